//
// Generated by NVIDIA NVVM Compiler
//
// Compiler Build ID: CL-36424714
// Cuda compilation tools, release 13.0, V13.0.88
// Based on NVVM 20.0.0
//

.version 9.0
.target sm_100
.address_size 64

	// .globl	_Z13gpu_transposePdi
.global .align 1 .b8 _ZN34_INTERNAL_64037804_4_k_cu_661a4d364cuda3std3__45__cpo5beginE[1];
.global .align 1 .b8 _ZN34_INTERNAL_64037804_4_k_cu_661a4d364cuda3std3__45__cpo3endE[1];
.global .align 1 .b8 _ZN34_INTERNAL_64037804_4_k_cu_661a4d364cuda3std3__45__cpo6cbeginE[1];
.global .align 1 .b8 _ZN34_INTERNAL_64037804_4_k_cu_661a4d364cuda3std3__45__cpo4cendE[1];
.global .align 1 .b8 _ZN34_INTERNAL_64037804_4_k_cu_661a4d364cuda3std3__45__cpo6rbeginE[1];
.global .align 1 .b8 _ZN34_INTERNAL_64037804_4_k_cu_661a4d364cuda3std3__45__cpo4rendE[1];
.global .align 1 .b8 _ZN34_INTERNAL_64037804_4_k_cu_661a4d364cuda3std3__45__cpo7crbeginE[1];
.global .align 1 .b8 _ZN34_INTERNAL_64037804_4_k_cu_661a4d364cuda3std3__45__cpo5crendE[1];
.global .align 1 .b8 _ZN34_INTERNAL_64037804_4_k_cu_661a4d364cuda3std3__436_GLOBAL__N__64037804_4_k_cu_661a4d366ignoreE[1];
.global .align 1 .b8 _ZN34_INTERNAL_64037804_4_k_cu_661a4d364cuda3std3__419piecewise_constructE[1];
.global .align 1 .b8 _ZN34_INTERNAL_64037804_4_k_cu_661a4d364cuda3std3__48in_placeE[1];
.global .align 1 .b8 _ZN34_INTERNAL_64037804_4_k_cu_661a4d364cuda3std3__420unreachable_sentinelE[1];
.global .align 1 .b8 _ZN34_INTERNAL_64037804_4_k_cu_661a4d364cuda3std3__47nulloptE[1];
.global .align 1 .b8 _ZN34_INTERNAL_64037804_4_k_cu_661a4d364cuda3std3__48unexpectE[1];
.global .align 1 .b8 _ZN34_INTERNAL_64037804_4_k_cu_661a4d364cuda3std6ranges3__45__cpo4swapE[1];
.global .align 1 .b8 _ZN34_INTERNAL_64037804_4_k_cu_661a4d364cuda3std6ranges3__45__cpo9iter_moveE[1];
.global .align 1 .b8 _ZN34_INTERNAL_64037804_4_k_cu_661a4d364cuda3std6ranges3__45__cpo5beginE[1];
.global .align 1 .b8 _ZN34_INTERNAL_64037804_4_k_cu_661a4d364cuda3std6ranges3__45__cpo3endE[1];
.global .align 1 .b8 _ZN34_INTERNAL_64037804_4_k_cu_661a4d364cuda3std6ranges3__45__cpo6cbeginE[1];
.global .align 1 .b8 _ZN34_INTERNAL_64037804_4_k_cu_661a4d364cuda3std6ranges3__45__cpo4cendE[1];
.global .align 1 .b8 _ZN34_INTERNAL_64037804_4_k_cu_661a4d364cuda3std6ranges3__45__cpo7advanceE[1];
.global .align 1 .b8 _ZN34_INTERNAL_64037804_4_k_cu_661a4d364cuda3std6ranges3__45__cpo9iter_swapE[1];
.global .align 1 .b8 _ZN34_INTERNAL_64037804_4_k_cu_661a4d364cuda3std6ranges3__45__cpo4nextE[1];
.global .align 1 .b8 _ZN34_INTERNAL_64037804_4_k_cu_661a4d364cuda3std6ranges3__45__cpo4prevE[1];
.global .align 1 .b8 _ZN34_INTERNAL_64037804_4_k_cu_661a4d364cuda3std6ranges3__45__cpo4dataE[1];
.global .align 1 .b8 _ZN34_INTERNAL_64037804_4_k_cu_661a4d364cuda3std6ranges3__45__cpo5cdataE[1];
.global .align 1 .b8 _ZN34_INTERNAL_64037804_4_k_cu_661a4d364cuda3std6ranges3__45__cpo4sizeE[1];
.global .align 1 .b8 _ZN34_INTERNAL_64037804_4_k_cu_661a4d364cuda3std6ranges3__45__cpo5ssizeE[1];
.global .align 1 .b8 _ZN34_INTERNAL_64037804_4_k_cu_661a4d364cuda3std6ranges3__45__cpo8distanceE[1];
.global .align 1 .b8 _ZN34_INTERNAL_64037804_4_k_cu_661a4d366thrust24THRUST_300001_SM_1000_NS8cuda_cub3parE[1];
.global .align 1 .b8 _ZN34_INTERNAL_64037804_4_k_cu_661a4d366thrust24THRUST_300001_SM_1000_NS8cuda_cub10par_nosyncE[1];
.global .align 1 .b8 _ZN34_INTERNAL_64037804_4_k_cu_661a4d366thrust24THRUST_300001_SM_1000_NS6system6detail10sequential3seqE[1];
.global .align 1 .b8 _ZN34_INTERNAL_64037804_4_k_cu_661a4d366thrust24THRUST_300001_SM_1000_NS6system3cpp3parE[1];
.global .align 1 .b8 _ZN34_INTERNAL_64037804_4_k_cu_661a4d366thrust24THRUST_300001_SM_1000_NS12placeholders2_1E[1];
.global .align 1 .b8 _ZN34_INTERNAL_64037804_4_k_cu_661a4d366thrust24THRUST_300001_SM_1000_NS12placeholders2_2E[1];
.global .align 1 .b8 _ZN34_INTERNAL_64037804_4_k_cu_661a4d366thrust24THRUST_300001_SM_1000_NS12placeholders2_3E[1];
.global .align 1 .b8 _ZN34_INTERNAL_64037804_4_k_cu_661a4d366thrust24THRUST_300001_SM_1000_NS12placeholders2_4E[1];
.global .align 1 .b8 _ZN34_INTERNAL_64037804_4_k_cu_661a4d366thrust24THRUST_300001_SM_1000_NS12placeholders2_5E[1];
.global .align 1 .b8 _ZN34_INTERNAL_64037804_4_k_cu_661a4d366thrust24THRUST_300001_SM_1000_NS12placeholders2_6E[1];
.global .align 1 .b8 _ZN34_INTERNAL_64037804_4_k_cu_661a4d366thrust24THRUST_300001_SM_1000_NS12placeholders2_7E[1];
.global .align 1 .b8 _ZN34_INTERNAL_64037804_4_k_cu_661a4d366thrust24THRUST_300001_SM_1000_NS12placeholders2_8E[1];
.global .align 1 .b8 _ZN34_INTERNAL_64037804_4_k_cu_661a4d366thrust24THRUST_300001_SM_1000_NS12placeholders2_9E[1];
.global .align 1 .b8 _ZN34_INTERNAL_64037804_4_k_cu_661a4d366thrust24THRUST_300001_SM_1000_NS12placeholders3_10E[1];
.global .align 1 .b8 _ZN34_INTERNAL_64037804_4_k_cu_661a4d366thrust24THRUST_300001_SM_1000_NS3seqE[1];
.global .align 1 .b8 _ZN34_INTERNAL_64037804_4_k_cu_661a4d366thrust24THRUST_300001_SM_1000_NS6deviceE[1];
.extern .shared .align 16 .b8 _ZN6thrust24THRUST_300001_SM_1000_NS8cuda_cub4core6detail5shmemE[];

.visible .entry _Z13gpu_transposePdi(
	.param .u64 .ptr .align 1 _Z13gpu_transposePdi_param_0,
	.param .u32 _Z13gpu_transposePdi_param_1
)
{
	.reg .pred 	%p<4>;
	.reg .b32 	%r<17>;
	.reg .b64 	%rd<7>;
	.reg .b64 	%fd<3>;

	ld.param.u64 	%rd2, [_Z13gpu_transposePdi_param_0];
	ld.param.u32 	%r9, [_Z13gpu_transposePdi_param_1];
	mov.u32 	%r10, %ctaid.x;
	mov.u32 	%r1, %ntid.x;
	mov.u32 	%r11, %tid.x;
	mad.lo.s32 	%r16, %r10, %r1, %r11;
	mul.lo.s32 	%r3, %r9, %r9;
	setp.ge.s32 	%p1, %r16, %r3;
	@%p1 bra 	$L__BB0_5;
	cvta.to.global.u64 	%rd1, %rd2;
	mov.u32 	%r12, %nctaid.x;
	mul.lo.s32 	%r4, %r12, %r1;
$L__BB0_2:
	div.s32 	%r6, %r16, %r9;
	mul.lo.s32 	%r13, %r6, %r9;
	sub.s32 	%r7, %r16, %r13;
	setp.le.s32 	%p2, %r7, %r6;
	@%p2 bra 	$L__BB0_4;
	mad.lo.s32 	%r14, %r6, %r9, %r7;
	mul.wide.s32 	%rd3, %r14, 8;
	add.s64 	%rd4, %rd1, %rd3;
	ld.global.f64 	%fd1, [%rd4];
	mad.lo.s32 	%r15, %r7, %r9, %r6;
	mul.wide.s32 	%rd5, %r15, 8;
	add.s64 	%rd6, %rd1, %rd5;
	ld.global.f64 	%fd2, [%rd6];
	st.global.f64 	[%rd4], %fd2;
	st.global.f64 	[%rd6], %fd1;
$L__BB0_4:
	add.s32 	%r16, %r16, %r4;
	setp.lt.s32 	%p3, %r16, %r3;
	@%p3 bra 	$L__BB0_2;
$L__BB0_5:
	ret;

}
	// .globl	_Z8gpu_swapPdiii
.visible .entry _Z8gpu_swapPdiii(
	.param .u64 .ptr .align 1 _Z8gpu_swapPdiii_param_0,
	.param .u32 _Z8gpu_swapPdiii_param_1,
	.param .u32 _Z8gpu_swapPdiii_param_2,
	.param .u32 _Z8gpu_swapPdiii_param_3
)
{
	.reg .pred 	%p<7>;
	.reg .b32 	%r<57>;
	.reg .b64 	%rd<23>;
	.reg .b64 	%fd<11>;

	ld.param.u64 	%rd2, [_Z8gpu_swapPdiii_param_0];
	ld.param.u32 	%r19, [_Z8gpu_swapPdiii_param_1];
	ld.param.u32 	%r20, [_Z8gpu_swapPdiii_param_2];
	ld.param.u32 	%r21, [_Z8gpu_swapPdiii_param_3];
	cvta.to.global.u64 	%rd1, %rd2;
	mov.u32 	%r22, %ctaid.x;
	mov.u32 	%r23, %ntid.x;
	mov.u32 	%r24, %tid.x;
	mad.lo.s32 	%r55, %r22, %r23, %r24;
	mov.u32 	%r25, %nctaid.x;
	mul.lo.s32 	%r2, %r25, %r23;
	setp.ge.s32 	%p1, %r55, %r19;
	@%p1 bra 	$L__BB1_6;
	add.s32 	%r26, %r55, %r2;
	max.s32 	%r27, %r19, %r26;
	setp.lt.s32 	%p2, %r26, %r19;
	selp.u32 	%r28, 1, 0, %p2;
	add.s32 	%r29, %r26, %r28;
	sub.s32 	%r30, %r27, %r29;
	div.u32 	%r31, %r30, %r2;
	add.s32 	%r3, %r31, %r28;
	and.b32  	%r32, %r3, 3;
	setp.eq.s32 	%p3, %r32, 3;
	@%p3 bra 	$L__BB1_4;
	mul.lo.s32 	%r33, %r19, %r55;
	add.s32 	%r53, %r21, %r33;
	mul.lo.s32 	%r5, %r2, %r19;
	add.s32 	%r52, %r20, %r33;
	add.s32 	%r34, %r3, 1;
	and.b32  	%r35, %r34, 3;
	neg.s32 	%r51, %r35;
$L__BB1_3:
	.pragma "nounroll";
	mul.wide.s32 	%rd3, %r52, 8;
	add.s64 	%rd4, %rd1, %rd3;
	ld.global.f64 	%fd1, [%rd4];
	mul.wide.s32 	%rd5, %r53, 8;
	add.s64 	%rd6, %rd1, %rd5;
	ld.global.f64 	%fd2, [%rd6];
	st.global.f64 	[%rd4], %fd2;
	st.global.f64 	[%rd6], %fd1;
	add.s32 	%r55, %r55, %r2;
	add.s32 	%r53, %r53, %r5;
	add.s32 	%r52, %r52, %r5;
	add.s32 	%r51, %r51, 1;
	setp.ne.s32 	%p4, %r51, 0;
	@%p4 bra 	$L__BB1_3;
$L__BB1_4:
	setp.lt.u32 	%p5, %r3, 3;
	@%p5 bra 	$L__BB1_6;
$L__BB1_5:
	mul.lo.s32 	%r36, %r55, %r19;
	add.s32 	%r37, %r36, %r20;
	mul.wide.s32 	%rd7, %r37, 8;
	add.s64 	%rd8, %rd1, %rd7;
	ld.global.f64 	%fd3, [%rd8];
	add.s32 	%r38, %r36, %r21;
	mul.wide.s32 	%rd9, %r38, 8;
	add.s64 	%rd10, %rd1, %rd9;
	ld.global.f64 	%fd4, [%rd10];
	st.global.f64 	[%rd8], %fd4;
	st.global.f64 	[%rd10], %fd3;
	add.s32 	%r39, %r55, %r2;
	mul.lo.s32 	%r40, %r39, %r19;
	add.s32 	%r41, %r40, %r20;
	mul.wide.s32 	%rd11, %r41, 8;
	add.s64 	%rd12, %rd1, %rd11;
	ld.global.f64 	%fd5, [%rd12];
	add.s32 	%r42, %r40, %r21;
	mul.wide.s32 	%rd13, %r42, 8;
	add.s64 	%rd14, %rd1, %rd13;
	ld.global.f64 	%fd6, [%rd14];
	st.global.f64 	[%rd12], %fd6;
	st.global.f64 	[%rd14], %fd5;
	add.s32 	%r43, %r39, %r2;
	mul.lo.s32 	%r44, %r43, %r19;
	add.s32 	%r45, %r44, %r20;
	mul.wide.s32 	%rd15, %r45, 8;
	add.s64 	%rd16, %rd1, %rd15;
	ld.global.f64 	%fd7, [%rd16];
	add.s32 	%r46, %r44, %r21;
	mul.wide.s32 	%rd17, %r46, 8;
	add.s64 	%rd18, %rd1, %rd17;
	ld.global.f64 	%fd8, [%rd18];
	st.global.f64 	[%rd16], %fd8;
	st.global.f64 	[%rd18], %fd7;
	add.s32 	%r47, %r43, %r2;
	mul.lo.s32 	%r48, %r47, %r19;
	add.s32 	%r49, %r48, %r20;
	mul.wide.s32 	%rd19, %r49, 8;
	add.s64 	%rd20, %rd1, %rd19;
	ld.global.f64 	%fd9, [%rd20];
	add.s32 	%r50, %r48, %r21;
	mul.wide.s32 	%rd21, %r50, 8;
	add.s64 	%rd22, %rd1, %rd21;
	ld.global.f64 	%fd10, [%rd22];
	st.global.f64 	[%rd20], %fd10;
	st.global.f64 	[%rd22], %fd9;
	add.s32 	%r55, %r47, %r2;
	setp.lt.s32 	%p6, %r55, %r19;
	@%p6 bra 	$L__BB1_5;
$L__BB1_6:
	ret;

}
	// .globl	_Z13gpu_compute_LPdS_ii
.visible .entry _Z13gpu_compute_LPdS_ii(
	.param .u64 .ptr .align 1 _Z13gpu_compute_LPdS_ii_param_0,
	.param .u64 .ptr .align 1 _Z13gpu_compute_LPdS_ii_param_1,
	.param .u32 _Z13gpu_compute_LPdS_ii_param_2,
	.param .u32 _Z13gpu_compute_LPdS_ii_param_3
)
{
	.reg .pred 	%p<6>;
	.reg .b32 	%r<15>;
	.reg .b64 	%rd<12>;
	.reg .b64 	%fd<4>;

	ld.param.u64 	%rd5, [_Z13gpu_compute_LPdS_ii_param_0];
	ld.param.u64 	%rd6, [_Z13gpu_compute_LPdS_ii_param_1];
	ld.param.u32 	%r7, [_Z13gpu_compute_LPdS_ii_param_2];
	ld.param.u32 	%r8, [_Z13gpu_compute_LPdS_ii_param_3];
	cvta.to.global.u64 	%rd1, %rd6;
	cvta.to.global.u64 	%rd2, %rd5;
	mov.u32 	%r9, %ctaid.x;
	mov.u32 	%r1, %ntid.x;
	mov.u32 	%r10, %tid.x;
	mad.lo.s32 	%r14, %r9, %r1, %r10;
	setp.ge.s32 	%p1, %r14, %r7;
	@%p1 bra 	$L__BB2_8;
	mul.lo.s32 	%r3, %r8, %r7;
	add.s32 	%r11, %r3, %r8;
	mul.wide.s32 	%rd7, %r11, 8;
	add.s64 	%rd3, %rd2, %rd7;
	add.s64 	%rd4, %rd1, %rd7;
	mov.u32 	%r12, %nctaid.x;
	mul.lo.s32 	%r4, %r12, %r1;
$L__BB2_2:
	setp.lt.s32 	%p2, %r14, %r8;
	@%p2 bra 	$L__BB2_7;
	setp.ne.s32 	%p3, %r14, %r8;
	@%p3 bra 	$L__BB2_5;
	mov.b64 	%rd11, 4607182418800017408;
	st.global.u64 	[%rd4], %rd11;
	bra.uni 	$L__BB2_7;
$L__BB2_5:
	ld.global.f64 	%fd1, [%rd3];
	setp.eq.f64 	%p4, %fd1, 0d0000000000000000;
	@%p4 bra 	$L__BB2_7;
	add.s32 	%r13, %r14, %r3;
	mul.wide.s32 	%rd8, %r13, 8;
	add.s64 	%rd9, %rd2, %rd8;
	ld.global.f64 	%fd2, [%rd9];
	div.rn.f64 	%fd3, %fd2, %fd1;
	add.s64 	%rd10, %rd1, %rd8;
	st.global.f64 	[%rd10], %fd3;
$L__BB2_7:
	add.s32 	%r14, %r14, %r4;
	setp.lt.s32 	%p5, %r14, %r7;
	@%p5 bra 	$L__BB2_2;
$L__BB2_8:
	ret;

}
	// .globl	_Z13modify_matrixPdS_ii
.visible .entry _Z13modify_matrixPdS_ii(
	.param .u64 .ptr .align 1 _Z13modify_matrixPdS_ii_param_0,
	.param .u64 .ptr .align 1 _Z13modify_matrixPdS_ii_param_1,
	.param .u32 _Z13modify_matrixPdS_ii_param_2,
	.param .u32 _Z13modify_matrixPdS_ii_param_3
)
{
	.reg .pred 	%p<4>;
	.reg .b32 	%r<18>;
	.reg .b64 	%rd<11>;
	.reg .b64 	%fd<6>;

	ld.param.u64 	%rd3, [_Z13modify_matrixPdS_ii_param_0];
	ld.param.u64 	%rd4, [_Z13modify_matrixPdS_ii_param_1];
	ld.param.u32 	%r9, [_Z13modify_matrixPdS_ii_param_2];
	ld.param.u32 	%r10, [_Z13modify_matrixPdS_ii_param_3];
	mov.u32 	%r11, %ctaid.x;
	mov.u32 	%r1, %ntid.x;
	mov.u32 	%r12, %tid.x;
	mad.lo.s32 	%r17, %r11, %r1, %r12;
	mul.lo.s32 	%r3, %r9, %r9;
	setp.ge.s32 	%p1, %r17, %r3;
	@%p1 bra 	$L__BB3_5;
	cvta.to.global.u64 	%rd1, %rd3;
	mul.lo.s32 	%r4, %r10, %r9;
	mov.u32 	%r13, %nctaid.x;
	mul.lo.s32 	%r5, %r13, %r1;
	cvta.to.global.u64 	%rd2, %rd4;
$L__BB3_2:
	rem.s32 	%r7, %r17, %r9;
	setp.eq.s32 	%p2, %r7, %r10;
	@%p2 bra 	$L__BB3_4;
	add.s32 	%r14, %r7, %r4;
	mul.wide.s32 	%rd5, %r14, 8;
	add.s64 	%rd6, %rd2, %rd5;
	ld.global.f64 	%fd1, [%rd6];
	sub.s32 	%r15, %r17, %r7;
	add.s32 	%r16, %r15, %r10;
	mul.wide.s32 	%rd7, %r16, 8;
	add.s64 	%rd8, %rd1, %rd7;
	ld.global.f64 	%fd2, [%rd8];
	mul.f64 	%fd3, %fd1, %fd2;
	mul.wide.s32 	%rd9, %r17, 8;
	add.s64 	%rd10, %rd1, %rd9;
	ld.global.f64 	%fd4, [%rd10];
	sub.f64 	%fd5, %fd4, %fd3;
	st.global.f64 	[%rd10], %fd5;
$L__BB3_4:
	add.s32 	%r17, %r17, %r5;
	setp.lt.s32 	%p3, %r17, %r3;
	@%p3 bra 	$L__BB3_2;
$L__BB3_5:
	ret;

}
	// .globl	_ZN6thrust24THRUST_300001_SM_1000_NS8cuda_cub4core6detail13_kernel_agentINS1_8__reduce11ReduceAgentINS0_12zip_iteratorIN4cuda3std3__45tupleIJNS0_10device_ptrIdEENS0_17counting_iteratorIlNS0_11use_defaultESF_SF_EEEEEEEPNSB_IJdlEEESJ_iNS1_9__extrema9arg_max_fIdlNSA_4lessIdEEEEEEJSI_SK_iSP_EEEvDpT0_
.visible .entry _ZN6thrust24THRUST_300001_SM_1000_NS8cuda_cub4core6detail13_kernel_agentINS1_8__reduce11ReduceAgentINS0_12zip_iteratorIN4cuda3std3__45tupleIJNS0_10device_ptrIdEENS0_17counting_iteratorIlNS0_11use_defaultESF_SF_EEEEEEEPNSB_IJdlEEESJ_iNS1_9__extrema9arg_max_fIdlNSA_4lessIdEEEEEEJSI_SK_iSP_EEEvDpT0_(
	.param .align 8 .b8 _ZN6thrust24THRUST_300001_SM_1000_NS8cuda_cub4core6detail13_kernel_agentINS1_8__reduce11ReduceAgentINS0_12zip_iteratorIN4cuda3std3__45tupleIJNS0_10device_ptrIdEENS0_17counting_iteratorIlNS0_11use_defaultESF_SF_EEEEEEEPNSB_IJdlEEESJ_iNS1_9__extrema9arg_max_fIdlNSA_4lessIdEEEEEEJSI_SK_iSP_EEEvDpT0__param_0[16],
	.param .u64 .ptr .align 1 _ZN6thrust24THRUST_300001_SM_1000_NS8cuda_cub4core6detail13_kernel_agentINS1_8__reduce11ReduceAgentINS0_12zip_iteratorIN4cuda3std3__45tupleIJNS0_10device_ptrIdEENS0_17counting_iteratorIlNS0_11use_defaultESF_SF_EEEEEEEPNSB_IJdlEEESJ_iNS1_9__extrema9arg_max_fIdlNSA_4lessIdEEEEEEJSI_SK_iSP_EEEvDpT0__param_1,
	.param .u32 _ZN6thrust24THRUST_300001_SM_1000_NS8cuda_cub4core6detail13_kernel_agentINS1_8__reduce11ReduceAgentINS0_12zip_iteratorIN4cuda3std3__45tupleIJNS0_10device_ptrIdEENS0_17counting_iteratorIlNS0_11use_defaultESF_SF_EEEEEEEPNSB_IJdlEEESJ_iNS1_9__extrema9arg_max_fIdlNSA_4lessIdEEEEEEJSI_SK_iSP_EEEvDpT0__param_2,
	.param .align 1 .b8 _ZN6thrust24THRUST_300001_SM_1000_NS8cuda_cub4core6detail13_kernel_agentINS1_8__reduce11ReduceAgentINS0_12zip_iteratorIN4cuda3std3__45tupleIJNS0_10device_ptrIdEENS0_17counting_iteratorIlNS0_11use_defaultESF_SF_EEEEEEEPNSB_IJdlEEESJ_iNS1_9__extrema9arg_max_fIdlNSA_4lessIdEEEEEEJSI_SK_iSP_EEEvDpT0__param_3[1]
)
.maxntid 256
{
	.reg .pred 	%p<213>;
	.reg .b32 	%r<400>;
	.reg .b64 	%rd<358>;
	.reg .b64 	%fd<242>;

	ld.param.u64 	%rd199, [_ZN6thrust24THRUST_300001_SM_1000_NS8cuda_cub4core6detail13_kernel_agentINS1_8__reduce11ReduceAgentINS0_12zip_iteratorIN4cuda3std3__45tupleIJNS0_10device_ptrIdEENS0_17counting_iteratorIlNS0_11use_defaultESF_SF_EEEEEEEPNSB_IJdlEEESJ_iNS1_9__extrema9arg_max_fIdlNSA_4lessIdEEEEEEJSI_SK_iSP_EEEvDpT0__param_0+8];
	ld.param.u64 	%rd198, [_ZN6thrust24THRUST_300001_SM_1000_NS8cuda_cub4core6detail13_kernel_agentINS1_8__reduce11ReduceAgentINS0_12zip_iteratorIN4cuda3std3__45tupleIJNS0_10device_ptrIdEENS0_17counting_iteratorIlNS0_11use_defaultESF_SF_EEEEEEEPNSB_IJdlEEESJ_iNS1_9__extrema9arg_max_fIdlNSA_4lessIdEEEEEEJSI_SK_iSP_EEEvDpT0__param_0];
	ld.param.u32 	%r36, [_ZN6thrust24THRUST_300001_SM_1000_NS8cuda_cub4core6detail13_kernel_agentINS1_8__reduce11ReduceAgentINS0_12zip_iteratorIN4cuda3std3__45tupleIJNS0_10device_ptrIdEENS0_17counting_iteratorIlNS0_11use_defaultESF_SF_EEEEEEEPNSB_IJdlEEESJ_iNS1_9__extrema9arg_max_fIdlNSA_4lessIdEEEEEEJSI_SK_iSP_EEEvDpT0__param_2];
	setp.eq.s32 	%p1, %r36, 0;
	@%p1 bra 	$L__BB4_206;
	cvta.to.global.u64 	%rd1, %rd198;
	setp.gt.s32 	%p2, %r36, 1279;
	@%p2 bra 	$L__BB4_122;
	mov.u32 	%r1, %tid.x;
	setp.ge.s32 	%p96, %r1, %r36;
	mov.f64 	%fd188, 0d0000000000000000;
	mov.b64 	%rd299, 0;
	mov.u32 	%r391, %r1;
	@%p96 bra 	$L__BB4_4;
	cvt.u64.u32 	%rd255, %r1;
	mul.wide.u32 	%rd256, %r1, 8;
	add.s64 	%rd257, %rd1, %rd256;
	add.s64 	%rd299, %rd199, %rd255;
	ld.global.f64 	%fd188, [%rd257];
	add.s32 	%r391, %r1, 256;
$L__BB4_4:
	setp.ge.s32 	%p97, %r391, %r36;
	@%p97 bra 	$L__BB4_26;
	not.b32 	%r160, %r391;
	add.s32 	%r4, %r36, %r160;
	and.b32  	%r161, %r4, 768;
	setp.eq.s32 	%p98, %r161, 768;
	@%p98 bra 	$L__BB4_11;
	cvt.u64.u32 	%rd259, %r391;
	add.s64 	%rd290, %rd199, %rd259;
	mul.wide.u32 	%rd260, %r391, 8;
	add.s64 	%rd289, %rd1, %rd260;
	shr.u32 	%r162, %r4, 8;
	add.s32 	%r163, %r162, 1;
	and.b32  	%r164, %r163, 3;
	neg.s32 	%r389, %r164;
$L__BB4_7:
	.pragma "nounroll";
	mov.u64 	%rd9, %rd299;
	mov.f64 	%fd3, %fd188;
	ld.global.f64 	%fd4, [%rd289];
	setp.lt.f64 	%p99, %fd3, %fd4;
	mov.u64 	%rd299, %rd290;
	mov.f64 	%fd188, %fd4;
	@%p99 bra 	$L__BB4_10;
	setp.lt.f64 	%p100, %fd4, %fd3;
	mov.u64 	%rd299, %rd9;
	mov.f64 	%fd188, %fd3;
	@%p100 bra 	$L__BB4_10;
	setp.lt.s64 	%p101, %rd9, %rd290;
	min.s64 	%rd299, %rd9, %rd290;
	selp.f64 	%fd188, %fd3, %fd4, %p101;
$L__BB4_10:
	add.s32 	%r391, %r391, 256;
	add.s64 	%rd290, %rd290, 256;
	add.s64 	%rd289, %rd289, 2048;
	add.s32 	%r389, %r389, 1;
	setp.ne.s32 	%p102, %r389, 0;
	@%p102 bra 	$L__BB4_7;
$L__BB4_11:
	setp.lt.u32 	%p103, %r4, 768;
	@%p103 bra 	$L__BB4_26;
	add.s32 	%r392, %r391, 512;
$L__BB4_13:
	mov.u32 	%r12, %r392;
	add.s32 	%r165, %r12, -512;
	cvt.s64.s32 	%rd261, %r165;
	mul.wide.s32 	%rd262, %r165, 8;
	add.s64 	%rd17, %rd1, %rd262;
	add.s64 	%rd18, %rd199, %rd261;
	ld.global.f64 	%fd10, [%rd17];
	setp.lt.f64 	%p104, %fd188, %fd10;
	mov.u64 	%rd296, %rd18;
	mov.f64 	%fd185, %fd10;
	@%p104 bra 	$L__BB4_16;
	setp.lt.f64 	%p105, %fd10, %fd188;
	mov.u64 	%rd296, %rd299;
	mov.f64 	%fd185, %fd188;
	@%p105 bra 	$L__BB4_16;
	setp.lt.s64 	%p106, %rd299, %rd18;
	min.s64 	%rd296, %rd299, %rd18;
	selp.f64 	%fd185, %fd188, %fd10, %p106;
$L__BB4_16:
	add.s32 	%r166, %r12, -256;
	cvt.s64.s32 	%rd263, %r166;
	add.s64 	%rd21, %rd199, %rd263;
	ld.global.f64 	%fd13, [%rd17+2048];
	setp.lt.f64 	%p107, %fd185, %fd13;
	mov.u64 	%rd297, %rd21;
	mov.f64 	%fd186, %fd13;
	@%p107 bra 	$L__BB4_19;
	setp.lt.f64 	%p108, %fd13, %fd185;
	mov.u64 	%rd297, %rd296;
	mov.f64 	%fd186, %fd185;
	@%p108 bra 	$L__BB4_19;
	setp.lt.s64 	%p109, %rd296, %rd21;
	min.s64 	%rd297, %rd296, %rd21;
	selp.f64 	%fd186, %fd185, %fd13, %p109;
$L__BB4_19:
	cvt.s64.s32 	%rd264, %r12;
	add.s64 	%rd24, %rd199, %rd264;
	ld.global.f64 	%fd16, [%rd17+4096];
	setp.lt.f64 	%p110, %fd186, %fd16;
	mov.u64 	%rd298, %rd24;
	mov.f64 	%fd187, %fd16;
	@%p110 bra 	$L__BB4_22;
	setp.lt.f64 	%p111, %fd16, %fd186;
	mov.u64 	%rd298, %rd297;
	mov.f64 	%fd187, %fd186;
	@%p111 bra 	$L__BB4_22;
	setp.lt.s64 	%p112, %rd297, %rd24;
	min.s64 	%rd298, %rd297, %rd24;
	selp.f64 	%fd187, %fd186, %fd16, %p112;
$L__BB4_22:
	add.s32 	%r167, %r12, 256;
	cvt.s64.s32 	%rd265, %r167;
	add.s64 	%rd27, %rd199, %rd265;
	ld.global.f64 	%fd19, [%rd17+6144];
	setp.lt.f64 	%p113, %fd187, %fd19;
	mov.u64 	%rd299, %rd27;
	mov.f64 	%fd188, %fd19;
	@%p113 bra 	$L__BB4_25;
	setp.lt.f64 	%p114, %fd19, %fd187;
	mov.u64 	%rd299, %rd298;
	mov.f64 	%fd188, %fd187;
	@%p114 bra 	$L__BB4_25;
	setp.lt.s64 	%p115, %rd298, %rd27;
	min.s64 	%rd299, %rd298, %rd27;
	selp.f64 	%fd188, %fd187, %fd19, %p115;
$L__BB4_25:
	add.s32 	%r392, %r12, 1024;
	add.s32 	%r168, %r12, 512;
	setp.lt.s32 	%p116, %r168, %r36;
	@%p116 bra 	$L__BB4_13;
$L__BB4_26:
	setp.lt.s32 	%p117, %r36, 256;
	@%p117 bra 	$L__BB4_71;
	// begin inline asm
	mov.u32 %r282, %laneid;
	// end inline asm
	mov.b64 	%rd276, %fd188;
	mov.b64 	{%r284, %r289}, %rd276;
	mov.b32 	%r300, 1;
	mov.b32 	%r301, 31;
	mov.b32 	%r302, -1;
	// begin inline asm
	shfl.sync.down.b32 %r283, %r284, %r300, %r301, %r302;
	// end inline asm
	// begin inline asm
	shfl.sync.down.b32 %r288, %r289, %r300, %r301, %r302;
	// end inline asm
	mov.b64 	%rd277, {%r283, %r288};
	mov.b64 	%fd23, %rd277;
	mov.b64 	{%r294, %r299}, %rd299;
	// begin inline asm
	shfl.sync.down.b32 %r293, %r294, %r300, %r301, %r302;
	// end inline asm
	// begin inline asm
	shfl.sync.down.b32 %r298, %r299, %r300, %r301, %r302;
	// end inline asm
	mov.b64 	%rd31, {%r293, %r298};
	setp.gt.s32 	%p169, %r282, 30;
	mov.u64 	%rd301, %rd299;
	mov.f64 	%fd190, %fd188;
	@%p169 bra 	$L__BB4_31;
	setp.lt.f64 	%p170, %fd188, %fd23;
	mov.u64 	%rd301, %rd31;
	mov.f64 	%fd190, %fd23;
	@%p170 bra 	$L__BB4_31;
	setp.gt.f64 	%p171, %fd188, %fd23;
	mov.u64 	%rd301, %rd299;
	mov.f64 	%fd190, %fd188;
	@%p171 bra 	$L__BB4_31;
	setp.lt.s64 	%p172, %rd299, %rd31;
	min.s64 	%rd301, %rd299, %rd31;
	selp.f64 	%fd190, %fd188, %fd23, %p172;
$L__BB4_31:
	mov.b64 	%rd278, %fd190;
	mov.b64 	{%r304, %r309}, %rd278;
	mov.b32 	%r320, 2;
	mov.b32 	%r321, 31;
	mov.b32 	%r322, -1;
	// begin inline asm
	shfl.sync.down.b32 %r303, %r304, %r320, %r321, %r322;
	// end inline asm
	// begin inline asm
	shfl.sync.down.b32 %r308, %r309, %r320, %r321, %r322;
	// end inline asm
	mov.b64 	%rd279, {%r303, %r308};
	mov.b64 	%fd26, %rd279;
	mov.b64 	{%r314, %r319}, %rd301;
	// begin inline asm
	shfl.sync.down.b32 %r313, %r314, %r320, %r321, %r322;
	// end inline asm
	// begin inline asm
	shfl.sync.down.b32 %r318, %r319, %r320, %r321, %r322;
	// end inline asm
	mov.b64 	%rd34, {%r313, %r318};
	setp.gt.s32 	%p173, %r282, 29;
	mov.u64 	%rd302, %rd301;
	mov.f64 	%fd191, %fd190;
	@%p173 bra 	$L__BB4_35;
	setp.lt.f64 	%p174, %fd190, %fd26;
	mov.u64 	%rd302, %rd34;
	mov.f64 	%fd191, %fd26;
	@%p174 bra 	$L__BB4_35;
	setp.gt.f64 	%p175, %fd190, %fd26;
	mov.u64 	%rd302, %rd301;
	mov.f64 	%fd191, %fd190;
	@%p175 bra 	$L__BB4_35;
	setp.lt.s64 	%p176, %rd301, %rd34;
	min.s64 	%rd302, %rd301, %rd34;
	selp.f64 	%fd191, %fd190, %fd26, %p176;
$L__BB4_35:
	mov.b64 	%rd280, %fd191;
	mov.b64 	{%r324, %r329}, %rd280;
	mov.b32 	%r340, 4;
	mov.b32 	%r341, 31;
	mov.b32 	%r342, -1;
	// begin inline asm
	shfl.sync.down.b32 %r323, %r324, %r340, %r341, %r342;
	// end inline asm
	// begin inline asm
	shfl.sync.down.b32 %r328, %r329, %r340, %r341, %r342;
	// end inline asm
	mov.b64 	%rd281, {%r323, %r328};
	mov.b64 	%fd29, %rd281;
	mov.b64 	{%r334, %r339}, %rd302;
	// begin inline asm
	shfl.sync.down.b32 %r333, %r334, %r340, %r341, %r342;
	// end inline asm
	// begin inline asm
	shfl.sync.down.b32 %r338, %r339, %r340, %r341, %r342;
	// end inline asm
	mov.b64 	%rd37, {%r333, %r338};
	setp.gt.s32 	%p177, %r282, 27;
	mov.u64 	%rd303, %rd302;
	mov.f64 	%fd192, %fd191;
	@%p177 bra 	$L__BB4_39;
	setp.lt.f64 	%p178, %fd191, %fd29;
	mov.u64 	%rd303, %rd37;
	mov.f64 	%fd192, %fd29;
	@%p178 bra 	$L__BB4_39;
	setp.gt.f64 	%p179, %fd191, %fd29;
	mov.u64 	%rd303, %rd302;
	mov.f64 	%fd192, %fd191;
	@%p179 bra 	$L__BB4_39;
	setp.lt.s64 	%p180, %rd302, %rd37;
	min.s64 	%rd303, %rd302, %rd37;
	selp.f64 	%fd192, %fd191, %fd29, %p180;
$L__BB4_39:
	mov.b64 	%rd282, %fd192;
	mov.b64 	{%r344, %r349}, %rd282;
	mov.b32 	%r360, 8;
	mov.b32 	%r361, 31;
	mov.b32 	%r362, -1;
	// begin inline asm
	shfl.sync.down.b32 %r343, %r344, %r360, %r361, %r362;
	// end inline asm
	// begin inline asm
	shfl.sync.down.b32 %r348, %r349, %r360, %r361, %r362;
	// end inline asm
	mov.b64 	%rd283, {%r343, %r348};
	mov.b64 	%fd32, %rd283;
	mov.b64 	{%r354, %r359}, %rd303;
	// begin inline asm
	shfl.sync.down.b32 %r353, %r354, %r360, %r361, %r362;
	// end inline asm
	// begin inline asm
	shfl.sync.down.b32 %r358, %r359, %r360, %r361, %r362;
	// end inline asm
	mov.b64 	%rd40, {%r353, %r358};
	setp.gt.s32 	%p181, %r282, 23;
	mov.u64 	%rd304, %rd303;
	mov.f64 	%fd193, %fd192;
	@%p181 bra 	$L__BB4_43;
	setp.lt.f64 	%p182, %fd192, %fd32;
	mov.u64 	%rd304, %rd40;
	mov.f64 	%fd193, %fd32;
	@%p182 bra 	$L__BB4_43;
	setp.gt.f64 	%p183, %fd192, %fd32;
	mov.u64 	%rd304, %rd303;
	mov.f64 	%fd193, %fd192;
	@%p183 bra 	$L__BB4_43;
	setp.lt.s64 	%p184, %rd303, %rd40;
	min.s64 	%rd304, %rd303, %rd40;
	selp.f64 	%fd193, %fd192, %fd32, %p184;
$L__BB4_43:
	mov.b64 	%rd284, %fd193;
	mov.b64 	{%r364, %r369}, %rd284;
	mov.b32 	%r380, 16;
	mov.b32 	%r381, 31;
	mov.b32 	%r382, -1;
	// begin inline asm
	shfl.sync.down.b32 %r363, %r364, %r380, %r381, %r382;
	// end inline asm
	// begin inline asm
	shfl.sync.down.b32 %r368, %r369, %r380, %r381, %r382;
	// end inline asm
	mov.b64 	%rd285, {%r363, %r368};
	mov.b64 	%fd35, %rd285;
	mov.b64 	{%r374, %r379}, %rd304;
	// begin inline asm
	shfl.sync.down.b32 %r373, %r374, %r380, %r381, %r382;
	// end inline asm
	// begin inline asm
	shfl.sync.down.b32 %r378, %r379, %r380, %r381, %r382;
	// end inline asm
	mov.b64 	%rd43, {%r373, %r378};
	setp.gt.s32 	%p185, %r282, 15;
	mov.u64 	%rd357, %rd304;
	mov.f64 	%fd241, %fd193;
	@%p185 bra 	$L__BB4_47;
	setp.lt.f64 	%p186, %fd193, %fd35;
	mov.u64 	%rd357, %rd43;
	mov.f64 	%fd241, %fd35;
	@%p186 bra 	$L__BB4_47;
	setp.gt.f64 	%p187, %fd193, %fd35;
	mov.u64 	%rd357, %rd304;
	mov.f64 	%fd241, %fd193;
	@%p187 bra 	$L__BB4_47;
	setp.lt.s64 	%p188, %rd304, %rd43;
	min.s64 	%rd357, %rd304, %rd43;
	selp.f64 	%fd241, %fd193, %fd35, %p188;
$L__BB4_47:
	setp.ne.s32 	%p189, %r282, 0;
	@%p189 bra 	$L__BB4_49;
	shr.u32 	%r383, %r1, 1;
	and.b32  	%r384, %r383, 496;
	mov.u32 	%r385, _ZN6thrust24THRUST_300001_SM_1000_NS8cuda_cub4core6detail5shmemE;
	add.s32 	%r386, %r385, %r384;
	st.shared.f64 	[%r386+8], %fd241;
	st.shared.u64 	[%r386+16], %rd357;
$L__BB4_49:
	bar.sync 	0;
	setp.ne.s32 	%p190, %r1, 0;
	@%p190 bra 	$L__BB4_204;
	ld.shared.f64 	%fd38, [_ZN6thrust24THRUST_300001_SM_1000_NS8cuda_cub4core6detail5shmemE+24];
	ld.shared.u64 	%rd46, [_ZN6thrust24THRUST_300001_SM_1000_NS8cuda_cub4core6detail5shmemE+32];
	setp.lt.f64 	%p191, %fd241, %fd38;
	mov.u64 	%rd306, %rd46;
	mov.f64 	%fd195, %fd38;
	@%p191 bra 	$L__BB4_53;
	setp.lt.f64 	%p192, %fd38, %fd241;
	mov.u64 	%rd306, %rd357;
	mov.f64 	%fd195, %fd241;
	@%p192 bra 	$L__BB4_53;
	setp.lt.s64 	%p193, %rd357, %rd46;
	min.s64 	%rd306, %rd357, %rd46;
	selp.f64 	%fd195, %fd241, %fd38, %p193;
$L__BB4_53:
	ld.shared.f64 	%fd41, [_ZN6thrust24THRUST_300001_SM_1000_NS8cuda_cub4core6detail5shmemE+40];
	ld.shared.u64 	%rd49, [_ZN6thrust24THRUST_300001_SM_1000_NS8cuda_cub4core6detail5shmemE+48];
	setp.lt.f64 	%p194, %fd195, %fd41;
	mov.u64 	%rd307, %rd49;
	mov.f64 	%fd196, %fd41;
	@%p194 bra 	$L__BB4_56;
	setp.lt.f64 	%p195, %fd41, %fd195;
	mov.u64 	%rd307, %rd306;
	mov.f64 	%fd196, %fd195;
	@%p195 bra 	$L__BB4_56;
	setp.lt.s64 	%p196, %rd306, %rd49;
	min.s64 	%rd307, %rd306, %rd49;
	selp.f64 	%fd196, %fd195, %fd41, %p196;
$L__BB4_56:
	ld.shared.f64 	%fd44, [_ZN6thrust24THRUST_300001_SM_1000_NS8cuda_cub4core6detail5shmemE+56];
	ld.shared.u64 	%rd52, [_ZN6thrust24THRUST_300001_SM_1000_NS8cuda_cub4core6detail5shmemE+64];
	setp.lt.f64 	%p197, %fd196, %fd44;
	mov.u64 	%rd308, %rd52;
	mov.f64 	%fd197, %fd44;
	@%p197 bra 	$L__BB4_59;
	setp.lt.f64 	%p198, %fd44, %fd196;
	mov.u64 	%rd308, %rd307;
	mov.f64 	%fd197, %fd196;
	@%p198 bra 	$L__BB4_59;
	setp.lt.s64 	%p199, %rd307, %rd52;
	min.s64 	%rd308, %rd307, %rd52;
	selp.f64 	%fd197, %fd196, %fd44, %p199;
$L__BB4_59:
	ld.shared.f64 	%fd47, [_ZN6thrust24THRUST_300001_SM_1000_NS8cuda_cub4core6detail5shmemE+72];
	ld.shared.u64 	%rd55, [_ZN6thrust24THRUST_300001_SM_1000_NS8cuda_cub4core6detail5shmemE+80];
	setp.lt.f64 	%p200, %fd197, %fd47;
	mov.u64 	%rd309, %rd55;
	mov.f64 	%fd198, %fd47;
	@%p200 bra 	$L__BB4_62;
	setp.lt.f64 	%p201, %fd47, %fd197;
	mov.u64 	%rd309, %rd308;
	mov.f64 	%fd198, %fd197;
	@%p201 bra 	$L__BB4_62;
	setp.lt.s64 	%p202, %rd308, %rd55;
	min.s64 	%rd309, %rd308, %rd55;
	selp.f64 	%fd198, %fd197, %fd47, %p202;
$L__BB4_62:
	ld.shared.f64 	%fd50, [_ZN6thrust24THRUST_300001_SM_1000_NS8cuda_cub4core6detail5shmemE+88];
	ld.shared.u64 	%rd58, [_ZN6thrust24THRUST_300001_SM_1000_NS8cuda_cub4core6detail5shmemE+96];
	setp.lt.f64 	%p203, %fd198, %fd50;
	mov.u64 	%rd310, %rd58;
	mov.f64 	%fd199, %fd50;
	@%p203 bra 	$L__BB4_65;
	setp.lt.f64 	%p204, %fd50, %fd198;
	mov.u64 	%rd310, %rd309;
	mov.f64 	%fd199, %fd198;
	@%p204 bra 	$L__BB4_65;
	setp.lt.s64 	%p205, %rd309, %rd58;
	min.s64 	%rd310, %rd309, %rd58;
	selp.f64 	%fd199, %fd198, %fd50, %p205;
$L__BB4_65:
	ld.shared.f64 	%fd53, [_ZN6thrust24THRUST_300001_SM_1000_NS8cuda_cub4core6detail5shmemE+104];
	ld.shared.u64 	%rd61, [_ZN6thrust24THRUST_300001_SM_1000_NS8cuda_cub4core6detail5shmemE+112];
	setp.lt.f64 	%p206, %fd199, %fd53;
	mov.u64 	%rd311, %rd61;
	mov.f64 	%fd200, %fd53;
	@%p206 bra 	$L__BB4_68;
	setp.lt.f64 	%p207, %fd53, %fd199;
	mov.u64 	%rd311, %rd310;
	mov.f64 	%fd200, %fd199;
	@%p207 bra 	$L__BB4_68;
	setp.lt.s64 	%p208, %rd310, %rd61;
	min.s64 	%rd311, %rd310, %rd61;
	selp.f64 	%fd200, %fd199, %fd53, %p208;
$L__BB4_68:
	ld.shared.f64 	%fd56, [_ZN6thrust24THRUST_300001_SM_1000_NS8cuda_cub4core6detail5shmemE+120];
	ld.shared.u64 	%rd64, [_ZN6thrust24THRUST_300001_SM_1000_NS8cuda_cub4core6detail5shmemE+128];
	setp.lt.f64 	%p209, %fd200, %fd56;
	mov.u64 	%rd357, %rd64;
	mov.f64 	%fd241, %fd56;
	@%p209 bra 	$L__BB4_204;
	setp.lt.f64 	%p210, %fd56, %fd200;
	mov.u64 	%rd357, %rd311;
	mov.f64 	%fd241, %fd200;
	@%p210 bra 	$L__BB4_204;
	setp.lt.s64 	%p211, %rd311, %rd64;
	min.s64 	%rd357, %rd311, %rd64;
	selp.f64 	%fd241, %fd200, %fd56, %p211;
	bra.uni 	$L__BB4_204;
$L__BB4_71:
	// begin inline asm
	mov.u32 %r169, %laneid;
	// end inline asm
	and.b32  	%r190, %r1, 992;
	add.s32 	%r191, %r190, 32;
	setp.gt.s32 	%p118, %r191, %r36;
	not.b32 	%r192, %r190;
	add.s32 	%r193, %r36, %r192;
	selp.b32 	%r188, %r193, 31, %p118;
	mov.b64 	%rd266, %fd188;
	mov.b64 	{%r171, %r176}, %rd266;
	mov.b32 	%r187, 1;
	mov.b32 	%r189, -1;
	// begin inline asm
	shfl.sync.down.b32 %r170, %r171, %r187, %r188, %r189;
	// end inline asm
	// begin inline asm
	shfl.sync.down.b32 %r175, %r176, %r187, %r188, %r189;
	// end inline asm
	mov.b64 	%rd267, {%r170, %r175};
	mov.b64 	%fd58, %rd267;
	mov.b64 	{%r181, %r186}, %rd299;
	// begin inline asm
	shfl.sync.down.b32 %r180, %r181, %r187, %r188, %r189;
	// end inline asm
	// begin inline asm
	shfl.sync.down.b32 %r185, %r186, %r187, %r188, %r189;
	// end inline asm
	mov.b64 	%rd66, {%r180, %r185};
	setp.ge.s32 	%p119, %r169, %r188;
	mov.u64 	%rd312, %rd299;
	mov.f64 	%fd201, %fd188;
	@%p119 bra 	$L__BB4_75;
	setp.lt.f64 	%p120, %fd188, %fd58;
	mov.u64 	%rd312, %rd66;
	mov.f64 	%fd201, %fd58;
	@%p120 bra 	$L__BB4_75;
	setp.gt.f64 	%p121, %fd188, %fd58;
	mov.u64 	%rd312, %rd299;
	mov.f64 	%fd201, %fd188;
	@%p121 bra 	$L__BB4_75;
	setp.lt.s64 	%p122, %rd299, %rd66;
	min.s64 	%rd312, %rd299, %rd66;
	selp.f64 	%fd201, %fd188, %fd58, %p122;
$L__BB4_75:
	mov.b64 	%rd268, %fd201;
	mov.b64 	{%r195, %r200}, %rd268;
	mov.b32 	%r211, 2;
	mov.b32 	%r213, -1;
	// begin inline asm
	shfl.sync.down.b32 %r194, %r195, %r211, %r188, %r213;
	// end inline asm
	// begin inline asm
	shfl.sync.down.b32 %r199, %r200, %r211, %r188, %r213;
	// end inline asm
	mov.b64 	%rd269, {%r194, %r199};
	mov.b64 	%fd61, %rd269;
	mov.b64 	{%r205, %r210}, %rd312;
	// begin inline asm
	shfl.sync.down.b32 %r204, %r205, %r211, %r188, %r213;
	// end inline asm
	// begin inline asm
	shfl.sync.down.b32 %r209, %r210, %r211, %r188, %r213;
	// end inline asm
	mov.b64 	%rd69, {%r204, %r209};
	add.s32 	%r214, %r169, 2;
	setp.gt.s32 	%p123, %r214, %r188;
	mov.u64 	%rd313, %rd312;
	mov.f64 	%fd202, %fd201;
	@%p123 bra 	$L__BB4_79;
	setp.lt.f64 	%p124, %fd201, %fd61;
	mov.u64 	%rd313, %rd69;
	mov.f64 	%fd202, %fd61;
	@%p124 bra 	$L__BB4_79;
	setp.gt.f64 	%p125, %fd201, %fd61;
	mov.u64 	%rd313, %rd312;
	mov.f64 	%fd202, %fd201;
	@%p125 bra 	$L__BB4_79;
	setp.lt.s64 	%p126, %rd312, %rd69;
	min.s64 	%rd313, %rd312, %rd69;
	selp.f64 	%fd202, %fd201, %fd61, %p126;
$L__BB4_79:
	mov.b64 	%rd270, %fd202;
	mov.b64 	{%r216, %r221}, %rd270;
	mov.b32 	%r232, 4;
	mov.b32 	%r234, -1;
	// begin inline asm
	shfl.sync.down.b32 %r215, %r216, %r232, %r188, %r234;
	// end inline asm
	// begin inline asm
	shfl.sync.down.b32 %r220, %r221, %r232, %r188, %r234;
	// end inline asm
	mov.b64 	%rd271, {%r215, %r220};
	mov.b64 	%fd64, %rd271;
	mov.b64 	{%r226, %r231}, %rd313;
	// begin inline asm
	shfl.sync.down.b32 %r225, %r226, %r232, %r188, %r234;
	// end inline asm
	// begin inline asm
	shfl.sync.down.b32 %r230, %r231, %r232, %r188, %r234;
	// end inline asm
	mov.b64 	%rd72, {%r225, %r230};
	add.s32 	%r235, %r169, 4;
	setp.gt.s32 	%p127, %r235, %r188;
	mov.u64 	%rd314, %rd313;
	mov.f64 	%fd203, %fd202;
	@%p127 bra 	$L__BB4_83;
	setp.lt.f64 	%p128, %fd202, %fd64;
	mov.u64 	%rd314, %rd72;
	mov.f64 	%fd203, %fd64;
	@%p128 bra 	$L__BB4_83;
	setp.gt.f64 	%p129, %fd202, %fd64;
	mov.u64 	%rd314, %rd313;
	mov.f64 	%fd203, %fd202;
	@%p129 bra 	$L__BB4_83;
	setp.lt.s64 	%p130, %rd313, %rd72;
	min.s64 	%rd314, %rd313, %rd72;
	selp.f64 	%fd203, %fd202, %fd64, %p130;
$L__BB4_83:
	mov.b64 	%rd272, %fd203;
	mov.b64 	{%r237, %r242}, %rd272;
	mov.b32 	%r253, 8;
	mov.b32 	%r255, -1;
	// begin inline asm
	shfl.sync.down.b32 %r236, %r237, %r253, %r188, %r255;
	// end inline asm
	// begin inline asm
	shfl.sync.down.b32 %r241, %r242, %r253, %r188, %r255;
	// end inline asm
	mov.b64 	%rd273, {%r236, %r241};
	mov.b64 	%fd67, %rd273;
	mov.b64 	{%r247, %r252}, %rd314;
	// begin inline asm
	shfl.sync.down.b32 %r246, %r247, %r253, %r188, %r255;
	// end inline asm
	// begin inline asm
	shfl.sync.down.b32 %r251, %r252, %r253, %r188, %r255;
	// end inline asm
	mov.b64 	%rd75, {%r246, %r251};
	add.s32 	%r256, %r169, 8;
	setp.gt.s32 	%p131, %r256, %r188;
	mov.f64 	%fd204, %fd203;
	mov.u64 	%rd315, %rd314;
	@%p131 bra 	$L__BB4_87;
	setp.lt.f64 	%p132, %fd203, %fd67;
	mov.f64 	%fd204, %fd67;
	mov.u64 	%rd315, %rd75;
	@%p132 bra 	$L__BB4_87;
	setp.gt.f64 	%p133, %fd203, %fd67;
	mov.f64 	%fd204, %fd203;
	mov.u64 	%rd315, %rd314;
	@%p133 bra 	$L__BB4_87;
	setp.lt.s64 	%p134, %rd314, %rd75;
	selp.f64 	%fd204, %fd203, %fd67, %p134;
	min.s64 	%rd315, %rd314, %rd75;
$L__BB4_87:
	mov.b64 	%rd274, %fd204;
	mov.b64 	{%r258, %r263}, %rd274;
	mov.b32 	%r274, 16;
	mov.b32 	%r276, -1;
	// begin inline asm
	shfl.sync.down.b32 %r257, %r258, %r274, %r188, %r276;
	// end inline asm
	// begin inline asm
	shfl.sync.down.b32 %r262, %r263, %r274, %r188, %r276;
	// end inline asm
	mov.b64 	%rd275, {%r257, %r262};
	mov.b64 	%fd70, %rd275;
	mov.b64 	{%r268, %r273}, %rd315;
	// begin inline asm
	shfl.sync.down.b32 %r267, %r268, %r274, %r188, %r276;
	// end inline asm
	// begin inline asm
	shfl.sync.down.b32 %r272, %r273, %r274, %r188, %r276;
	// end inline asm
	mov.b64 	%rd78, {%r267, %r272};
	add.s32 	%r277, %r169, 16;
	setp.gt.s32 	%p135, %r277, %r188;
	mov.f64 	%fd241, %fd204;
	mov.u64 	%rd357, %rd315;
	@%p135 bra 	$L__BB4_91;
	setp.lt.f64 	%p136, %fd204, %fd70;
	mov.f64 	%fd241, %fd70;
	mov.u64 	%rd357, %rd78;
	@%p136 bra 	$L__BB4_91;
	setp.gt.f64 	%p137, %fd204, %fd70;
	mov.f64 	%fd241, %fd204;
	mov.u64 	%rd357, %rd315;
	@%p137 bra 	$L__BB4_91;
	setp.lt.s64 	%p138, %rd315, %rd78;
	selp.f64 	%fd241, %fd204, %fd70, %p138;
	min.s64 	%rd357, %rd315, %rd78;
$L__BB4_91:
	setp.ne.s32 	%p139, %r169, 0;
	@%p139 bra 	$L__BB4_93;
	shr.u32 	%r278, %r1, 1;
	and.b32  	%r279, %r278, 496;
	mov.u32 	%r280, _ZN6thrust24THRUST_300001_SM_1000_NS8cuda_cub4core6detail5shmemE;
	add.s32 	%r281, %r280, %r279;
	st.shared.f64 	[%r281+8], %fd241;
	st.shared.u64 	[%r281+16], %rd357;
$L__BB4_93:
	bar.sync 	0;
	setp.ne.s32 	%p140, %r1, 0;
	@%p140 bra 	$L__BB4_204;
	setp.lt.s32 	%p141, %r36, 33;
	mov.f64 	%fd206, %fd241;
	mov.u64 	%rd317, %rd357;
	@%p141 bra 	$L__BB4_98;
	ld.shared.f64 	%fd73, [_ZN6thrust24THRUST_300001_SM_1000_NS8cuda_cub4core6detail5shmemE+24];
	ld.shared.u64 	%rd81, [_ZN6thrust24THRUST_300001_SM_1000_NS8cuda_cub4core6detail5shmemE+32];
	setp.lt.f64 	%p142, %fd241, %fd73;
	mov.f64 	%fd206, %fd73;
	mov.u64 	%rd317, %rd81;
	@%p142 bra 	$L__BB4_98;
	setp.lt.f64 	%p143, %fd73, %fd241;
	mov.f64 	%fd206, %fd241;
	mov.u64 	%rd317, %rd357;
	@%p143 bra 	$L__BB4_98;
	setp.lt.s64 	%p144, %rd357, %rd81;
	selp.f64 	%fd206, %fd241, %fd73, %p144;
	min.s64 	%rd317, %rd357, %rd81;
$L__BB4_98:
	setp.lt.s32 	%p145, %r36, 65;
	mov.f64 	%fd207, %fd206;
	mov.u64 	%rd318, %rd317;
	@%p145 bra 	$L__BB4_102;
	ld.shared.f64 	%fd76, [_ZN6thrust24THRUST_300001_SM_1000_NS8cuda_cub4core6detail5shmemE+40];
	ld.shared.u64 	%rd84, [_ZN6thrust24THRUST_300001_SM_1000_NS8cuda_cub4core6detail5shmemE+48];
	setp.lt.f64 	%p146, %fd206, %fd76;
	mov.f64 	%fd207, %fd76;
	mov.u64 	%rd318, %rd84;
	@%p146 bra 	$L__BB4_102;
	setp.lt.f64 	%p147, %fd76, %fd206;
	mov.f64 	%fd207, %fd206;
	mov.u64 	%rd318, %rd317;
	@%p147 bra 	$L__BB4_102;
	setp.lt.s64 	%p148, %rd317, %rd84;
	selp.f64 	%fd207, %fd206, %fd76, %p148;
	min.s64 	%rd318, %rd317, %rd84;
$L__BB4_102:
	setp.lt.s32 	%p149, %r36, 97;
	mov.f64 	%fd208, %fd207;
	mov.u64 	%rd319, %rd318;
	@%p149 bra 	$L__BB4_106;
	ld.shared.f64 	%fd79, [_ZN6thrust24THRUST_300001_SM_1000_NS8cuda_cub4core6detail5shmemE+56];
	ld.shared.u64 	%rd87, [_ZN6thrust24THRUST_300001_SM_1000_NS8cuda_cub4core6detail5shmemE+64];
	setp.lt.f64 	%p150, %fd207, %fd79;
	mov.f64 	%fd208, %fd79;
	mov.u64 	%rd319, %rd87;
	@%p150 bra 	$L__BB4_106;
	setp.lt.f64 	%p151, %fd79, %fd207;
	mov.f64 	%fd208, %fd207;
	mov.u64 	%rd319, %rd318;
	@%p151 bra 	$L__BB4_106;
	setp.lt.s64 	%p152, %rd318, %rd87;
	selp.f64 	%fd208, %fd207, %fd79, %p152;
	min.s64 	%rd319, %rd318, %rd87;
$L__BB4_106:
	setp.lt.s32 	%p153, %r36, 129;
	mov.f64 	%fd209, %fd208;
	mov.u64 	%rd320, %rd319;
	@%p153 bra 	$L__BB4_110;
	ld.shared.f64 	%fd82, [_ZN6thrust24THRUST_300001_SM_1000_NS8cuda_cub4core6detail5shmemE+72];
	ld.shared.u64 	%rd90, [_ZN6thrust24THRUST_300001_SM_1000_NS8cuda_cub4core6detail5shmemE+80];
	setp.lt.f64 	%p154, %fd208, %fd82;
	mov.f64 	%fd209, %fd82;
	mov.u64 	%rd320, %rd90;
	@%p154 bra 	$L__BB4_110;
	setp.lt.f64 	%p155, %fd82, %fd208;
	mov.f64 	%fd209, %fd208;
	mov.u64 	%rd320, %rd319;
	@%p155 bra 	$L__BB4_110;
	setp.lt.s64 	%p156, %rd319, %rd90;
	selp.f64 	%fd209, %fd208, %fd82, %p156;
	min.s64 	%rd320, %rd319, %rd90;
$L__BB4_110:
	setp.lt.s32 	%p157, %r36, 161;
	mov.f64 	%fd210, %fd209;
	mov.u64 	%rd321, %rd320;
	@%p157 bra 	$L__BB4_114;
	ld.shared.f64 	%fd85, [_ZN6thrust24THRUST_300001_SM_1000_NS8cuda_cub4core6detail5shmemE+88];
	ld.shared.u64 	%rd93, [_ZN6thrust24THRUST_300001_SM_1000_NS8cuda_cub4core6detail5shmemE+96];
	setp.lt.f64 	%p158, %fd209, %fd85;
	mov.f64 	%fd210, %fd85;
	mov.u64 	%rd321, %rd93;
	@%p158 bra 	$L__BB4_114;
	setp.lt.f64 	%p159, %fd85, %fd209;
	mov.f64 	%fd210, %fd209;
	mov.u64 	%rd321, %rd320;
	@%p159 bra 	$L__BB4_114;
	setp.lt.s64 	%p160, %rd320, %rd93;
	selp.f64 	%fd210, %fd209, %fd85, %p160;
	min.s64 	%rd321, %rd320, %rd93;
$L__BB4_114:
	setp.lt.s32 	%p161, %r36, 193;
	mov.f64 	%fd211, %fd210;
	mov.u64 	%rd322, %rd321;
	@%p161 bra 	$L__BB4_118;
	ld.shared.f64 	%fd88, [_ZN6thrust24THRUST_300001_SM_1000_NS8cuda_cub4core6detail5shmemE+104];
	ld.shared.u64 	%rd96, [_ZN6thrust24THRUST_300001_SM_1000_NS8cuda_cub4core6detail5shmemE+112];
	setp.lt.f64 	%p162, %fd210, %fd88;
	mov.f64 	%fd211, %fd88;
	mov.u64 	%rd322, %rd96;
	@%p162 bra 	$L__BB4_118;
	setp.lt.f64 	%p163, %fd88, %fd210;
	mov.f64 	%fd211, %fd210;
	mov.u64 	%rd322, %rd321;
	@%p163 bra 	$L__BB4_118;
	setp.lt.s64 	%p164, %rd321, %rd96;
	selp.f64 	%fd211, %fd210, %fd88, %p164;
	min.s64 	%rd322, %rd321, %rd96;
$L__BB4_118:
	setp.lt.s32 	%p165, %r36, 225;
	mov.u64 	%rd357, %rd322;
	mov.f64 	%fd241, %fd211;
	@%p165 bra 	$L__BB4_204;
	ld.shared.f64 	%fd91, [_ZN6thrust24THRUST_300001_SM_1000_NS8cuda_cub4core6detail5shmemE+120];
	ld.shared.u64 	%rd99, [_ZN6thrust24THRUST_300001_SM_1000_NS8cuda_cub4core6detail5shmemE+128];
	setp.lt.f64 	%p166, %fd211, %fd91;
	mov.u64 	%rd357, %rd99;
	mov.f64 	%fd241, %fd91;
	@%p166 bra 	$L__BB4_204;
	setp.lt.f64 	%p167, %fd91, %fd211;
	mov.u64 	%rd357, %rd322;
	mov.f64 	%fd241, %fd211;
	@%p167 bra 	$L__BB4_204;
	setp.lt.s64 	%p168, %rd322, %rd99;
	selp.f64 	%fd241, %fd211, %fd91, %p168;
	min.s64 	%rd357, %rd322, %rd99;
	bra.uni 	$L__BB4_204;
$L__BB4_122:
	mov.u32 	%r17, %tid.x;
	cvt.u64.u32 	%rd201, %r17;
	cvta.to.global.u64 	%rd202, %rd198;
	mul.wide.u32 	%rd203, %r17, 8;
	add.s64 	%rd101, %rd202, %rd203;
	ld.global.f64 	%fd170, [%rd101];
	add.s32 	%r37, %r17, 256;
	cvt.u64.u32 	%rd204, %r37;
	ld.global.f64 	%fd171, [%rd101+2048];
	add.s32 	%r38, %r17, 512;
	cvt.u64.u32 	%rd205, %r38;
	ld.global.f64 	%fd172, [%rd101+4096];
	add.s32 	%r39, %r17, 768;
	cvt.u64.u32 	%rd206, %r39;
	ld.global.f64 	%fd173, [%rd101+6144];
	or.b32  	%r40, %r17, 1024;
	cvt.u64.u32 	%rd102, %r40;
	add.s64 	%rd344, %rd199, %rd102;
	ld.global.f64 	%fd228, [%rd101+8192];
	setp.geu.f64 	%p3, %fd170, %fd171;
	selp.f64 	%fd174, %fd170, %fd171, %p3;
	selp.b64 	%rd207, %rd201, %rd204, %p3;
	setp.geu.f64 	%p4, %fd174, %fd172;
	selp.f64 	%fd175, %fd174, %fd172, %p4;
	selp.b64 	%rd208, %rd207, %rd205, %p4;
	setp.geu.f64 	%p5, %fd175, %fd173;
	selp.f64 	%fd94, %fd175, %fd173, %p5;
	selp.b64 	%rd105, %rd208, %rd206, %p5;
	setp.lt.f64 	%p6, %fd94, %fd228;
	@%p6 bra 	$L__BB4_124;
	setp.lt.f64 	%p7, %fd228, %fd94;
	setp.lt.u64 	%p8, %rd105, %rd102;
	or.pred  	%p9, %p7, %p8;
	selp.f64 	%fd228, %fd94, %fd228, %p9;
	add.s64 	%rd209, %rd199, %rd105;
	selp.b64 	%rd344, %rd209, %rd344, %p9;
$L__BB4_124:
	setp.lt.u32 	%p10, %r36, 2560;
	mov.b32 	%r394, 1280;
	@%p10 bra 	$L__BB4_137;
	mov.b32 	%r393, 1280;
	mov.f64 	%fd213, %fd228;
$L__BB4_126:
	cvt.u64.u32 	%rd210, %r393;
	add.s64 	%rd211, %rd201, %rd210;
	mul.wide.u32 	%rd212, %r393, 8;
	add.s64 	%rd213, %rd101, %rd212;
	add.s64 	%rd111, %rd211, %rd199;
	ld.global.f64 	%fd214, [%rd213];
	ld.global.f64 	%fd215, [%rd213+2048];
	ld.global.f64 	%fd216, [%rd213+4096];
	ld.global.f64 	%fd217, [%rd213+6144];
	ld.global.f64 	%fd228, [%rd213+8192];
	setp.lt.f64 	%p11, %fd213, %fd214;
	mov.u64 	%rd325, %rd111;
	@%p11 bra 	$L__BB4_128;
	setp.lt.f64 	%p12, %fd214, %fd213;
	setp.lt.s64 	%p13, %rd344, %rd111;
	or.pred  	%p14, %p12, %p13;
	selp.f64 	%fd214, %fd213, %fd214, %p14;
	selp.b64 	%rd325, %rd344, %rd111, %p14;
$L__BB4_128:
	add.s64 	%rd326, %rd111, 256;
	setp.lt.f64 	%p15, %fd214, %fd215;
	@%p15 bra 	$L__BB4_130;
	setp.lt.f64 	%p16, %fd215, %fd214;
	cvt.u64.u32 	%rd217, %r393;
	add.s64 	%rd218, %rd201, %rd217;
	add.s64 	%rd220, %rd218, %rd199;
	add.s64 	%rd221, %rd220, 256;
	setp.lt.s64 	%p17, %rd325, %rd221;
	or.pred  	%p18, %p16, %p17;
	selp.f64 	%fd215, %fd214, %fd215, %p18;
	selp.b64 	%rd326, %rd325, %rd221, %p18;
$L__BB4_130:
	add.s64 	%rd224, %rd211, %rd199;
	add.s64 	%rd327, %rd224, 512;
	setp.lt.f64 	%p19, %fd215, %fd216;
	@%p19 bra 	$L__BB4_132;
	setp.lt.f64 	%p20, %fd216, %fd215;
	setp.lt.s64 	%p21, %rd326, %rd327;
	or.pred  	%p22, %p20, %p21;
	selp.f64 	%fd216, %fd215, %fd216, %p22;
	selp.b64 	%rd327, %rd326, %rd327, %p22;
$L__BB4_132:
	cvt.u64.u32 	%rd225, %r393;
	add.s64 	%rd226, %rd201, %rd225;
	add.s64 	%rd227, %rd226, %rd199;
	add.s64 	%rd328, %rd227, 768;
	setp.lt.f64 	%p23, %fd216, %fd217;
	@%p23 bra 	$L__BB4_134;
	setp.lt.f64 	%p24, %fd217, %fd216;
	setp.lt.s64 	%p25, %rd327, %rd328;
	or.pred  	%p26, %p24, %p25;
	selp.f64 	%fd217, %fd216, %fd217, %p26;
	selp.b64 	%rd328, %rd327, %rd328, %p26;
$L__BB4_134:
	add.s64 	%rd344, %rd227, 1024;
	setp.lt.f64 	%p27, %fd217, %fd228;
	@%p27 bra 	$L__BB4_136;
	setp.lt.f64 	%p28, %fd228, %fd217;
	setp.lt.s64 	%p29, %rd328, %rd344;
	or.pred  	%p30, %p28, %p29;
	selp.f64 	%fd228, %fd217, %fd228, %p30;
	selp.b64 	%rd344, %rd328, %rd344, %p30;
$L__BB4_136:
	add.s32 	%r394, %r393, 1280;
	add.s32 	%r43, %r393, 2560;
	setp.le.s32 	%p31, %r43, %r36;
	mov.u32 	%r393, %r394;
	mov.f64 	%fd213, %fd228;
	@%p31 bra 	$L__BB4_126;
$L__BB4_137:
	setp.le.s32 	%p32, %r36, %r394;
	@%p32 bra 	$L__BB4_160;
	sub.s32 	%r21, %r36, %r394;
	setp.ge.s32 	%p33, %r17, %r21;
	@%p33 bra 	$L__BB4_160;
	cvta.to.global.u64 	%rd128, %rd198;
	not.b32 	%r44, %r17;
	add.s32 	%r45, %r36, %r44;
	sub.s32 	%r22, %r45, %r394;
	and.b32  	%r46, %r22, 768;
	setp.eq.s32 	%p34, %r46, 768;
	mov.u32 	%r397, %r17;
	@%p34 bra 	$L__BB4_145;
	add.s32 	%r47, %r17, %r394;
	cvt.u64.u32 	%rd232, %r47;
	add.s64 	%rd332, %rd199, %rd232;
	mul.wide.u32 	%rd233, %r47, 8;
	add.s64 	%rd331, %rd128, %rd233;
	shr.u32 	%r48, %r22, 8;
	add.s32 	%r49, %r48, 1;
	and.b32  	%r50, %r49, 3;
	neg.s32 	%r395, %r50;
	mov.u32 	%r397, %r17;
$L__BB4_141:
	.pragma "nounroll";
	mov.u64 	%rd133, %rd344;
	mov.f64 	%fd114, %fd228;
	ld.global.f64 	%fd115, [%rd331];
	setp.lt.f64 	%p35, %fd114, %fd115;
	mov.f64 	%fd228, %fd115;
	mov.u64 	%rd344, %rd332;
	@%p35 bra 	$L__BB4_144;
	setp.lt.f64 	%p36, %fd115, %fd114;
	mov.f64 	%fd228, %fd114;
	mov.u64 	%rd344, %rd133;
	@%p36 bra 	$L__BB4_144;
	setp.lt.s64 	%p37, %rd133, %rd332;
	selp.f64 	%fd228, %fd114, %fd115, %p37;
	min.s64 	%rd344, %rd133, %rd332;
$L__BB4_144:
	add.s32 	%r397, %r397, 256;
	add.s64 	%rd332, %rd332, 256;
	add.s64 	%rd331, %rd331, 2048;
	add.s32 	%r395, %r395, 1;
	setp.ne.s32 	%p38, %r395, 0;
	@%p38 bra 	$L__BB4_141;
$L__BB4_145:
	setp.lt.u32 	%p39, %r22, 768;
	@%p39 bra 	$L__BB4_160;
	add.s32 	%r398, %r397, %r394;
	cvt.u64.u32 	%rd234, %r398;
	add.s64 	%rd339, %rd199, %rd234;
	cvt.u64.u32 	%rd235, %r397;
	cvt.u64.u32 	%rd236, %r394;
	add.s64 	%rd237, %rd235, %rd236;
	shl.b64 	%rd238, %rd237, 3;
	add.s64 	%rd239, %rd238, %rd128;
	add.s64 	%rd338, %rd239, 6144;
	mul.wide.u32 	%rd240, %r398, 8;
	add.s64 	%rd337, %rd128, %rd240;
	add.s32 	%r399, %r397, 512;
$L__BB4_147:
	mov.u32 	%r32, %r399;
	ld.global.f64 	%fd121, [%rd337];
	setp.lt.f64 	%p40, %fd228, %fd121;
	mov.f64 	%fd225, %fd121;
	mov.u64 	%rd341, %rd339;
	@%p40 bra 	$L__BB4_150;
	setp.lt.f64 	%p41, %fd121, %fd228;
	mov.f64 	%fd225, %fd228;
	mov.u64 	%rd341, %rd344;
	@%p41 bra 	$L__BB4_150;
	setp.lt.s64 	%p42, %rd344, %rd339;
	selp.f64 	%fd225, %fd228, %fd121, %p42;
	min.s64 	%rd341, %rd344, %rd339;
$L__BB4_150:
	add.s32 	%r51, %r398, 256;
	cvt.u64.u32 	%rd241, %r51;
	add.s64 	%rd149, %rd199, %rd241;
	ld.global.f64 	%fd124, [%rd338+-4096];
	setp.lt.f64 	%p43, %fd225, %fd124;
	mov.f64 	%fd226, %fd124;
	mov.u64 	%rd342, %rd149;
	@%p43 bra 	$L__BB4_153;
	setp.lt.f64 	%p44, %fd124, %fd225;
	mov.f64 	%fd226, %fd225;
	mov.u64 	%rd342, %rd341;
	@%p44 bra 	$L__BB4_153;
	setp.lt.s64 	%p45, %rd341, %rd149;
	selp.f64 	%fd226, %fd225, %fd124, %p45;
	min.s64 	%rd342, %rd341, %rd149;
$L__BB4_153:
	add.s32 	%r52, %r398, 512;
	cvt.u64.u32 	%rd242, %r52;
	add.s64 	%rd152, %rd199, %rd242;
	ld.global.f64 	%fd127, [%rd338+-2048];
	setp.lt.f64 	%p46, %fd226, %fd127;
	mov.f64 	%fd227, %fd127;
	mov.u64 	%rd343, %rd152;
	@%p46 bra 	$L__BB4_156;
	setp.lt.f64 	%p47, %fd127, %fd226;
	mov.f64 	%fd227, %fd226;
	mov.u64 	%rd343, %rd342;
	@%p47 bra 	$L__BB4_156;
	setp.lt.s64 	%p48, %rd342, %rd152;
	selp.f64 	%fd227, %fd226, %fd127, %p48;
	min.s64 	%rd343, %rd342, %rd152;
$L__BB4_156:
	add.s32 	%r53, %r398, 768;
	cvt.u64.u32 	%rd243, %r53;
	add.s64 	%rd155, %rd199, %rd243;
	ld.global.f64 	%fd130, [%rd338];
	setp.lt.f64 	%p49, %fd227, %fd130;
	mov.f64 	%fd228, %fd130;
	mov.u64 	%rd344, %rd155;
	@%p49 bra 	$L__BB4_159;
	setp.lt.f64 	%p50, %fd130, %fd227;
	mov.f64 	%fd228, %fd227;
	mov.u64 	%rd344, %rd343;
	@%p50 bra 	$L__BB4_159;
	setp.lt.s64 	%p51, %rd343, %rd155;
	selp.f64 	%fd228, %fd227, %fd130, %p51;
	min.s64 	%rd344, %rd343, %rd155;
$L__BB4_159:
	add.s64 	%rd339, %rd339, 1024;
	add.s64 	%rd338, %rd338, 8192;
	add.s64 	%rd337, %rd337, 8192;
	add.s32 	%r399, %r32, 1024;
	add.s32 	%r54, %r32, 512;
	add.s32 	%r398, %r398, 1024;
	setp.lt.s32 	%p52, %r54, %r21;
	@%p52 bra 	$L__BB4_147;
$L__BB4_160:
	// begin inline asm
	mov.u32 %r55, %laneid;
	// end inline asm
	mov.b64 	%rd244, %fd228;
	mov.b64 	{%r57, %r62}, %rd244;
	mov.b32 	%r73, 1;
	mov.b32 	%r74, 31;
	mov.b32 	%r75, -1;
	// begin inline asm
	shfl.sync.down.b32 %r56, %r57, %r73, %r74, %r75;
	// end inline asm
	// begin inline asm
	shfl.sync.down.b32 %r61, %r62, %r73, %r74, %r75;
	// end inline asm
	mov.b64 	%rd245, {%r56, %r61};
	mov.b64 	%fd134, %rd245;
	mov.b64 	{%r67, %r72}, %rd344;
	// begin inline asm
	shfl.sync.down.b32 %r66, %r67, %r73, %r74, %r75;
	// end inline asm
	// begin inline asm
	shfl.sync.down.b32 %r71, %r72, %r73, %r74, %r75;
	// end inline asm
	mov.b64 	%rd162, {%r66, %r71};
	setp.gt.s32 	%p53, %r55, 30;
	mov.f64 	%fd230, %fd228;
	mov.u64 	%rd346, %rd344;
	@%p53 bra 	$L__BB4_164;
	setp.lt.f64 	%p54, %fd228, %fd134;
	mov.f64 	%fd230, %fd134;
	mov.u64 	%rd346, %rd162;
	@%p54 bra 	$L__BB4_164;
	setp.gt.f64 	%p55, %fd228, %fd134;
	mov.f64 	%fd230, %fd228;
	mov.u64 	%rd346, %rd344;
	@%p55 bra 	$L__BB4_164;
	setp.lt.s64 	%p56, %rd344, %rd162;
	selp.f64 	%fd230, %fd228, %fd134, %p56;
	min.s64 	%rd346, %rd344, %rd162;
$L__BB4_164:
	mov.b64 	%rd246, %fd230;
	mov.b64 	{%r77, %r82}, %rd246;
	mov.b32 	%r93, 2;
	mov.b32 	%r94, 31;
	mov.b32 	%r95, -1;
	// begin inline asm
	shfl.sync.down.b32 %r76, %r77, %r93, %r94, %r95;
	// end inline asm
	// begin inline asm
	shfl.sync.down.b32 %r81, %r82, %r93, %r94, %r95;
	// end inline asm
	mov.b64 	%rd247, {%r76, %r81};
	mov.b64 	%fd137, %rd247;
	mov.b64 	{%r87, %r92}, %rd346;
	// begin inline asm
	shfl.sync.down.b32 %r86, %r87, %r93, %r94, %r95;
	// end inline asm
	// begin inline asm
	shfl.sync.down.b32 %r91, %r92, %r93, %r94, %r95;
	// end inline asm
	mov.b64 	%rd165, {%r86, %r91};
	setp.gt.s32 	%p57, %r55, 29;
	mov.f64 	%fd231, %fd230;
	mov.u64 	%rd347, %rd346;
	@%p57 bra 	$L__BB4_168;
	setp.lt.f64 	%p58, %fd230, %fd137;
	mov.f64 	%fd231, %fd137;
	mov.u64 	%rd347, %rd165;
	@%p58 bra 	$L__BB4_168;
	setp.gt.f64 	%p59, %fd230, %fd137;
	mov.f64 	%fd231, %fd230;
	mov.u64 	%rd347, %rd346;
	@%p59 bra 	$L__BB4_168;
	setp.lt.s64 	%p60, %rd346, %rd165;
	selp.f64 	%fd231, %fd230, %fd137, %p60;
	min.s64 	%rd347, %rd346, %rd165;
$L__BB4_168:
	mov.b64 	%rd248, %fd231;
	mov.b64 	{%r97, %r102}, %rd248;
	mov.b32 	%r113, 4;
	mov.b32 	%r114, 31;
	mov.b32 	%r115, -1;
	// begin inline asm
	shfl.sync.down.b32 %r96, %r97, %r113, %r114, %r115;
	// end inline asm
	// begin inline asm
	shfl.sync.down.b32 %r101, %r102, %r113, %r114, %r115;
	// end inline asm
	mov.b64 	%rd249, {%r96, %r101};
	mov.b64 	%fd140, %rd249;
	mov.b64 	{%r107, %r112}, %rd347;
	// begin inline asm
	shfl.sync.down.b32 %r106, %r107, %r113, %r114, %r115;
	// end inline asm
	// begin inline asm
	shfl.sync.down.b32 %r111, %r112, %r113, %r114, %r115;
	// end inline asm
	mov.b64 	%rd168, {%r106, %r111};
	setp.gt.s32 	%p61, %r55, 27;
	mov.f64 	%fd232, %fd231;
	mov.u64 	%rd348, %rd347;
	@%p61 bra 	$L__BB4_172;
	setp.lt.f64 	%p62, %fd231, %fd140;
	mov.f64 	%fd232, %fd140;
	mov.u64 	%rd348, %rd168;
	@%p62 bra 	$L__BB4_172;
	setp.gt.f64 	%p63, %fd231, %fd140;
	mov.f64 	%fd232, %fd231;
	mov.u64 	%rd348, %rd347;
	@%p63 bra 	$L__BB4_172;
	setp.lt.s64 	%p64, %rd347, %rd168;
	selp.f64 	%fd232, %fd231, %fd140, %p64;
	min.s64 	%rd348, %rd347, %rd168;
$L__BB4_172:
	mov.b64 	%rd250, %fd232;
	mov.b64 	{%r117, %r122}, %rd250;
	mov.b32 	%r133, 8;
	mov.b32 	%r134, 31;
	mov.b32 	%r135, -1;
	// begin inline asm
	shfl.sync.down.b32 %r116, %r117, %r133, %r134, %r135;
	// end inline asm
	// begin inline asm
	shfl.sync.down.b32 %r121, %r122, %r133, %r134, %r135;
	// end inline asm
	mov.b64 	%rd251, {%r116, %r121};
	mov.b64 	%fd143, %rd251;
	mov.b64 	{%r127, %r132}, %rd348;
	// begin inline asm
	shfl.sync.down.b32 %r126, %r127, %r133, %r134, %r135;
	// end inline asm
	// begin inline asm
	shfl.sync.down.b32 %r131, %r132, %r133, %r134, %r135;
	// end inline asm
	mov.b64 	%rd171, {%r126, %r131};
	setp.gt.s32 	%p65, %r55, 23;
	mov.f64 	%fd233, %fd232;
	mov.u64 	%rd349, %rd348;
	@%p65 bra 	$L__BB4_176;
	setp.lt.f64 	%p66, %fd232, %fd143;
	mov.f64 	%fd233, %fd143;
	mov.u64 	%rd349, %rd171;
	@%p66 bra 	$L__BB4_176;
	setp.gt.f64 	%p67, %fd232, %fd143;
	mov.f64 	%fd233, %fd232;
	mov.u64 	%rd349, %rd348;
	@%p67 bra 	$L__BB4_176;
	setp.lt.s64 	%p68, %rd348, %rd171;
	selp.f64 	%fd233, %fd232, %fd143, %p68;
	min.s64 	%rd349, %rd348, %rd171;
$L__BB4_176:
	mov.b64 	%rd252, %fd233;
	mov.b64 	{%r137, %r142}, %rd252;
	mov.b32 	%r153, 16;
	mov.b32 	%r154, 31;
	mov.b32 	%r155, -1;
	// begin inline asm
	shfl.sync.down.b32 %r136, %r137, %r153, %r154, %r155;
	// end inline asm
	// begin inline asm
	shfl.sync.down.b32 %r141, %r142, %r153, %r154, %r155;
	// end inline asm
	mov.b64 	%rd253, {%r136, %r141};
	mov.b64 	%fd146, %rd253;
	mov.b64 	{%r147, %r152}, %rd349;
	// begin inline asm
	shfl.sync.down.b32 %r146, %r147, %r153, %r154, %r155;
	// end inline asm
	// begin inline asm
	shfl.sync.down.b32 %r151, %r152, %r153, %r154, %r155;
	// end inline asm
	mov.b64 	%rd174, {%r146, %r151};
	setp.gt.s32 	%p69, %r55, 15;
	mov.f64 	%fd241, %fd233;
	mov.u64 	%rd357, %rd349;
	@%p69 bra 	$L__BB4_180;
	setp.lt.f64 	%p70, %fd233, %fd146;
	mov.f64 	%fd241, %fd146;
	mov.u64 	%rd357, %rd174;
	@%p70 bra 	$L__BB4_180;
	setp.gt.f64 	%p71, %fd233, %fd146;
	mov.f64 	%fd241, %fd233;
	mov.u64 	%rd357, %rd349;
	@%p71 bra 	$L__BB4_180;
	setp.lt.s64 	%p72, %rd349, %rd174;
	selp.f64 	%fd241, %fd233, %fd146, %p72;
	min.s64 	%rd357, %rd349, %rd174;
$L__BB4_180:
	setp.ne.s32 	%p73, %r55, 0;
	@%p73 bra 	$L__BB4_182;
	shr.u32 	%r156, %r17, 1;
	and.b32  	%r157, %r156, 496;
	mov.u32 	%r158, _ZN6thrust24THRUST_300001_SM_1000_NS8cuda_cub4core6detail5shmemE;
	add.s32 	%r159, %r158, %r157;
	st.shared.f64 	[%r159+8], %fd241;
	st.shared.u64 	[%r159+16], %rd357;
$L__BB4_182:
	bar.sync 	0;
	setp.ne.s32 	%p74, %r17, 0;
	@%p74 bra 	$L__BB4_204;
	ld.shared.f64 	%fd149, [_ZN6thrust24THRUST_300001_SM_1000_NS8cuda_cub4core6detail5shmemE+24];
	ld.shared.u64 	%rd177, [_ZN6thrust24THRUST_300001_SM_1000_NS8cuda_cub4core6detail5shmemE+32];
	setp.lt.f64 	%p75, %fd241, %fd149;
	mov.f64 	%fd235, %fd149;
	mov.u64 	%rd351, %rd177;
	@%p75 bra 	$L__BB4_186;
	setp.lt.f64 	%p76, %fd149, %fd241;
	mov.f64 	%fd235, %fd241;
	mov.u64 	%rd351, %rd357;
	@%p76 bra 	$L__BB4_186;
	setp.lt.s64 	%p77, %rd357, %rd177;
	selp.f64 	%fd235, %fd241, %fd149, %p77;
	min.s64 	%rd351, %rd357, %rd177;
$L__BB4_186:
	ld.shared.f64 	%fd152, [_ZN6thrust24THRUST_300001_SM_1000_NS8cuda_cub4core6detail5shmemE+40];
	ld.shared.u64 	%rd180, [_ZN6thrust24THRUST_300001_SM_1000_NS8cuda_cub4core6detail5shmemE+48];
	setp.lt.f64 	%p78, %fd235, %fd152;
	mov.f64 	%fd236, %fd152;
	mov.u64 	%rd352, %rd180;
	@%p78 bra 	$L__BB4_189;
	setp.lt.f64 	%p79, %fd152, %fd235;
	mov.f64 	%fd236, %fd235;
	mov.u64 	%rd352, %rd351;
	@%p79 bra 	$L__BB4_189;
	setp.lt.s64 	%p80, %rd351, %rd180;
	selp.f64 	%fd236, %fd235, %fd152, %p80;
	min.s64 	%rd352, %rd351, %rd180;
$L__BB4_189:
	ld.shared.f64 	%fd155, [_ZN6thrust24THRUST_300001_SM_1000_NS8cuda_cub4core6detail5shmemE+56];
	ld.shared.u64 	%rd183, [_ZN6thrust24THRUST_300001_SM_1000_NS8cuda_cub4core6detail5shmemE+64];
	setp.lt.f64 	%p81, %fd236, %fd155;
	mov.f64 	%fd237, %fd155;
	mov.u64 	%rd353, %rd183;
	@%p81 bra 	$L__BB4_192;
	setp.lt.f64 	%p82, %fd155, %fd236;
	mov.f64 	%fd237, %fd236;
	mov.u64 	%rd353, %rd352;
	@%p82 bra 	$L__BB4_192;
	setp.lt.s64 	%p83, %rd352, %rd183;
	selp.f64 	%fd237, %fd236, %fd155, %p83;
	min.s64 	%rd353, %rd352, %rd183;
$L__BB4_192:
	ld.shared.f64 	%fd158, [_ZN6thrust24THRUST_300001_SM_1000_NS8cuda_cub4core6detail5shmemE+72];
	ld.shared.u64 	%rd186, [_ZN6thrust24THRUST_300001_SM_1000_NS8cuda_cub4core6detail5shmemE+80];
	setp.lt.f64 	%p84, %fd237, %fd158;
	mov.f64 	%fd238, %fd158;
	mov.u64 	%rd354, %rd186;
	@%p84 bra 	$L__BB4_195;
	setp.lt.f64 	%p85, %fd158, %fd237;
	mov.f64 	%fd238, %fd237;
	mov.u64 	%rd354, %rd353;
	@%p85 bra 	$L__BB4_195;
	setp.lt.s64 	%p86, %rd353, %rd186;
	selp.f64 	%fd238, %fd237, %fd158, %p86;
	min.s64 	%rd354, %rd353, %rd186;
$L__BB4_195:
	ld.shared.f64 	%fd161, [_ZN6thrust24THRUST_300001_SM_1000_NS8cuda_cub4core6detail5shmemE+88];
	ld.shared.u64 	%rd189, [_ZN6thrust24THRUST_300001_SM_1000_NS8cuda_cub4core6detail5shmemE+96];
	setp.lt.f64 	%p87, %fd238, %fd161;
	mov.f64 	%fd239, %fd161;
	mov.u64 	%rd355, %rd189;
	@%p87 bra 	$L__BB4_198;
	setp.lt.f64 	%p88, %fd161, %fd238;
	mov.f64 	%fd239, %fd238;
	mov.u64 	%rd355, %rd354;
	@%p88 bra 	$L__BB4_198;
	setp.lt.s64 	%p89, %rd354, %rd189;
	selp.f64 	%fd239, %fd238, %fd161, %p89;
	min.s64 	%rd355, %rd354, %rd189;
$L__BB4_198:
	ld.shared.f64 	%fd164, [_ZN6thrust24THRUST_300001_SM_1000_NS8cuda_cub4core6detail5shmemE+104];
	ld.shared.u64 	%rd192, [_ZN6thrust24THRUST_300001_SM_1000_NS8cuda_cub4core6detail5shmemE+112];
	setp.lt.f64 	%p90, %fd239, %fd164;
	mov.f64 	%fd240, %fd164;
	mov.u64 	%rd356, %rd192;
	@%p90 bra 	$L__BB4_201;
	setp.lt.f64 	%p91, %fd164, %fd239;
	mov.f64 	%fd240, %fd239;
	mov.u64 	%rd356, %rd355;
	@%p91 bra 	$L__BB4_201;
	setp.lt.s64 	%p92, %rd355, %rd192;
	selp.f64 	%fd240, %fd239, %fd164, %p92;
	min.s64 	%rd356, %rd355, %rd192;
$L__BB4_201:
	ld.shared.f64 	%fd167, [_ZN6thrust24THRUST_300001_SM_1000_NS8cuda_cub4core6detail5shmemE+120];
	ld.shared.u64 	%rd195, [_ZN6thrust24THRUST_300001_SM_1000_NS8cuda_cub4core6detail5shmemE+128];
	setp.lt.f64 	%p93, %fd240, %fd167;
	mov.u64 	%rd357, %rd195;
	mov.f64 	%fd241, %fd167;
	@%p93 bra 	$L__BB4_204;
	setp.lt.f64 	%p94, %fd167, %fd240;
	mov.u64 	%rd357, %rd356;
	mov.f64 	%fd241, %fd240;
	@%p94 bra 	$L__BB4_204;
	setp.lt.s64 	%p95, %rd356, %rd195;
	selp.f64 	%fd241, %fd240, %fd167, %p95;
	min.s64 	%rd357, %rd356, %rd195;
$L__BB4_204:
	mov.u32 	%r387, %tid.x;
	setp.ne.s32 	%p212, %r387, 0;
	@%p212 bra 	$L__BB4_206;
	ld.param.u64 	%rd287, [_ZN6thrust24THRUST_300001_SM_1000_NS8cuda_cub4core6detail13_kernel_agentINS1_8__reduce11ReduceAgentINS0_12zip_iteratorIN4cuda3std3__45tupleIJNS0_10device_ptrIdEENS0_17counting_iteratorIlNS0_11use_defaultESF_SF_EEEEEEEPNSB_IJdlEEESJ_iNS1_9__extrema9arg_max_fIdlNSA_4lessIdEEEEEEJSI_SK_iSP_EEEvDpT0__param_1];
	cvta.to.global.u64 	%rd286, %rd287;
	st.global.f64 	[%rd286], %fd241;
	st.global.u64 	[%rd286+8], %rd357;
$L__BB4_206:
	ret;

}
	// .globl	_ZN6thrust24THRUST_300001_SM_1000_NS8cuda_cub4core6detail13_kernel_agentINS1_8__reduce11ReduceAgentINS0_12zip_iteratorIN4cuda3std3__45tupleIJNS0_10device_ptrIdEENS0_17counting_iteratorIlNS0_11use_defaultESF_SF_EEEEEEEPNSB_IJdlEEESJ_iNS1_9__extrema9arg_max_fIdlNSA_4lessIdEEEEEEJSI_SK_iN3cub18CUB_300001_SM_100013GridEvenShareIiEENSS_9GridQueueIjEESP_EEEvDpT0_
.visible .entry _ZN6thrust24THRUST_300001_SM_1000_NS8cuda_cub4core6detail13_kernel_agentINS1_8__reduce11ReduceAgentINS0_12zip_iteratorIN4cuda3std3__45tupleIJNS0_10device_ptrIdEENS0_17counting_iteratorIlNS0_11use_defaultESF_SF_EEEEEEEPNSB_IJdlEEESJ_iNS1_9__extrema9arg_max_fIdlNSA_4lessIdEEEEEEJSI_SK_iN3cub18CUB_300001_SM_100013GridEvenShareIiEENSS_9GridQueueIjEESP_EEEvDpT0_(
	.param .align 8 .b8 _ZN6thrust24THRUST_300001_SM_1000_NS8cuda_cub4core6detail13_kernel_agentINS1_8__reduce11ReduceAgentINS0_12zip_iteratorIN4cuda3std3__45tupleIJNS0_10device_ptrIdEENS0_17counting_iteratorIlNS0_11use_defaultESF_SF_EEEEEEEPNSB_IJdlEEESJ_iNS1_9__extrema9arg_max_fIdlNSA_4lessIdEEEEEEJSI_SK_iN3cub18CUB_300001_SM_100013GridEvenShareIiEENSS_9GridQueueIjEESP_EEEvDpT0__param_0[16],
	.param .u64 .ptr .align 1 _ZN6thrust24THRUST_300001_SM_1000_NS8cuda_cub4core6detail13_kernel_agentINS1_8__reduce11ReduceAgentINS0_12zip_iteratorIN4cuda3std3__45tupleIJNS0_10device_ptrIdEENS0_17counting_iteratorIlNS0_11use_defaultESF_SF_EEEEEEEPNSB_IJdlEEESJ_iNS1_9__extrema9arg_max_fIdlNSA_4lessIdEEEEEEJSI_SK_iN3cub18CUB_300001_SM_100013GridEvenShareIiEENSS_9GridQueueIjEESP_EEEvDpT0__param_1,
	.param .u32 _ZN6thrust24THRUST_300001_SM_1000_NS8cuda_cub4core6detail13_kernel_agentINS1_8__reduce11ReduceAgentINS0_12zip_iteratorIN4cuda3std3__45tupleIJNS0_10device_ptrIdEENS0_17counting_iteratorIlNS0_11use_defaultESF_SF_EEEEEEEPNSB_IJdlEEESJ_iNS1_9__extrema9arg_max_fIdlNSA_4lessIdEEEEEEJSI_SK_iN3cub18CUB_300001_SM_100013GridEvenShareIiEENSS_9GridQueueIjEESP_EEEvDpT0__param_2,
	.param .align 4 .b8 _ZN6thrust24THRUST_300001_SM_1000_NS8cuda_cub4core6detail13_kernel_agentINS1_8__reduce11ReduceAgentINS0_12zip_iteratorIN4cuda3std3__45tupleIJNS0_10device_ptrIdEENS0_17counting_iteratorIlNS0_11use_defaultESF_SF_EEEEEEEPNSB_IJdlEEESJ_iNS1_9__extrema9arg_max_fIdlNSA_4lessIdEEEEEEJSI_SK_iN3cub18CUB_300001_SM_100013GridEvenShareIiEENSS_9GridQueueIjEESP_EEEvDpT0__param_3[40],
	.param .align 8 .b8 _ZN6thrust24THRUST_300001_SM_1000_NS8cuda_cub4core6detail13_kernel_agentINS1_8__reduce11ReduceAgentINS0_12zip_iteratorIN4cuda3std3__45tupleIJNS0_10device_ptrIdEENS0_17counting_iteratorIlNS0_11use_defaultESF_SF_EEEEEEEPNSB_IJdlEEESJ_iNS1_9__extrema9arg_max_fIdlNSA_4lessIdEEEEEEJSI_SK_iN3cub18CUB_300001_SM_100013GridEvenShareIiEENSS_9GridQueueIjEESP_EEEvDpT0__param_4[8],
	.param .align 1 .b8 _ZN6thrust24THRUST_300001_SM_1000_NS8cuda_cub4core6detail13_kernel_agentINS1_8__reduce11ReduceAgentINS0_12zip_iteratorIN4cuda3std3__45tupleIJNS0_10device_ptrIdEENS0_17counting_iteratorIlNS0_11use_defaultESF_SF_EEEEEEEPNSB_IJdlEEESJ_iNS1_9__extrema9arg_max_fIdlNSA_4lessIdEEEEEEJSI_SK_iN3cub18CUB_300001_SM_100013GridEvenShareIiEENSS_9GridQueueIjEESP_EEEvDpT0__param_5[1]
)
.maxntid 256
{
	.reg .pred 	%p<215>;
	.reg .b32 	%r<437>;
	.reg .b64 	%rd<333>;
	.reg .b64 	%fd<242>;

	ld.param.u64 	%rd182, [_ZN6thrust24THRUST_300001_SM_1000_NS8cuda_cub4core6detail13_kernel_agentINS1_8__reduce11ReduceAgentINS0_12zip_iteratorIN4cuda3std3__45tupleIJNS0_10device_ptrIdEENS0_17counting_iteratorIlNS0_11use_defaultESF_SF_EEEEEEEPNSB_IJdlEEESJ_iNS1_9__extrema9arg_max_fIdlNSA_4lessIdEEEEEEJSI_SK_iN3cub18CUB_300001_SM_100013GridEvenShareIiEENSS_9GridQueueIjEESP_EEEvDpT0__param_0+8];
	ld.param.u64 	%rd181, [_ZN6thrust24THRUST_300001_SM_1000_NS8cuda_cub4core6detail13_kernel_agentINS1_8__reduce11ReduceAgentINS0_12zip_iteratorIN4cuda3std3__45tupleIJNS0_10device_ptrIdEENS0_17counting_iteratorIlNS0_11use_defaultESF_SF_EEEEEEEPNSB_IJdlEEESJ_iNS1_9__extrema9arg_max_fIdlNSA_4lessIdEEEEEEJSI_SK_iN3cub18CUB_300001_SM_100013GridEvenShareIiEENSS_9GridQueueIjEESP_EEEvDpT0__param_0];
	ld.param.u64 	%rd184, [_ZN6thrust24THRUST_300001_SM_1000_NS8cuda_cub4core6detail13_kernel_agentINS1_8__reduce11ReduceAgentINS0_12zip_iteratorIN4cuda3std3__45tupleIJNS0_10device_ptrIdEENS0_17counting_iteratorIlNS0_11use_defaultESF_SF_EEEEEEEPNSB_IJdlEEESJ_iNS1_9__extrema9arg_max_fIdlNSA_4lessIdEEEEEEJSI_SK_iN3cub18CUB_300001_SM_100013GridEvenShareIiEENSS_9GridQueueIjEESP_EEEvDpT0__param_4];
	ld.param.u32 	%r66, [_ZN6thrust24THRUST_300001_SM_1000_NS8cuda_cub4core6detail13_kernel_agentINS1_8__reduce11ReduceAgentINS0_12zip_iteratorIN4cuda3std3__45tupleIJNS0_10device_ptrIdEENS0_17counting_iteratorIlNS0_11use_defaultESF_SF_EEEEEEEPNSB_IJdlEEESJ_iNS1_9__extrema9arg_max_fIdlNSA_4lessIdEEEEEEJSI_SK_iN3cub18CUB_300001_SM_100013GridEvenShareIiEENSS_9GridQueueIjEESP_EEEvDpT0__param_2];
	cvta.to.global.u64 	%rd1, %rd184;
	cvta.to.global.u64 	%rd2, %rd181;
	mov.u32 	%r1, %ctaid.x;
	mul.lo.s32 	%r2, %r1, 1280;
	mov.u32 	%r67, %nctaid.x;
	mul.lo.s32 	%r3, %r67, 1280;
	add.s32 	%r68, %r2, 1280;
	setp.le.s32 	%p1, %r68, %r66;
	@%p1 bra 	$L__BB5_121;
	sub.s32 	%r4, %r66, %r2;
	mov.u32 	%r5, %tid.x;
	setp.ge.s32 	%p98, %r5, %r4;
	mov.f64 	%fd188, 0d0000000000000000;
	mov.b64 	%rd279, 0;
	mov.u32 	%r420, %r5;
	@%p98 bra 	$L__BB5_3;
	add.s32 	%r190, %r2, %r5;
	cvt.s64.s32 	%rd234, %r190;
	mul.wide.s32 	%rd235, %r190, 8;
	add.s64 	%rd236, %rd2, %rd235;
	add.s64 	%rd279, %rd182, %rd234;
	ld.global.f64 	%fd188, [%rd236];
	add.s32 	%r420, %r5, 256;
$L__BB5_3:
	setp.ge.s32 	%p99, %r420, %r4;
	@%p99 bra 	$L__BB5_25;
	not.b32 	%r191, %r420;
	add.s32 	%r192, %r66, %r191;
	sub.s32 	%r8, %r192, %r2;
	and.b32  	%r193, %r8, 768;
	setp.eq.s32 	%p100, %r193, 768;
	@%p100 bra 	$L__BB5_10;
	add.s32 	%r418, %r420, %r2;
	shr.u32 	%r194, %r8, 8;
	add.s32 	%r195, %r194, 1;
	and.b32  	%r196, %r195, 3;
	neg.s32 	%r417, %r196;
$L__BB5_6:
	.pragma "nounroll";
	mov.u64 	%rd6, %rd279;
	mov.f64 	%fd3, %fd188;
	cvt.s64.s32 	%rd238, %r418;
	add.s64 	%rd7, %rd182, %rd238;
	mul.wide.s32 	%rd239, %r418, 8;
	add.s64 	%rd240, %rd2, %rd239;
	ld.global.f64 	%fd4, [%rd240];
	setp.lt.f64 	%p101, %fd3, %fd4;
	mov.u64 	%rd279, %rd7;
	mov.f64 	%fd188, %fd4;
	@%p101 bra 	$L__BB5_9;
	setp.lt.f64 	%p102, %fd4, %fd3;
	mov.u64 	%rd279, %rd6;
	mov.f64 	%fd188, %fd3;
	@%p102 bra 	$L__BB5_9;
	setp.lt.s64 	%p103, %rd6, %rd7;
	min.s64 	%rd279, %rd6, %rd7;
	selp.f64 	%fd188, %fd3, %fd4, %p103;
$L__BB5_9:
	add.s32 	%r420, %r420, 256;
	add.s32 	%r418, %r418, 256;
	add.s32 	%r417, %r417, 1;
	setp.ne.s32 	%p104, %r417, 0;
	@%p104 bra 	$L__BB5_6;
$L__BB5_10:
	setp.lt.u32 	%p105, %r8, 768;
	@%p105 bra 	$L__BB5_25;
	add.s32 	%r421, %r420, %r2;
	add.s32 	%r424, %r421, 256;
	add.s32 	%r423, %r421, 512;
	add.s32 	%r422, %r421, 768;
	add.s64 	%rd12, %rd2, 4096;
$L__BB5_12:
	cvt.s64.s32 	%rd241, %r424;
	add.s64 	%rd14, %rd182, %rd241;
	cvt.s64.s32 	%rd242, %r423;
	add.s64 	%rd15, %rd182, %rd242;
	cvt.s64.s32 	%rd243, %r422;
	add.s64 	%rd16, %rd182, %rd243;
	cvt.s64.s32 	%rd244, %r421;
	mul.wide.s32 	%rd245, %r421, 8;
	add.s64 	%rd17, %rd12, %rd245;
	add.s64 	%rd18, %rd182, %rd244;
	ld.global.f64 	%fd10, [%rd17+-4096];
	setp.lt.f64 	%p106, %fd188, %fd10;
	mov.u64 	%rd276, %rd18;
	mov.f64 	%fd185, %fd10;
	@%p106 bra 	$L__BB5_15;
	setp.lt.f64 	%p107, %fd10, %fd188;
	mov.u64 	%rd276, %rd279;
	mov.f64 	%fd185, %fd188;
	@%p107 bra 	$L__BB5_15;
	setp.lt.s64 	%p108, %rd279, %rd18;
	min.s64 	%rd276, %rd279, %rd18;
	selp.f64 	%fd185, %fd188, %fd10, %p108;
$L__BB5_15:
	ld.global.f64 	%fd13, [%rd17+-2048];
	setp.lt.f64 	%p109, %fd185, %fd13;
	mov.u64 	%rd277, %rd14;
	mov.f64 	%fd186, %fd13;
	@%p109 bra 	$L__BB5_18;
	setp.lt.f64 	%p110, %fd13, %fd185;
	mov.u64 	%rd277, %rd276;
	mov.f64 	%fd186, %fd185;
	@%p110 bra 	$L__BB5_18;
	setp.lt.s64 	%p111, %rd276, %rd14;
	min.s64 	%rd277, %rd276, %rd14;
	selp.f64 	%fd186, %fd185, %fd13, %p111;
$L__BB5_18:
	ld.global.f64 	%fd16, [%rd17];
	setp.lt.f64 	%p112, %fd186, %fd16;
	mov.u64 	%rd278, %rd15;
	mov.f64 	%fd187, %fd16;
	@%p112 bra 	$L__BB5_21;
	setp.lt.f64 	%p113, %fd16, %fd186;
	mov.u64 	%rd278, %rd277;
	mov.f64 	%fd187, %fd186;
	@%p113 bra 	$L__BB5_21;
	setp.lt.s64 	%p114, %rd277, %rd15;
	min.s64 	%rd278, %rd277, %rd15;
	selp.f64 	%fd187, %fd186, %fd16, %p114;
$L__BB5_21:
	ld.global.f64 	%fd19, [%rd17+2048];
	setp.lt.f64 	%p115, %fd187, %fd19;
	mov.u64 	%rd279, %rd16;
	mov.f64 	%fd188, %fd19;
	@%p115 bra 	$L__BB5_24;
	setp.lt.f64 	%p116, %fd19, %fd187;
	mov.u64 	%rd279, %rd278;
	mov.f64 	%fd188, %fd187;
	@%p116 bra 	$L__BB5_24;
	setp.lt.s64 	%p117, %rd278, %rd16;
	min.s64 	%rd279, %rd278, %rd16;
	selp.f64 	%fd188, %fd187, %fd19, %p117;
$L__BB5_24:
	add.s32 	%r420, %r420, 1024;
	add.s32 	%r424, %r424, 1024;
	add.s32 	%r423, %r423, 1024;
	add.s32 	%r422, %r422, 1024;
	add.s32 	%r421, %r421, 1024;
	setp.lt.s32 	%p118, %r420, %r4;
	@%p118 bra 	$L__BB5_12;
$L__BB5_25:
	setp.lt.s32 	%p119, %r4, 256;
	@%p119 bra 	$L__BB5_70;
	// begin inline asm
	mov.u32 %r310, %laneid;
	// end inline asm
	mov.b64 	%rd256, %fd188;
	mov.b64 	{%r312, %r317}, %rd256;
	mov.b32 	%r328, 1;
	mov.b32 	%r329, 31;
	mov.b32 	%r330, -1;
	// begin inline asm
	shfl.sync.down.b32 %r311, %r312, %r328, %r329, %r330;
	// end inline asm
	// begin inline asm
	shfl.sync.down.b32 %r316, %r317, %r328, %r329, %r330;
	// end inline asm
	mov.b64 	%rd257, {%r311, %r316};
	mov.b64 	%fd23, %rd257;
	mov.b64 	{%r322, %r327}, %rd279;
	// begin inline asm
	shfl.sync.down.b32 %r321, %r322, %r328, %r329, %r330;
	// end inline asm
	// begin inline asm
	shfl.sync.down.b32 %r326, %r327, %r328, %r329, %r330;
	// end inline asm
	mov.b64 	%rd28, {%r321, %r326};
	setp.gt.s32 	%p171, %r310, 30;
	mov.u64 	%rd281, %rd279;
	mov.f64 	%fd190, %fd188;
	@%p171 bra 	$L__BB5_30;
	setp.lt.f64 	%p172, %fd188, %fd23;
	mov.u64 	%rd281, %rd28;
	mov.f64 	%fd190, %fd23;
	@%p172 bra 	$L__BB5_30;
	setp.gt.f64 	%p173, %fd188, %fd23;
	mov.u64 	%rd281, %rd279;
	mov.f64 	%fd190, %fd188;
	@%p173 bra 	$L__BB5_30;
	setp.lt.s64 	%p174, %rd279, %rd28;
	min.s64 	%rd281, %rd279, %rd28;
	selp.f64 	%fd190, %fd188, %fd23, %p174;
$L__BB5_30:
	mov.b64 	%rd258, %fd190;
	mov.b64 	{%r332, %r337}, %rd258;
	mov.b32 	%r348, 2;
	mov.b32 	%r349, 31;
	mov.b32 	%r350, -1;
	// begin inline asm
	shfl.sync.down.b32 %r331, %r332, %r348, %r349, %r350;
	// end inline asm
	// begin inline asm
	shfl.sync.down.b32 %r336, %r337, %r348, %r349, %r350;
	// end inline asm
	mov.b64 	%rd259, {%r331, %r336};
	mov.b64 	%fd26, %rd259;
	mov.b64 	{%r342, %r347}, %rd281;
	// begin inline asm
	shfl.sync.down.b32 %r341, %r342, %r348, %r349, %r350;
	// end inline asm
	// begin inline asm
	shfl.sync.down.b32 %r346, %r347, %r348, %r349, %r350;
	// end inline asm
	mov.b64 	%rd31, {%r341, %r346};
	setp.gt.s32 	%p175, %r310, 29;
	mov.u64 	%rd282, %rd281;
	mov.f64 	%fd191, %fd190;
	@%p175 bra 	$L__BB5_34;
	setp.lt.f64 	%p176, %fd190, %fd26;
	mov.u64 	%rd282, %rd31;
	mov.f64 	%fd191, %fd26;
	@%p176 bra 	$L__BB5_34;
	setp.gt.f64 	%p177, %fd190, %fd26;
	mov.u64 	%rd282, %rd281;
	mov.f64 	%fd191, %fd190;
	@%p177 bra 	$L__BB5_34;
	setp.lt.s64 	%p178, %rd281, %rd31;
	min.s64 	%rd282, %rd281, %rd31;
	selp.f64 	%fd191, %fd190, %fd26, %p178;
$L__BB5_34:
	mov.b64 	%rd260, %fd191;
	mov.b64 	{%r352, %r357}, %rd260;
	mov.b32 	%r368, 4;
	mov.b32 	%r369, 31;
	mov.b32 	%r370, -1;
	// begin inline asm
	shfl.sync.down.b32 %r351, %r352, %r368, %r369, %r370;
	// end inline asm
	// begin inline asm
	shfl.sync.down.b32 %r356, %r357, %r368, %r369, %r370;
	// end inline asm
	mov.b64 	%rd261, {%r351, %r356};
	mov.b64 	%fd29, %rd261;
	mov.b64 	{%r362, %r367}, %rd282;
	// begin inline asm
	shfl.sync.down.b32 %r361, %r362, %r368, %r369, %r370;
	// end inline asm
	// begin inline asm
	shfl.sync.down.b32 %r366, %r367, %r368, %r369, %r370;
	// end inline asm
	mov.b64 	%rd34, {%r361, %r366};
	setp.gt.s32 	%p179, %r310, 27;
	mov.u64 	%rd283, %rd282;
	mov.f64 	%fd192, %fd191;
	@%p179 bra 	$L__BB5_38;
	setp.lt.f64 	%p180, %fd191, %fd29;
	mov.u64 	%rd283, %rd34;
	mov.f64 	%fd192, %fd29;
	@%p180 bra 	$L__BB5_38;
	setp.gt.f64 	%p181, %fd191, %fd29;
	mov.u64 	%rd283, %rd282;
	mov.f64 	%fd192, %fd191;
	@%p181 bra 	$L__BB5_38;
	setp.lt.s64 	%p182, %rd282, %rd34;
	min.s64 	%rd283, %rd282, %rd34;
	selp.f64 	%fd192, %fd191, %fd29, %p182;
$L__BB5_38:
	mov.b64 	%rd262, %fd192;
	mov.b64 	{%r372, %r377}, %rd262;
	mov.b32 	%r388, 8;
	mov.b32 	%r389, 31;
	mov.b32 	%r390, -1;
	// begin inline asm
	shfl.sync.down.b32 %r371, %r372, %r388, %r389, %r390;
	// end inline asm
	// begin inline asm
	shfl.sync.down.b32 %r376, %r377, %r388, %r389, %r390;
	// end inline asm
	mov.b64 	%rd263, {%r371, %r376};
	mov.b64 	%fd32, %rd263;
	mov.b64 	{%r382, %r387}, %rd283;
	// begin inline asm
	shfl.sync.down.b32 %r381, %r382, %r388, %r389, %r390;
	// end inline asm
	// begin inline asm
	shfl.sync.down.b32 %r386, %r387, %r388, %r389, %r390;
	// end inline asm
	mov.b64 	%rd37, {%r381, %r386};
	setp.gt.s32 	%p183, %r310, 23;
	mov.u64 	%rd284, %rd283;
	mov.f64 	%fd193, %fd192;
	@%p183 bra 	$L__BB5_42;
	setp.lt.f64 	%p184, %fd192, %fd32;
	mov.u64 	%rd284, %rd37;
	mov.f64 	%fd193, %fd32;
	@%p184 bra 	$L__BB5_42;
	setp.gt.f64 	%p185, %fd192, %fd32;
	mov.u64 	%rd284, %rd283;
	mov.f64 	%fd193, %fd192;
	@%p185 bra 	$L__BB5_42;
	setp.lt.s64 	%p186, %rd283, %rd37;
	min.s64 	%rd284, %rd283, %rd37;
	selp.f64 	%fd193, %fd192, %fd32, %p186;
$L__BB5_42:
	mov.b64 	%rd264, %fd193;
	mov.b64 	{%r392, %r397}, %rd264;
	mov.b32 	%r408, 16;
	mov.b32 	%r409, 31;
	mov.b32 	%r410, -1;
	// begin inline asm
	shfl.sync.down.b32 %r391, %r392, %r408, %r409, %r410;
	// end inline asm
	// begin inline asm
	shfl.sync.down.b32 %r396, %r397, %r408, %r409, %r410;
	// end inline asm
	mov.b64 	%rd265, {%r391, %r396};
	mov.b64 	%fd35, %rd265;
	mov.b64 	{%r402, %r407}, %rd284;
	// begin inline asm
	shfl.sync.down.b32 %r401, %r402, %r408, %r409, %r410;
	// end inline asm
	// begin inline asm
	shfl.sync.down.b32 %r406, %r407, %r408, %r409, %r410;
	// end inline asm
	mov.b64 	%rd40, {%r401, %r406};
	setp.gt.s32 	%p187, %r310, 15;
	mov.u64 	%rd332, %rd284;
	mov.f64 	%fd241, %fd193;
	@%p187 bra 	$L__BB5_46;
	setp.lt.f64 	%p188, %fd193, %fd35;
	mov.u64 	%rd332, %rd40;
	mov.f64 	%fd241, %fd35;
	@%p188 bra 	$L__BB5_46;
	setp.gt.f64 	%p189, %fd193, %fd35;
	mov.u64 	%rd332, %rd284;
	mov.f64 	%fd241, %fd193;
	@%p189 bra 	$L__BB5_46;
	setp.lt.s64 	%p190, %rd284, %rd40;
	min.s64 	%rd332, %rd284, %rd40;
	selp.f64 	%fd241, %fd193, %fd35, %p190;
$L__BB5_46:
	setp.ne.s32 	%p191, %r310, 0;
	@%p191 bra 	$L__BB5_48;
	shr.u32 	%r411, %r5, 1;
	and.b32  	%r412, %r411, 496;
	mov.u32 	%r413, _ZN6thrust24THRUST_300001_SM_1000_NS8cuda_cub4core6detail5shmemE;
	add.s32 	%r414, %r413, %r412;
	st.shared.f64 	[%r414+8], %fd241;
	st.shared.u64 	[%r414+16], %rd332;
$L__BB5_48:
	bar.sync 	0;
	setp.ne.s32 	%p192, %r5, 0;
	@%p192 bra 	$L__BB5_208;
	ld.shared.f64 	%fd38, [_ZN6thrust24THRUST_300001_SM_1000_NS8cuda_cub4core6detail5shmemE+24];
	ld.shared.u64 	%rd43, [_ZN6thrust24THRUST_300001_SM_1000_NS8cuda_cub4core6detail5shmemE+32];
	setp.lt.f64 	%p193, %fd241, %fd38;
	mov.u64 	%rd286, %rd43;
	mov.f64 	%fd195, %fd38;
	@%p193 bra 	$L__BB5_52;
	setp.lt.f64 	%p194, %fd38, %fd241;
	mov.u64 	%rd286, %rd332;
	mov.f64 	%fd195, %fd241;
	@%p194 bra 	$L__BB5_52;
	setp.lt.s64 	%p195, %rd332, %rd43;
	min.s64 	%rd286, %rd332, %rd43;
	selp.f64 	%fd195, %fd241, %fd38, %p195;
$L__BB5_52:
	ld.shared.f64 	%fd41, [_ZN6thrust24THRUST_300001_SM_1000_NS8cuda_cub4core6detail5shmemE+40];
	ld.shared.u64 	%rd46, [_ZN6thrust24THRUST_300001_SM_1000_NS8cuda_cub4core6detail5shmemE+48];
	setp.lt.f64 	%p196, %fd195, %fd41;
	mov.u64 	%rd287, %rd46;
	mov.f64 	%fd196, %fd41;
	@%p196 bra 	$L__BB5_55;
	setp.lt.f64 	%p197, %fd41, %fd195;
	mov.u64 	%rd287, %rd286;
	mov.f64 	%fd196, %fd195;
	@%p197 bra 	$L__BB5_55;
	setp.lt.s64 	%p198, %rd286, %rd46;
	min.s64 	%rd287, %rd286, %rd46;
	selp.f64 	%fd196, %fd195, %fd41, %p198;
$L__BB5_55:
	ld.shared.f64 	%fd44, [_ZN6thrust24THRUST_300001_SM_1000_NS8cuda_cub4core6detail5shmemE+56];
	ld.shared.u64 	%rd49, [_ZN6thrust24THRUST_300001_SM_1000_NS8cuda_cub4core6detail5shmemE+64];
	setp.lt.f64 	%p199, %fd196, %fd44;
	mov.u64 	%rd288, %rd49;
	mov.f64 	%fd197, %fd44;
	@%p199 bra 	$L__BB5_58;
	setp.lt.f64 	%p200, %fd44, %fd196;
	mov.u64 	%rd288, %rd287;
	mov.f64 	%fd197, %fd196;
	@%p200 bra 	$L__BB5_58;
	setp.lt.s64 	%p201, %rd287, %rd49;
	min.s64 	%rd288, %rd287, %rd49;
	selp.f64 	%fd197, %fd196, %fd44, %p201;
$L__BB5_58:
	ld.shared.f64 	%fd47, [_ZN6thrust24THRUST_300001_SM_1000_NS8cuda_cub4core6detail5shmemE+72];
	ld.shared.u64 	%rd52, [_ZN6thrust24THRUST_300001_SM_1000_NS8cuda_cub4core6detail5shmemE+80];
	setp.lt.f64 	%p202, %fd197, %fd47;
	mov.u64 	%rd289, %rd52;
	mov.f64 	%fd198, %fd47;
	@%p202 bra 	$L__BB5_61;
	setp.lt.f64 	%p203, %fd47, %fd197;
	mov.u64 	%rd289, %rd288;
	mov.f64 	%fd198, %fd197;
	@%p203 bra 	$L__BB5_61;
	setp.lt.s64 	%p204, %rd288, %rd52;
	min.s64 	%rd289, %rd288, %rd52;
	selp.f64 	%fd198, %fd197, %fd47, %p204;
$L__BB5_61:
	ld.shared.f64 	%fd50, [_ZN6thrust24THRUST_300001_SM_1000_NS8cuda_cub4core6detail5shmemE+88];
	ld.shared.u64 	%rd55, [_ZN6thrust24THRUST_300001_SM_1000_NS8cuda_cub4core6detail5shmemE+96];
	setp.lt.f64 	%p205, %fd198, %fd50;
	mov.u64 	%rd290, %rd55;
	mov.f64 	%fd199, %fd50;
	@%p205 bra 	$L__BB5_64;
	setp.lt.f64 	%p206, %fd50, %fd198;
	mov.u64 	%rd290, %rd289;
	mov.f64 	%fd199, %fd198;
	@%p206 bra 	$L__BB5_64;
	setp.lt.s64 	%p207, %rd289, %rd55;
	min.s64 	%rd290, %rd289, %rd55;
	selp.f64 	%fd199, %fd198, %fd50, %p207;
$L__BB5_64:
	ld.shared.f64 	%fd53, [_ZN6thrust24THRUST_300001_SM_1000_NS8cuda_cub4core6detail5shmemE+104];
	ld.shared.u64 	%rd58, [_ZN6thrust24THRUST_300001_SM_1000_NS8cuda_cub4core6detail5shmemE+112];
	setp.lt.f64 	%p208, %fd199, %fd53;
	mov.u64 	%rd291, %rd58;
	mov.f64 	%fd200, %fd53;
	@%p208 bra 	$L__BB5_67;
	setp.lt.f64 	%p209, %fd53, %fd199;
	mov.u64 	%rd291, %rd290;
	mov.f64 	%fd200, %fd199;
	@%p209 bra 	$L__BB5_67;
	setp.lt.s64 	%p210, %rd290, %rd58;
	min.s64 	%rd291, %rd290, %rd58;
	selp.f64 	%fd200, %fd199, %fd53, %p210;
$L__BB5_67:
	ld.shared.f64 	%fd56, [_ZN6thrust24THRUST_300001_SM_1000_NS8cuda_cub4core6detail5shmemE+120];
	ld.shared.u64 	%rd61, [_ZN6thrust24THRUST_300001_SM_1000_NS8cuda_cub4core6detail5shmemE+128];
	setp.lt.f64 	%p211, %fd200, %fd56;
	mov.u64 	%rd332, %rd61;
	mov.f64 	%fd241, %fd56;
	@%p211 bra 	$L__BB5_208;
	setp.lt.f64 	%p212, %fd56, %fd200;
	mov.u64 	%rd332, %rd291;
	mov.f64 	%fd241, %fd200;
	@%p212 bra 	$L__BB5_208;
	setp.lt.s64 	%p213, %rd291, %rd61;
	min.s64 	%rd332, %rd291, %rd61;
	selp.f64 	%fd241, %fd200, %fd56, %p213;
	bra.uni 	$L__BB5_208;
$L__BB5_70:
	// begin inline asm
	mov.u32 %r197, %laneid;
	// end inline asm
	and.b32  	%r218, %r5, 992;
	add.s32 	%r219, %r218, 32;
	setp.gt.s32 	%p120, %r219, %r4;
	not.b32 	%r220, %r218;
	add.s32 	%r221, %r4, %r220;
	selp.b32 	%r216, %r221, 31, %p120;
	mov.b64 	%rd246, %fd188;
	mov.b64 	{%r199, %r204}, %rd246;
	mov.b32 	%r215, 1;
	mov.b32 	%r217, -1;
	// begin inline asm
	shfl.sync.down.b32 %r198, %r199, %r215, %r216, %r217;
	// end inline asm
	// begin inline asm
	shfl.sync.down.b32 %r203, %r204, %r215, %r216, %r217;
	// end inline asm
	mov.b64 	%rd247, {%r198, %r203};
	mov.b64 	%fd58, %rd247;
	mov.b64 	{%r209, %r214}, %rd279;
	// begin inline asm
	shfl.sync.down.b32 %r208, %r209, %r215, %r216, %r217;
	// end inline asm
	// begin inline asm
	shfl.sync.down.b32 %r213, %r214, %r215, %r216, %r217;
	// end inline asm
	mov.b64 	%rd63, {%r208, %r213};
	setp.ge.s32 	%p121, %r197, %r216;
	mov.u64 	%rd292, %rd279;
	mov.f64 	%fd201, %fd188;
	@%p121 bra 	$L__BB5_74;
	setp.lt.f64 	%p122, %fd188, %fd58;
	mov.u64 	%rd292, %rd63;
	mov.f64 	%fd201, %fd58;
	@%p122 bra 	$L__BB5_74;
	setp.gt.f64 	%p123, %fd188, %fd58;
	mov.u64 	%rd292, %rd279;
	mov.f64 	%fd201, %fd188;
	@%p123 bra 	$L__BB5_74;
	setp.lt.s64 	%p124, %rd279, %rd63;
	min.s64 	%rd292, %rd279, %rd63;
	selp.f64 	%fd201, %fd188, %fd58, %p124;
$L__BB5_74:
	mov.b64 	%rd248, %fd201;
	mov.b64 	{%r223, %r228}, %rd248;
	mov.b32 	%r239, 2;
	mov.b32 	%r241, -1;
	// begin inline asm
	shfl.sync.down.b32 %r222, %r223, %r239, %r216, %r241;
	// end inline asm
	// begin inline asm
	shfl.sync.down.b32 %r227, %r228, %r239, %r216, %r241;
	// end inline asm
	mov.b64 	%rd249, {%r222, %r227};
	mov.b64 	%fd61, %rd249;
	mov.b64 	{%r233, %r238}, %rd292;
	// begin inline asm
	shfl.sync.down.b32 %r232, %r233, %r239, %r216, %r241;
	// end inline asm
	// begin inline asm
	shfl.sync.down.b32 %r237, %r238, %r239, %r216, %r241;
	// end inline asm
	mov.b64 	%rd66, {%r232, %r237};
	add.s32 	%r242, %r197, 2;
	setp.gt.s32 	%p125, %r242, %r216;
	mov.f64 	%fd202, %fd201;
	mov.u64 	%rd293, %rd292;
	@%p125 bra 	$L__BB5_78;
	setp.lt.f64 	%p126, %fd201, %fd61;
	mov.f64 	%fd202, %fd61;
	mov.u64 	%rd293, %rd66;
	@%p126 bra 	$L__BB5_78;
	setp.gt.f64 	%p127, %fd201, %fd61;
	mov.f64 	%fd202, %fd201;
	mov.u64 	%rd293, %rd292;
	@%p127 bra 	$L__BB5_78;
	setp.lt.s64 	%p128, %rd292, %rd66;
	selp.f64 	%fd202, %fd201, %fd61, %p128;
	min.s64 	%rd293, %rd292, %rd66;
$L__BB5_78:
	mov.b64 	%rd250, %fd202;
	mov.b64 	{%r244, %r249}, %rd250;
	mov.b32 	%r260, 4;
	mov.b32 	%r262, -1;
	// begin inline asm
	shfl.sync.down.b32 %r243, %r244, %r260, %r216, %r262;
	// end inline asm
	// begin inline asm
	shfl.sync.down.b32 %r248, %r249, %r260, %r216, %r262;
	// end inline asm
	mov.b64 	%rd251, {%r243, %r248};
	mov.b64 	%fd64, %rd251;
	mov.b64 	{%r254, %r259}, %rd293;
	// begin inline asm
	shfl.sync.down.b32 %r253, %r254, %r260, %r216, %r262;
	// end inline asm
	// begin inline asm
	shfl.sync.down.b32 %r258, %r259, %r260, %r216, %r262;
	// end inline asm
	mov.b64 	%rd69, {%r253, %r258};
	add.s32 	%r263, %r197, 4;
	setp.gt.s32 	%p129, %r263, %r216;
	mov.f64 	%fd203, %fd202;
	mov.u64 	%rd294, %rd293;
	@%p129 bra 	$L__BB5_82;
	setp.lt.f64 	%p130, %fd202, %fd64;
	mov.f64 	%fd203, %fd64;
	mov.u64 	%rd294, %rd69;
	@%p130 bra 	$L__BB5_82;
	setp.gt.f64 	%p131, %fd202, %fd64;
	mov.f64 	%fd203, %fd202;
	mov.u64 	%rd294, %rd293;
	@%p131 bra 	$L__BB5_82;
	setp.lt.s64 	%p132, %rd293, %rd69;
	selp.f64 	%fd203, %fd202, %fd64, %p132;
	min.s64 	%rd294, %rd293, %rd69;
$L__BB5_82:
	mov.b64 	%rd252, %fd203;
	mov.b64 	{%r265, %r270}, %rd252;
	mov.b32 	%r281, 8;
	mov.b32 	%r283, -1;
	// begin inline asm
	shfl.sync.down.b32 %r264, %r265, %r281, %r216, %r283;
	// end inline asm
	// begin inline asm
	shfl.sync.down.b32 %r269, %r270, %r281, %r216, %r283;
	// end inline asm
	mov.b64 	%rd253, {%r264, %r269};
	mov.b64 	%fd67, %rd253;
	mov.b64 	{%r275, %r280}, %rd294;
	// begin inline asm
	shfl.sync.down.b32 %r274, %r275, %r281, %r216, %r283;
	// end inline asm
	// begin inline asm
	shfl.sync.down.b32 %r279, %r280, %r281, %r216, %r283;
	// end inline asm
	mov.b64 	%rd72, {%r274, %r279};
	add.s32 	%r284, %r197, 8;
	setp.gt.s32 	%p133, %r284, %r216;
	mov.f64 	%fd204, %fd203;
	mov.u64 	%rd295, %rd294;
	@%p133 bra 	$L__BB5_86;
	setp.lt.f64 	%p134, %fd203, %fd67;
	mov.f64 	%fd204, %fd67;
	mov.u64 	%rd295, %rd72;
	@%p134 bra 	$L__BB5_86;
	setp.gt.f64 	%p135, %fd203, %fd67;
	mov.f64 	%fd204, %fd203;
	mov.u64 	%rd295, %rd294;
	@%p135 bra 	$L__BB5_86;
	setp.lt.s64 	%p136, %rd294, %rd72;
	selp.f64 	%fd204, %fd203, %fd67, %p136;
	min.s64 	%rd295, %rd294, %rd72;
$L__BB5_86:
	mov.b64 	%rd254, %fd204;
	mov.b64 	{%r286, %r291}, %rd254;
	mov.b32 	%r302, 16;
	mov.b32 	%r304, -1;
	// begin inline asm
	shfl.sync.down.b32 %r285, %r286, %r302, %r216, %r304;
	// end inline asm
	// begin inline asm
	shfl.sync.down.b32 %r290, %r291, %r302, %r216, %r304;
	// end inline asm
	mov.b64 	%rd255, {%r285, %r290};
	mov.b64 	%fd70, %rd255;
	mov.b64 	{%r296, %r301}, %rd295;
	// begin inline asm
	shfl.sync.down.b32 %r295, %r296, %r302, %r216, %r304;
	// end inline asm
	// begin inline asm
	shfl.sync.down.b32 %r300, %r301, %r302, %r216, %r304;
	// end inline asm
	mov.b64 	%rd75, {%r295, %r300};
	add.s32 	%r305, %r197, 16;
	setp.gt.s32 	%p137, %r305, %r216;
	mov.f64 	%fd241, %fd204;
	mov.u64 	%rd332, %rd295;
	@%p137 bra 	$L__BB5_90;
	setp.lt.f64 	%p138, %fd204, %fd70;
	mov.f64 	%fd241, %fd70;
	mov.u64 	%rd332, %rd75;
	@%p138 bra 	$L__BB5_90;
	setp.gt.f64 	%p139, %fd204, %fd70;
	mov.f64 	%fd241, %fd204;
	mov.u64 	%rd332, %rd295;
	@%p139 bra 	$L__BB5_90;
	setp.lt.s64 	%p140, %rd295, %rd75;
	selp.f64 	%fd241, %fd204, %fd70, %p140;
	min.s64 	%rd332, %rd295, %rd75;
$L__BB5_90:
	setp.ne.s32 	%p141, %r197, 0;
	@%p141 bra 	$L__BB5_92;
	shr.u32 	%r306, %r5, 1;
	and.b32  	%r307, %r306, 496;
	mov.u32 	%r308, _ZN6thrust24THRUST_300001_SM_1000_NS8cuda_cub4core6detail5shmemE;
	add.s32 	%r309, %r308, %r307;
	st.shared.f64 	[%r309+8], %fd241;
	st.shared.u64 	[%r309+16], %rd332;
$L__BB5_92:
	bar.sync 	0;
	setp.ne.s32 	%p142, %r5, 0;
	@%p142 bra 	$L__BB5_208;
	setp.lt.s32 	%p143, %r4, 33;
	mov.f64 	%fd206, %fd241;
	mov.u64 	%rd297, %rd332;
	@%p143 bra 	$L__BB5_97;
	ld.shared.f64 	%fd73, [_ZN6thrust24THRUST_300001_SM_1000_NS8cuda_cub4core6detail5shmemE+24];
	ld.shared.u64 	%rd78, [_ZN6thrust24THRUST_300001_SM_1000_NS8cuda_cub4core6detail5shmemE+32];
	setp.lt.f64 	%p144, %fd241, %fd73;
	mov.f64 	%fd206, %fd73;
	mov.u64 	%rd297, %rd78;
	@%p144 bra 	$L__BB5_97;
	setp.lt.f64 	%p145, %fd73, %fd241;
	mov.f64 	%fd206, %fd241;
	mov.u64 	%rd297, %rd332;
	@%p145 bra 	$L__BB5_97;
	setp.lt.s64 	%p146, %rd332, %rd78;
	selp.f64 	%fd206, %fd241, %fd73, %p146;
	min.s64 	%rd297, %rd332, %rd78;
$L__BB5_97:
	setp.lt.s32 	%p147, %r4, 65;
	mov.f64 	%fd207, %fd206;
	mov.u64 	%rd298, %rd297;
	@%p147 bra 	$L__BB5_101;
	ld.shared.f64 	%fd76, [_ZN6thrust24THRUST_300001_SM_1000_NS8cuda_cub4core6detail5shmemE+40];
	ld.shared.u64 	%rd81, [_ZN6thrust24THRUST_300001_SM_1000_NS8cuda_cub4core6detail5shmemE+48];
	setp.lt.f64 	%p148, %fd206, %fd76;
	mov.f64 	%fd207, %fd76;
	mov.u64 	%rd298, %rd81;
	@%p148 bra 	$L__BB5_101;
	setp.lt.f64 	%p149, %fd76, %fd206;
	mov.f64 	%fd207, %fd206;
	mov.u64 	%rd298, %rd297;
	@%p149 bra 	$L__BB5_101;
	setp.lt.s64 	%p150, %rd297, %rd81;
	selp.f64 	%fd207, %fd206, %fd76, %p150;
	min.s64 	%rd298, %rd297, %rd81;
$L__BB5_101:
	setp.lt.s32 	%p151, %r4, 97;
	mov.f64 	%fd208, %fd207;
	mov.u64 	%rd299, %rd298;
	@%p151 bra 	$L__BB5_105;
	ld.shared.f64 	%fd79, [_ZN6thrust24THRUST_300001_SM_1000_NS8cuda_cub4core6detail5shmemE+56];
	ld.shared.u64 	%rd84, [_ZN6thrust24THRUST_300001_SM_1000_NS8cuda_cub4core6detail5shmemE+64];
	setp.lt.f64 	%p152, %fd207, %fd79;
	mov.f64 	%fd208, %fd79;
	mov.u64 	%rd299, %rd84;
	@%p152 bra 	$L__BB5_105;
	setp.lt.f64 	%p153, %fd79, %fd207;
	mov.f64 	%fd208, %fd207;
	mov.u64 	%rd299, %rd298;
	@%p153 bra 	$L__BB5_105;
	setp.lt.s64 	%p154, %rd298, %rd84;
	selp.f64 	%fd208, %fd207, %fd79, %p154;
	min.s64 	%rd299, %rd298, %rd84;
$L__BB5_105:
	setp.lt.s32 	%p155, %r4, 129;
	mov.f64 	%fd209, %fd208;
	mov.u64 	%rd300, %rd299;
	@%p155 bra 	$L__BB5_109;
	ld.shared.f64 	%fd82, [_ZN6thrust24THRUST_300001_SM_1000_NS8cuda_cub4core6detail5shmemE+72];
	ld.shared.u64 	%rd87, [_ZN6thrust24THRUST_300001_SM_1000_NS8cuda_cub4core6detail5shmemE+80];
	setp.lt.f64 	%p156, %fd208, %fd82;
	mov.f64 	%fd209, %fd82;
	mov.u64 	%rd300, %rd87;
	@%p156 bra 	$L__BB5_109;
	setp.lt.f64 	%p157, %fd82, %fd208;
	mov.f64 	%fd209, %fd208;
	mov.u64 	%rd300, %rd299;
	@%p157 bra 	$L__BB5_109;
	setp.lt.s64 	%p158, %rd299, %rd87;
	selp.f64 	%fd209, %fd208, %fd82, %p158;
	min.s64 	%rd300, %rd299, %rd87;
$L__BB5_109:
	setp.lt.s32 	%p159, %r4, 161;
	mov.f64 	%fd210, %fd209;
	mov.u64 	%rd301, %rd300;
	@%p159 bra 	$L__BB5_113;
	ld.shared.f64 	%fd85, [_ZN6thrust24THRUST_300001_SM_1000_NS8cuda_cub4core6detail5shmemE+88];
	ld.shared.u64 	%rd90, [_ZN6thrust24THRUST_300001_SM_1000_NS8cuda_cub4core6detail5shmemE+96];
	setp.lt.f64 	%p160, %fd209, %fd85;
	mov.f64 	%fd210, %fd85;
	mov.u64 	%rd301, %rd90;
	@%p160 bra 	$L__BB5_113;
	setp.lt.f64 	%p161, %fd85, %fd209;
	mov.f64 	%fd210, %fd209;
	mov.u64 	%rd301, %rd300;
	@%p161 bra 	$L__BB5_113;
	setp.lt.s64 	%p162, %rd300, %rd90;
	selp.f64 	%fd210, %fd209, %fd85, %p162;
	min.s64 	%rd301, %rd300, %rd90;
$L__BB5_113:
	setp.lt.s32 	%p163, %r4, 193;
	mov.f64 	%fd211, %fd210;
	mov.u64 	%rd302, %rd301;
	@%p163 bra 	$L__BB5_117;
	ld.shared.f64 	%fd88, [_ZN6thrust24THRUST_300001_SM_1000_NS8cuda_cub4core6detail5shmemE+104];
	ld.shared.u64 	%rd93, [_ZN6thrust24THRUST_300001_SM_1000_NS8cuda_cub4core6detail5shmemE+112];
	setp.lt.f64 	%p164, %fd210, %fd88;
	mov.f64 	%fd211, %fd88;
	mov.u64 	%rd302, %rd93;
	@%p164 bra 	$L__BB5_117;
	setp.lt.f64 	%p165, %fd88, %fd210;
	mov.f64 	%fd211, %fd210;
	mov.u64 	%rd302, %rd301;
	@%p165 bra 	$L__BB5_117;
	setp.lt.s64 	%p166, %rd301, %rd93;
	selp.f64 	%fd211, %fd210, %fd88, %p166;
	min.s64 	%rd302, %rd301, %rd93;
$L__BB5_117:
	setp.lt.s32 	%p167, %r4, 225;
	mov.u64 	%rd332, %rd302;
	mov.f64 	%fd241, %fd211;
	@%p167 bra 	$L__BB5_208;
	ld.shared.f64 	%fd91, [_ZN6thrust24THRUST_300001_SM_1000_NS8cuda_cub4core6detail5shmemE+120];
	ld.shared.u64 	%rd96, [_ZN6thrust24THRUST_300001_SM_1000_NS8cuda_cub4core6detail5shmemE+128];
	setp.lt.f64 	%p168, %fd211, %fd91;
	mov.u64 	%rd332, %rd96;
	mov.f64 	%fd241, %fd91;
	@%p168 bra 	$L__BB5_208;
	setp.lt.f64 	%p169, %fd91, %fd211;
	mov.u64 	%rd332, %rd302;
	mov.f64 	%fd241, %fd211;
	@%p169 bra 	$L__BB5_208;
	setp.lt.s64 	%p170, %rd302, %rd96;
	selp.f64 	%fd241, %fd211, %fd91, %p170;
	min.s64 	%rd332, %rd302, %rd96;
	bra.uni 	$L__BB5_208;
$L__BB5_121:
	mov.u32 	%r35, %tid.x;
	cvt.s64.s32 	%rd185, %r2;
	add.s64 	%rd98, %rd182, %rd185;
	cvt.u64.u32 	%rd186, %r35;
	add.s64 	%rd187, %rd186, %rd185;
	cvta.to.global.u64 	%rd188, %rd181;
	shl.b64 	%rd189, %rd187, 3;
	add.s64 	%rd190, %rd188, %rd189;
	ld.global.f64 	%fd170, [%rd190];
	add.s32 	%r69, %r35, 256;
	cvt.u64.u32 	%rd191, %r69;
	ld.global.f64 	%fd171, [%rd190+2048];
	add.s32 	%r70, %r35, 512;
	cvt.u64.u32 	%rd192, %r70;
	ld.global.f64 	%fd172, [%rd190+4096];
	add.s32 	%r71, %r35, 768;
	cvt.u64.u32 	%rd193, %r71;
	ld.global.f64 	%fd173, [%rd190+6144];
	or.b32  	%r72, %r35, 1024;
	cvt.u64.u32 	%rd99, %r72;
	add.s64 	%rd320, %rd98, %rd99;
	ld.global.f64 	%fd229, [%rd190+8192];
	setp.geu.f64 	%p2, %fd170, %fd171;
	selp.f64 	%fd174, %fd170, %fd171, %p2;
	selp.b64 	%rd194, %rd186, %rd191, %p2;
	setp.geu.f64 	%p3, %fd174, %fd172;
	selp.f64 	%fd175, %fd174, %fd172, %p3;
	selp.b64 	%rd195, %rd194, %rd192, %p3;
	setp.geu.f64 	%p4, %fd175, %fd173;
	selp.f64 	%fd94, %fd175, %fd173, %p4;
	selp.b64 	%rd101, %rd195, %rd193, %p4;
	setp.lt.f64 	%p5, %fd94, %fd229;
	@%p5 bra 	$L__BB5_123;
	setp.lt.f64 	%p6, %fd229, %fd94;
	setp.lt.u64 	%p7, %rd101, %rd99;
	or.pred  	%p8, %p6, %p7;
	selp.f64 	%fd229, %fd94, %fd229, %p8;
	add.s64 	%rd196, %rd98, %rd101;
	selp.b64 	%rd320, %rd196, %rd320, %p8;
$L__BB5_123:
	setp.le.s32 	%p9, %r66, %r3;
	@%p9 bra 	$L__BB5_164;
	setp.ne.s32 	%p10, %r35, 0;
	@%p10 bra 	$L__BB5_126;
	atom.global.add.u32 	%r73, [%rd1+4], 1280;
	add.s32 	%r74, %r73, %r3;
	st.shared.u32 	[_ZN6thrust24THRUST_300001_SM_1000_NS8cuda_cub4core6detail5shmemE+152], %r74;
$L__BB5_126:
	bar.sync 	0;
	ld.shared.u32 	%r427, [_ZN6thrust24THRUST_300001_SM_1000_NS8cuda_cub4core6detail5shmemE+152];
	add.s32 	%r75, %r427, 1280;
	setp.gt.s32 	%p11, %r75, %r66;
	@%p11 bra 	$L__BB5_141;
	mov.f64 	%fd213, %fd229;
$L__BB5_128:
	cvt.s64.s32 	%rd197, %r427;
	add.s64 	%rd198, %rd186, %rd197;
	cvta.to.global.u64 	%rd199, %rd181;
	shl.b64 	%rd200, %rd198, 3;
	add.s64 	%rd201, %rd199, %rd200;
	add.s64 	%rd106, %rd198, %rd182;
	ld.global.f64 	%fd214, [%rd201];
	ld.global.f64 	%fd215, [%rd201+2048];
	ld.global.f64 	%fd216, [%rd201+4096];
	ld.global.f64 	%fd217, [%rd201+6144];
	ld.global.f64 	%fd229, [%rd201+8192];
	setp.lt.f64 	%p12, %fd213, %fd214;
	mov.u64 	%rd305, %rd106;
	@%p12 bra 	$L__BB5_130;
	setp.lt.f64 	%p13, %fd214, %fd213;
	setp.lt.s64 	%p14, %rd320, %rd106;
	or.pred  	%p15, %p13, %p14;
	selp.f64 	%fd214, %fd213, %fd214, %p15;
	selp.b64 	%rd305, %rd320, %rd106, %p15;
$L__BB5_130:
	add.s64 	%rd306, %rd106, 256;
	setp.lt.f64 	%p16, %fd214, %fd215;
	@%p16 bra 	$L__BB5_132;
	setp.lt.f64 	%p17, %fd215, %fd214;
	setp.lt.s64 	%p18, %rd305, %rd306;
	or.pred  	%p19, %p17, %p18;
	selp.f64 	%fd215, %fd214, %fd215, %p19;
	selp.b64 	%rd306, %rd305, %rd306, %p19;
$L__BB5_132:
	add.s64 	%rd207, %rd198, %rd182;
	add.s64 	%rd307, %rd207, 512;
	setp.lt.f64 	%p20, %fd215, %fd216;
	@%p20 bra 	$L__BB5_134;
	setp.lt.f64 	%p21, %fd216, %fd215;
	setp.lt.s64 	%p22, %rd306, %rd307;
	or.pred  	%p23, %p21, %p22;
	selp.f64 	%fd216, %fd215, %fd216, %p23;
	selp.b64 	%rd307, %rd306, %rd307, %p23;
$L__BB5_134:
	cvt.s64.s32 	%rd208, %r427;
	add.s64 	%rd209, %rd186, %rd208;
	add.s64 	%rd210, %rd209, %rd182;
	add.s64 	%rd308, %rd210, 768;
	setp.lt.f64 	%p24, %fd216, %fd217;
	@%p24 bra 	$L__BB5_136;
	setp.lt.f64 	%p25, %fd217, %fd216;
	setp.lt.s64 	%p26, %rd307, %rd308;
	or.pred  	%p27, %p25, %p26;
	selp.f64 	%fd217, %fd216, %fd217, %p27;
	selp.b64 	%rd308, %rd307, %rd308, %p27;
$L__BB5_136:
	add.s64 	%rd320, %rd210, 1024;
	setp.lt.f64 	%p28, %fd217, %fd229;
	@%p28 bra 	$L__BB5_138;
	setp.lt.f64 	%p29, %fd229, %fd217;
	setp.lt.s64 	%p30, %rd308, %rd320;
	or.pred  	%p31, %p29, %p30;
	selp.f64 	%fd229, %fd217, %fd229, %p31;
	selp.b64 	%rd320, %rd308, %rd320, %p31;
$L__BB5_138:
	setp.ne.s32 	%p32, %r35, 0;
	bar.sync 	0;
	@%p32 bra 	$L__BB5_140;
	atom.global.add.u32 	%r76, [%rd1+4], 1280;
	add.s32 	%r77, %r76, %r3;
	st.shared.u32 	[_ZN6thrust24THRUST_300001_SM_1000_NS8cuda_cub4core6detail5shmemE+152], %r77;
$L__BB5_140:
	bar.sync 	0;
	ld.shared.u32 	%r427, [_ZN6thrust24THRUST_300001_SM_1000_NS8cuda_cub4core6detail5shmemE+152];
	add.s32 	%r78, %r427, 1280;
	setp.le.s32 	%p33, %r78, %r66;
	mov.f64 	%fd213, %fd229;
	@%p33 bra 	$L__BB5_128;
$L__BB5_141:
	setp.le.s32 	%p34, %r66, %r427;
	@%p34 bra 	$L__BB5_164;
	sub.s32 	%r40, %r66, %r427;
	setp.ge.s32 	%p35, %r35, %r40;
	@%p35 bra 	$L__BB5_164;
	cvta.to.global.u64 	%rd122, %rd181;
	not.b32 	%r79, %r35;
	add.s32 	%r80, %r66, %r79;
	sub.s32 	%r41, %r80, %r427;
	and.b32  	%r81, %r41, 768;
	setp.eq.s32 	%p36, %r81, 768;
	mov.u32 	%r431, %r35;
	@%p36 bra 	$L__BB5_149;
	add.s32 	%r429, %r35, %r427;
	shr.u32 	%r82, %r41, 8;
	add.s32 	%r83, %r82, 1;
	and.b32  	%r84, %r83, 3;
	neg.s32 	%r428, %r84;
	mov.u32 	%r431, %r35;
$L__BB5_145:
	.pragma "nounroll";
	mov.u64 	%rd123, %rd320;
	mov.f64 	%fd114, %fd229;
	cvt.s64.s32 	%rd215, %r429;
	add.s64 	%rd124, %rd182, %rd215;
	mul.wide.s32 	%rd216, %r429, 8;
	add.s64 	%rd217, %rd122, %rd216;
	ld.global.f64 	%fd115, [%rd217];
	setp.lt.f64 	%p37, %fd114, %fd115;
	mov.f64 	%fd229, %fd115;
	mov.u64 	%rd320, %rd124;
	@%p37 bra 	$L__BB5_148;
	setp.lt.f64 	%p38, %fd115, %fd114;
	mov.f64 	%fd229, %fd114;
	mov.u64 	%rd320, %rd123;
	@%p38 bra 	$L__BB5_148;
	setp.lt.s64 	%p39, %rd123, %rd124;
	selp.f64 	%fd229, %fd114, %fd115, %p39;
	min.s64 	%rd320, %rd123, %rd124;
$L__BB5_148:
	add.s32 	%r431, %r431, 256;
	add.s32 	%r429, %r429, 256;
	add.s32 	%r428, %r428, 1;
	setp.ne.s32 	%p40, %r428, 0;
	@%p40 bra 	$L__BB5_145;
$L__BB5_149:
	setp.lt.u32 	%p41, %r41, 768;
	@%p41 bra 	$L__BB5_164;
	add.s32 	%r432, %r431, %r427;
	add.s32 	%r435, %r432, 256;
	add.s32 	%r434, %r432, 512;
	add.s32 	%r433, %r432, 768;
	add.s64 	%rd129, %rd122, 4096;
$L__BB5_151:
	cvt.s64.s32 	%rd218, %r435;
	add.s64 	%rd131, %rd182, %rd218;
	cvt.s64.s32 	%rd219, %r434;
	add.s64 	%rd132, %rd182, %rd219;
	cvt.s64.s32 	%rd220, %r433;
	add.s64 	%rd133, %rd182, %rd220;
	cvt.s64.s32 	%rd221, %r432;
	mul.wide.s32 	%rd222, %r432, 8;
	add.s64 	%rd134, %rd129, %rd222;
	add.s64 	%rd135, %rd182, %rd221;
	ld.global.f64 	%fd121, [%rd134+-4096];
	setp.lt.f64 	%p42, %fd229, %fd121;
	mov.f64 	%fd225, %fd121;
	mov.u64 	%rd316, %rd135;
	@%p42 bra 	$L__BB5_154;
	setp.lt.f64 	%p43, %fd121, %fd229;
	mov.f64 	%fd225, %fd229;
	mov.u64 	%rd316, %rd320;
	@%p43 bra 	$L__BB5_154;
	setp.lt.s64 	%p44, %rd320, %rd135;
	selp.f64 	%fd225, %fd229, %fd121, %p44;
	min.s64 	%rd316, %rd320, %rd135;
$L__BB5_154:
	ld.global.f64 	%fd124, [%rd134+-2048];
	setp.lt.f64 	%p45, %fd225, %fd124;
	mov.f64 	%fd226, %fd124;
	mov.u64 	%rd317, %rd131;
	@%p45 bra 	$L__BB5_157;
	setp.lt.f64 	%p46, %fd124, %fd225;
	mov.f64 	%fd226, %fd225;
	mov.u64 	%rd317, %rd316;
	@%p46 bra 	$L__BB5_157;
	setp.lt.s64 	%p47, %rd316, %rd131;
	selp.f64 	%fd226, %fd225, %fd124, %p47;
	min.s64 	%rd317, %rd316, %rd131;
$L__BB5_157:
	ld.global.f64 	%fd127, [%rd134];
	setp.lt.f64 	%p48, %fd226, %fd127;
	mov.f64 	%fd227, %fd127;
	mov.u64 	%rd318, %rd132;
	@%p48 bra 	$L__BB5_160;
	setp.lt.f64 	%p49, %fd127, %fd226;
	mov.f64 	%fd227, %fd226;
	mov.u64 	%rd318, %rd317;
	@%p49 bra 	$L__BB5_160;
	setp.lt.s64 	%p50, %rd317, %rd132;
	selp.f64 	%fd227, %fd226, %fd127, %p50;
	min.s64 	%rd318, %rd317, %rd132;
$L__BB5_160:
	ld.global.f64 	%fd130, [%rd134+2048];
	setp.lt.f64 	%p51, %fd227, %fd130;
	mov.f64 	%fd229, %fd130;
	mov.u64 	%rd320, %rd133;
	@%p51 bra 	$L__BB5_163;
	setp.lt.f64 	%p52, %fd130, %fd227;
	mov.f64 	%fd229, %fd227;
	mov.u64 	%rd320, %rd318;
	@%p52 bra 	$L__BB5_163;
	setp.lt.s64 	%p53, %rd318, %rd133;
	selp.f64 	%fd229, %fd227, %fd130, %p53;
	min.s64 	%rd320, %rd318, %rd133;
$L__BB5_163:
	add.s32 	%r431, %r431, 1024;
	add.s32 	%r435, %r435, 1024;
	add.s32 	%r434, %r434, 1024;
	add.s32 	%r433, %r433, 1024;
	add.s32 	%r432, %r432, 1024;
	setp.lt.s32 	%p54, %r431, %r40;
	@%p54 bra 	$L__BB5_151;
$L__BB5_164:
	// begin inline asm
	mov.u32 %r85, %laneid;
	// end inline asm
	mov.b64 	%rd223, %fd229;
	mov.b64 	{%r87, %r92}, %rd223;
	mov.b32 	%r103, 1;
	mov.b32 	%r104, 31;
	mov.b32 	%r105, -1;
	// begin inline asm
	shfl.sync.down.b32 %r86, %r87, %r103, %r104, %r105;
	// end inline asm
	// begin inline asm
	shfl.sync.down.b32 %r91, %r92, %r103, %r104, %r105;
	// end inline asm
	mov.b64 	%rd224, {%r86, %r91};
	mov.b64 	%fd134, %rd224;
	mov.b64 	{%r97, %r102}, %rd320;
	// begin inline asm
	shfl.sync.down.b32 %r96, %r97, %r103, %r104, %r105;
	// end inline asm
	// begin inline asm
	shfl.sync.down.b32 %r101, %r102, %r103, %r104, %r105;
	// end inline asm
	mov.b64 	%rd145, {%r96, %r101};
	setp.gt.s32 	%p55, %r85, 30;
	mov.f64 	%fd230, %fd229;
	mov.u64 	%rd321, %rd320;
	@%p55 bra 	$L__BB5_168;
	setp.lt.f64 	%p56, %fd229, %fd134;
	mov.f64 	%fd230, %fd134;
	mov.u64 	%rd321, %rd145;
	@%p56 bra 	$L__BB5_168;
	setp.gt.f64 	%p57, %fd229, %fd134;
	mov.f64 	%fd230, %fd229;
	mov.u64 	%rd321, %rd320;
	@%p57 bra 	$L__BB5_168;
	setp.lt.s64 	%p58, %rd320, %rd145;
	selp.f64 	%fd230, %fd229, %fd134, %p58;
	min.s64 	%rd321, %rd320, %rd145;
$L__BB5_168:
	mov.b64 	%rd225, %fd230;
	mov.b64 	{%r107, %r112}, %rd225;
	mov.b32 	%r123, 2;
	mov.b32 	%r124, 31;
	mov.b32 	%r125, -1;
	// begin inline asm
	shfl.sync.down.b32 %r106, %r107, %r123, %r124, %r125;
	// end inline asm
	// begin inline asm
	shfl.sync.down.b32 %r111, %r112, %r123, %r124, %r125;
	// end inline asm
	mov.b64 	%rd226, {%r106, %r111};
	mov.b64 	%fd137, %rd226;
	mov.b64 	{%r117, %r122}, %rd321;
	// begin inline asm
	shfl.sync.down.b32 %r116, %r117, %r123, %r124, %r125;
	// end inline asm
	// begin inline asm
	shfl.sync.down.b32 %r121, %r122, %r123, %r124, %r125;
	// end inline asm
	mov.b64 	%rd148, {%r116, %r121};
	setp.gt.s32 	%p59, %r85, 29;
	mov.f64 	%fd231, %fd230;
	mov.u64 	%rd322, %rd321;
	@%p59 bra 	$L__BB5_172;
	setp.lt.f64 	%p60, %fd230, %fd137;
	mov.f64 	%fd231, %fd137;
	mov.u64 	%rd322, %rd148;
	@%p60 bra 	$L__BB5_172;
	setp.gt.f64 	%p61, %fd230, %fd137;
	mov.f64 	%fd231, %fd230;
	mov.u64 	%rd322, %rd321;
	@%p61 bra 	$L__BB5_172;
	setp.lt.s64 	%p62, %rd321, %rd148;
	selp.f64 	%fd231, %fd230, %fd137, %p62;
	min.s64 	%rd322, %rd321, %rd148;
$L__BB5_172:
	mov.b64 	%rd227, %fd231;
	mov.b64 	{%r127, %r132}, %rd227;
	mov.b32 	%r143, 4;
	mov.b32 	%r144, 31;
	mov.b32 	%r145, -1;
	// begin inline asm
	shfl.sync.down.b32 %r126, %r127, %r143, %r144, %r145;
	// end inline asm
	// begin inline asm
	shfl.sync.down.b32 %r131, %r132, %r143, %r144, %r145;
	// end inline asm
	mov.b64 	%rd228, {%r126, %r131};
	mov.b64 	%fd140, %rd228;
	mov.b64 	{%r137, %r142}, %rd322;
	// begin inline asm
	shfl.sync.down.b32 %r136, %r137, %r143, %r144, %r145;
	// end inline asm
	// begin inline asm
	shfl.sync.down.b32 %r141, %r142, %r143, %r144, %r145;
	// end inline asm
	mov.b64 	%rd151, {%r136, %r141};
	setp.gt.s32 	%p63, %r85, 27;
	mov.f64 	%fd232, %fd231;
	mov.u64 	%rd323, %rd322;
	@%p63 bra 	$L__BB5_176;
	setp.lt.f64 	%p64, %fd231, %fd140;
	mov.f64 	%fd232, %fd140;
	mov.u64 	%rd323, %rd151;
	@%p64 bra 	$L__BB5_176;
	setp.gt.f64 	%p65, %fd231, %fd140;
	mov.f64 	%fd232, %fd231;
	mov.u64 	%rd323, %rd322;
	@%p65 bra 	$L__BB5_176;
	setp.lt.s64 	%p66, %rd322, %rd151;
	selp.f64 	%fd232, %fd231, %fd140, %p66;
	min.s64 	%rd323, %rd322, %rd151;
$L__BB5_176:
	mov.b64 	%rd229, %fd232;
	mov.b64 	{%r147, %r152}, %rd229;
	mov.b32 	%r163, 8;
	mov.b32 	%r164, 31;
	mov.b32 	%r165, -1;
	// begin inline asm
	shfl.sync.down.b32 %r146, %r147, %r163, %r164, %r165;
	// end inline asm
	// begin inline asm
	shfl.sync.down.b32 %r151, %r152, %r163, %r164, %r165;
	// end inline asm
	mov.b64 	%rd230, {%r146, %r151};
	mov.b64 	%fd143, %rd230;
	mov.b64 	{%r157, %r162}, %rd323;
	// begin inline asm
	shfl.sync.down.b32 %r156, %r157, %r163, %r164, %r165;
	// end inline asm
	// begin inline asm
	shfl.sync.down.b32 %r161, %r162, %r163, %r164, %r165;
	// end inline asm
	mov.b64 	%rd154, {%r156, %r161};
	setp.gt.s32 	%p67, %r85, 23;
	mov.f64 	%fd233, %fd232;
	mov.u64 	%rd324, %rd323;
	@%p67 bra 	$L__BB5_180;
	setp.lt.f64 	%p68, %fd232, %fd143;
	mov.f64 	%fd233, %fd143;
	mov.u64 	%rd324, %rd154;
	@%p68 bra 	$L__BB5_180;
	setp.gt.f64 	%p69, %fd232, %fd143;
	mov.f64 	%fd233, %fd232;
	mov.u64 	%rd324, %rd323;
	@%p69 bra 	$L__BB5_180;
	setp.lt.s64 	%p70, %rd323, %rd154;
	selp.f64 	%fd233, %fd232, %fd143, %p70;
	min.s64 	%rd324, %rd323, %rd154;
$L__BB5_180:
	mov.b64 	%rd231, %fd233;
	mov.b64 	{%r167, %r172}, %rd231;
	mov.b32 	%r183, 16;
	mov.b32 	%r184, 31;
	mov.b32 	%r185, -1;
	// begin inline asm
	shfl.sync.down.b32 %r166, %r167, %r183, %r184, %r185;
	// end inline asm
	// begin inline asm
	shfl.sync.down.b32 %r171, %r172, %r183, %r184, %r185;
	// end inline asm
	mov.b64 	%rd232, {%r166, %r171};
	mov.b64 	%fd146, %rd232;
	mov.b64 	{%r177, %r182}, %rd324;
	// begin inline asm
	shfl.sync.down.b32 %r176, %r177, %r183, %r184, %r185;
	// end inline asm
	// begin inline asm
	shfl.sync.down.b32 %r181, %r182, %r183, %r184, %r185;
	// end inline asm
	mov.b64 	%rd157, {%r176, %r181};
	setp.gt.s32 	%p71, %r85, 15;
	mov.f64 	%fd241, %fd233;
	mov.u64 	%rd332, %rd324;
	@%p71 bra 	$L__BB5_184;
	setp.lt.f64 	%p72, %fd233, %fd146;
	mov.f64 	%fd241, %fd146;
	mov.u64 	%rd332, %rd157;
	@%p72 bra 	$L__BB5_184;
	setp.gt.f64 	%p73, %fd233, %fd146;
	mov.f64 	%fd241, %fd233;
	mov.u64 	%rd332, %rd324;
	@%p73 bra 	$L__BB5_184;
	setp.lt.s64 	%p74, %rd324, %rd157;
	selp.f64 	%fd241, %fd233, %fd146, %p74;
	min.s64 	%rd332, %rd324, %rd157;
$L__BB5_184:
	setp.ne.s32 	%p75, %r85, 0;
	@%p75 bra 	$L__BB5_186;
	shr.u32 	%r186, %r35, 1;
	and.b32  	%r187, %r186, 496;
	mov.u32 	%r188, _ZN6thrust24THRUST_300001_SM_1000_NS8cuda_cub4core6detail5shmemE;
	add.s32 	%r189, %r188, %r187;
	st.shared.f64 	[%r189+8], %fd241;
	st.shared.u64 	[%r189+16], %rd332;
$L__BB5_186:
	bar.sync 	0;
	setp.ne.s32 	%p76, %r35, 0;
	@%p76 bra 	$L__BB5_208;
	ld.shared.f64 	%fd149, [_ZN6thrust24THRUST_300001_SM_1000_NS8cuda_cub4core6detail5shmemE+24];
	ld.shared.u64 	%rd160, [_ZN6thrust24THRUST_300001_SM_1000_NS8cuda_cub4core6detail5shmemE+32];
	setp.lt.f64 	%p77, %fd241, %fd149;
	mov.f64 	%fd235, %fd149;
	mov.u64 	%rd326, %rd160;
	@%p77 bra 	$L__BB5_190;
	setp.lt.f64 	%p78, %fd149, %fd241;
	mov.f64 	%fd235, %fd241;
	mov.u64 	%rd326, %rd332;
	@%p78 bra 	$L__BB5_190;
	setp.lt.s64 	%p79, %rd332, %rd160;
	selp.f64 	%fd235, %fd241, %fd149, %p79;
	min.s64 	%rd326, %rd332, %rd160;
$L__BB5_190:
	ld.shared.f64 	%fd152, [_ZN6thrust24THRUST_300001_SM_1000_NS8cuda_cub4core6detail5shmemE+40];
	ld.shared.u64 	%rd163, [_ZN6thrust24THRUST_300001_SM_1000_NS8cuda_cub4core6detail5shmemE+48];
	setp.lt.f64 	%p80, %fd235, %fd152;
	mov.f64 	%fd236, %fd152;
	mov.u64 	%rd327, %rd163;
	@%p80 bra 	$L__BB5_193;
	setp.lt.f64 	%p81, %fd152, %fd235;
	mov.f64 	%fd236, %fd235;
	mov.u64 	%rd327, %rd326;
	@%p81 bra 	$L__BB5_193;
	setp.lt.s64 	%p82, %rd326, %rd163;
	selp.f64 	%fd236, %fd235, %fd152, %p82;
	min.s64 	%rd327, %rd326, %rd163;
$L__BB5_193:
	ld.shared.f64 	%fd155, [_ZN6thrust24THRUST_300001_SM_1000_NS8cuda_cub4core6detail5shmemE+56];
	ld.shared.u64 	%rd166, [_ZN6thrust24THRUST_300001_SM_1000_NS8cuda_cub4core6detail5shmemE+64];
	setp.lt.f64 	%p83, %fd236, %fd155;
	mov.f64 	%fd237, %fd155;
	mov.u64 	%rd328, %rd166;
	@%p83 bra 	$L__BB5_196;
	setp.lt.f64 	%p84, %fd155, %fd236;
	mov.f64 	%fd237, %fd236;
	mov.u64 	%rd328, %rd327;
	@%p84 bra 	$L__BB5_196;
	setp.lt.s64 	%p85, %rd327, %rd166;
	selp.f64 	%fd237, %fd236, %fd155, %p85;
	min.s64 	%rd328, %rd327, %rd166;
$L__BB5_196:
	ld.shared.f64 	%fd158, [_ZN6thrust24THRUST_300001_SM_1000_NS8cuda_cub4core6detail5shmemE+72];
	ld.shared.u64 	%rd169, [_ZN6thrust24THRUST_300001_SM_1000_NS8cuda_cub4core6detail5shmemE+80];
	setp.lt.f64 	%p86, %fd237, %fd158;
	mov.f64 	%fd238, %fd158;
	mov.u64 	%rd329, %rd169;
	@%p86 bra 	$L__BB5_199;
	setp.lt.f64 	%p87, %fd158, %fd237;
	mov.f64 	%fd238, %fd237;
	mov.u64 	%rd329, %rd328;
	@%p87 bra 	$L__BB5_199;
	setp.lt.s64 	%p88, %rd328, %rd169;
	selp.f64 	%fd238, %fd237, %fd158, %p88;
	min.s64 	%rd329, %rd328, %rd169;
$L__BB5_199:
	ld.shared.f64 	%fd161, [_ZN6thrust24THRUST_300001_SM_1000_NS8cuda_cub4core6detail5shmemE+88];
	ld.shared.u64 	%rd172, [_ZN6thrust24THRUST_300001_SM_1000_NS8cuda_cub4core6detail5shmemE+96];
	setp.lt.f64 	%p89, %fd238, %fd161;
	mov.f64 	%fd239, %fd161;
	mov.u64 	%rd330, %rd172;
	@%p89 bra 	$L__BB5_202;
	setp.lt.f64 	%p90, %fd161, %fd238;
	mov.f64 	%fd239, %fd238;
	mov.u64 	%rd330, %rd329;
	@%p90 bra 	$L__BB5_202;
	setp.lt.s64 	%p91, %rd329, %rd172;
	selp.f64 	%fd239, %fd238, %fd161, %p91;
	min.s64 	%rd330, %rd329, %rd172;
$L__BB5_202:
	ld.shared.f64 	%fd164, [_ZN6thrust24THRUST_300001_SM_1000_NS8cuda_cub4core6detail5shmemE+104];
	ld.shared.u64 	%rd175, [_ZN6thrust24THRUST_300001_SM_1000_NS8cuda_cub4core6detail5shmemE+112];
	setp.lt.f64 	%p92, %fd239, %fd164;
	mov.f64 	%fd240, %fd164;
	mov.u64 	%rd331, %rd175;
	@%p92 bra 	$L__BB5_205;
	setp.lt.f64 	%p93, %fd164, %fd239;
	mov.f64 	%fd240, %fd239;
	mov.u64 	%rd331, %rd330;
	@%p93 bra 	$L__BB5_205;
	setp.lt.s64 	%p94, %rd330, %rd175;
	selp.f64 	%fd240, %fd239, %fd164, %p94;
	min.s64 	%rd331, %rd330, %rd175;
$L__BB5_205:
	ld.shared.f64 	%fd167, [_ZN6thrust24THRUST_300001_SM_1000_NS8cuda_cub4core6detail5shmemE+120];
	ld.shared.u64 	%rd178, [_ZN6thrust24THRUST_300001_SM_1000_NS8cuda_cub4core6detail5shmemE+128];
	setp.lt.f64 	%p95, %fd240, %fd167;
	mov.u64 	%rd332, %rd178;
	mov.f64 	%fd241, %fd167;
	@%p95 bra 	$L__BB5_208;
	setp.lt.f64 	%p96, %fd167, %fd240;
	mov.u64 	%rd332, %rd331;
	mov.f64 	%fd241, %fd240;
	@%p96 bra 	$L__BB5_208;
	setp.lt.s64 	%p97, %rd331, %rd178;
	selp.f64 	%fd241, %fd240, %fd167, %p97;
	min.s64 	%rd332, %rd331, %rd178;
$L__BB5_208:
	mov.u32 	%r415, %tid.x;
	setp.ne.s32 	%p214, %r415, 0;
	@%p214 bra 	$L__BB5_210;
	ld.param.u64 	%rd269, [_ZN6thrust24THRUST_300001_SM_1000_NS8cuda_cub4core6detail13_kernel_agentINS1_8__reduce11ReduceAgentINS0_12zip_iteratorIN4cuda3std3__45tupleIJNS0_10device_ptrIdEENS0_17counting_iteratorIlNS0_11use_defaultESF_SF_EEEEEEEPNSB_IJdlEEESJ_iNS1_9__extrema9arg_max_fIdlNSA_4lessIdEEEEEEJSI_SK_iN3cub18CUB_300001_SM_100013GridEvenShareIiEENSS_9GridQueueIjEESP_EEEvDpT0__param_1];
	cvta.to.global.u64 	%rd266, %rd269;
	mul.wide.u32 	%rd267, %r1, 16;
	add.s64 	%rd268, %rd266, %rd267;
	st.global.f64 	[%rd268], %fd241;
	st.global.u64 	[%rd268+8], %rd332;
$L__BB5_210:
	ret;

}
	// .globl	_ZN6thrust24THRUST_300001_SM_1000_NS8cuda_cub4core6detail13_kernel_agentINS1_8__reduce10DrainAgentIiEEJN3cub18CUB_300001_SM_10009GridQueueIjEEiEEEvDpT0_
.visible .entry _ZN6thrust24THRUST_300001_SM_1000_NS8cuda_cub4core6detail13_kernel_agentINS1_8__reduce10DrainAgentIiEEJN3cub18CUB_300001_SM_10009GridQueueIjEEiEEEvDpT0_(
	.param .align 8 .b8 _ZN6thrust24THRUST_300001_SM_1000_NS8cuda_cub4core6detail13_kernel_agentINS1_8__reduce10DrainAgentIiEEJN3cub18CUB_300001_SM_10009GridQueueIjEEiEEEvDpT0__param_0[8],
	.param .u32 _ZN6thrust24THRUST_300001_SM_1000_NS8cuda_cub4core6detail13_kernel_agentINS1_8__reduce10DrainAgentIiEEJN3cub18CUB_300001_SM_10009GridQueueIjEEiEEEvDpT0__param_1
)
.maxntid 1
{
	.reg .b32 	%r<3>;
	.reg .b64 	%rd<3>;

	ld.param.u64 	%rd1, [_ZN6thrust24THRUST_300001_SM_1000_NS8cuda_cub4core6detail13_kernel_agentINS1_8__reduce10DrainAgentIiEEJN3cub18CUB_300001_SM_10009GridQueueIjEEiEEEvDpT0__param_0];
	ld.param.u32 	%r1, [_ZN6thrust24THRUST_300001_SM_1000_NS8cuda_cub4core6detail13_kernel_agentINS1_8__reduce10DrainAgentIiEEJN3cub18CUB_300001_SM_10009GridQueueIjEEiEEEvDpT0__param_1];
	cvta.to.global.u64 	%rd2, %rd1;
	st.global.u32 	[%rd2], %r1;
	mov.b32 	%r2, 0;
	st.global.u32 	[%rd2+4], %r2;
	ret;

}
	// .globl	_ZN6thrust24THRUST_300001_SM_1000_NS8cuda_cub4core6detail13_kernel_agentINS1_8__reduce11ReduceAgentIPN4cuda3std3__45tupleIJdlEEESC_SB_iNS1_9__extrema9arg_max_fIdlNS9_4lessIdEEEEEEJSC_SC_iSH_EEEvDpT0_
.visible .entry _ZN6thrust24THRUST_300001_SM_1000_NS8cuda_cub4core6detail13_kernel_agentINS1_8__reduce11ReduceAgentIPN4cuda3std3__45tupleIJdlEEESC_SB_iNS1_9__extrema9arg_max_fIdlNS9_4lessIdEEEEEEJSC_SC_iSH_EEEvDpT0_(
	.param .u64 .ptr .align 1 _ZN6thrust24THRUST_300001_SM_1000_NS8cuda_cub4core6detail13_kernel_agentINS1_8__reduce11ReduceAgentIPN4cuda3std3__45tupleIJdlEEESC_SB_iNS1_9__extrema9arg_max_fIdlNS9_4lessIdEEEEEEJSC_SC_iSH_EEEvDpT0__param_0,
	.param .u64 .ptr .align 1 _ZN6thrust24THRUST_300001_SM_1000_NS8cuda_cub4core6detail13_kernel_agentINS1_8__reduce11ReduceAgentIPN4cuda3std3__45tupleIJdlEEESC_SB_iNS1_9__extrema9arg_max_fIdlNS9_4lessIdEEEEEEJSC_SC_iSH_EEEvDpT0__param_1,
	.param .u32 _ZN6thrust24THRUST_300001_SM_1000_NS8cuda_cub4core6detail13_kernel_agentINS1_8__reduce11ReduceAgentIPN4cuda3std3__45tupleIJdlEEESC_SB_iNS1_9__extrema9arg_max_fIdlNS9_4lessIdEEEEEEJSC_SC_iSH_EEEvDpT0__param_2,
	.param .align 1 .b8 _ZN6thrust24THRUST_300001_SM_1000_NS8cuda_cub4core6detail13_kernel_agentINS1_8__reduce11ReduceAgentIPN4cuda3std3__45tupleIJdlEEESC_SB_iNS1_9__extrema9arg_max_fIdlNS9_4lessIdEEEEEEJSC_SC_iSH_EEEvDpT0__param_3[1]
)
.maxntid 256
{
	.reg .pred 	%p<222>;
	.reg .b32 	%r<390>;
	.reg .b64 	%rd<387>;
	.reg .b64 	%fd<248>;

	ld.param.u64 	%rd186, [_ZN6thrust24THRUST_300001_SM_1000_NS8cuda_cub4core6detail13_kernel_agentINS1_8__reduce11ReduceAgentIPN4cuda3std3__45tupleIJdlEEESC_SB_iNS1_9__extrema9arg_max_fIdlNS9_4lessIdEEEEEEJSC_SC_iSH_EEEvDpT0__param_0];
	ld.param.u32 	%r37, [_ZN6thrust24THRUST_300001_SM_1000_NS8cuda_cub4core6detail13_kernel_agentINS1_8__reduce11ReduceAgentIPN4cuda3std3__45tupleIJdlEEESC_SB_iNS1_9__extrema9arg_max_fIdlNS9_4lessIdEEEEEEJSC_SC_iSH_EEEvDpT0__param_2];
	setp.eq.s32 	%p1, %r37, 0;
	@%p1 bra 	$L__BB7_211;
	setp.gt.s32 	%p2, %r37, 1279;
	@%p2 bra 	$L__BB7_121;
	mov.u32 	%r1, %tid.x;
	setp.ge.s32 	%p105, %r1, %r37;
	mov.f64 	%fd191, 0d0000000000000000;
	mov.b64 	%rd329, 0;
	mov.u32 	%r380, %r1;
	@%p105 bra 	$L__BB7_4;
	mul.wide.u32 	%rd273, %r1, 16;
	add.s64 	%rd270, %rd186, %rd273;
	// begin inline asm
	ld.global.nc.u64 %rd269, [%rd270];
	// end inline asm
	add.s64 	%rd272, %rd270, 8;
	// begin inline asm
	ld.global.nc.u64 %rd329, [%rd272];
	// end inline asm
	mov.b64 	%fd191, %rd269;
	add.s32 	%r380, %r1, 256;
$L__BB7_4:
	setp.ge.s32 	%p106, %r380, %r37;
	@%p106 bra 	$L__BB7_25;
	not.b32 	%r153, %r380;
	add.s32 	%r4, %r37, %r153;
	and.b32  	%r154, %r4, 768;
	setp.eq.s32 	%p107, %r154, 768;
	@%p107 bra 	$L__BB7_11;
	mul.wide.u32 	%rd275, %r380, 16;
	add.s64 	%rd320, %rd186, %rd275;
	shr.u32 	%r155, %r4, 8;
	add.s32 	%r156, %r155, 1;
	and.b32  	%r157, %r156, 3;
	neg.s32 	%r378, %r157;
$L__BB7_7:
	.pragma "nounroll";
	mov.u64 	%rd5, %rd329;
	mov.f64 	%fd3, %fd191;
	// begin inline asm
	ld.global.nc.u64 %rd276, [%rd320];
	// end inline asm
	add.s64 	%rd279, %rd320, 8;
	// begin inline asm
	ld.global.nc.u64 %rd278, [%rd279];
	// end inline asm
	mov.b64 	%fd4, %rd276;
	setp.lt.f64 	%p108, %fd3, %fd4;
	mov.u64 	%rd329, %rd278;
	mov.f64 	%fd191, %fd4;
	@%p108 bra 	$L__BB7_10;
	setp.gt.f64 	%p109, %fd3, %fd4;
	mov.u64 	%rd329, %rd5;
	mov.f64 	%fd191, %fd3;
	@%p109 bra 	$L__BB7_10;
	setp.lt.s64 	%p110, %rd5, %rd278;
	min.s64 	%rd329, %rd5, %rd278;
	selp.f64 	%fd191, %fd3, %fd4, %p110;
$L__BB7_10:
	add.s32 	%r380, %r380, 256;
	add.s64 	%rd320, %rd320, 4096;
	add.s32 	%r378, %r378, 1;
	setp.ne.s32 	%p111, %r378, 0;
	@%p111 bra 	$L__BB7_7;
$L__BB7_11:
	setp.lt.u32 	%p112, %r4, 768;
	@%p112 bra 	$L__BB7_25;
$L__BB7_12:
	mul.wide.s32 	%rd284, %r380, 16;
	add.s64 	%rd281, %rd186, %rd284;
	// begin inline asm
	ld.global.nc.u64 %rd280, [%rd281];
	// end inline asm
	add.s64 	%rd283, %rd281, 8;
	// begin inline asm
	ld.global.nc.u64 %rd282, [%rd283];
	// end inline asm
	mov.b64 	%fd10, %rd280;
	setp.lt.f64 	%p113, %fd191, %fd10;
	mov.u64 	%rd326, %rd282;
	mov.f64 	%fd188, %fd10;
	@%p113 bra 	$L__BB7_15;
	setp.gt.f64 	%p114, %fd191, %fd10;
	mov.u64 	%rd326, %rd329;
	mov.f64 	%fd188, %fd191;
	@%p114 bra 	$L__BB7_15;
	setp.lt.s64 	%p115, %rd329, %rd282;
	min.s64 	%rd326, %rd329, %rd282;
	selp.f64 	%fd188, %fd191, %fd10, %p115;
$L__BB7_15:
	add.s64 	%rd286, %rd281, 4096;
	// begin inline asm
	ld.global.nc.u64 %rd285, [%rd286];
	// end inline asm
	add.s64 	%rd288, %rd281, 4104;
	// begin inline asm
	ld.global.nc.u64 %rd287, [%rd288];
	// end inline asm
	mov.b64 	%fd13, %rd285;
	setp.lt.f64 	%p116, %fd188, %fd13;
	mov.u64 	%rd327, %rd287;
	mov.f64 	%fd189, %fd13;
	@%p116 bra 	$L__BB7_18;
	setp.gt.f64 	%p117, %fd188, %fd13;
	mov.u64 	%rd327, %rd326;
	mov.f64 	%fd189, %fd188;
	@%p117 bra 	$L__BB7_18;
	setp.lt.s64 	%p118, %rd326, %rd287;
	min.s64 	%rd327, %rd326, %rd287;
	selp.f64 	%fd189, %fd188, %fd13, %p118;
$L__BB7_18:
	add.s64 	%rd290, %rd281, 8192;
	// begin inline asm
	ld.global.nc.u64 %rd289, [%rd290];
	// end inline asm
	add.s64 	%rd292, %rd281, 8200;
	// begin inline asm
	ld.global.nc.u64 %rd291, [%rd292];
	// end inline asm
	mov.b64 	%fd16, %rd289;
	setp.lt.f64 	%p119, %fd189, %fd16;
	mov.u64 	%rd328, %rd291;
	mov.f64 	%fd190, %fd16;
	@%p119 bra 	$L__BB7_21;
	setp.gt.f64 	%p120, %fd189, %fd16;
	mov.u64 	%rd328, %rd327;
	mov.f64 	%fd190, %fd189;
	@%p120 bra 	$L__BB7_21;
	setp.lt.s64 	%p121, %rd327, %rd291;
	min.s64 	%rd328, %rd327, %rd291;
	selp.f64 	%fd190, %fd189, %fd16, %p121;
$L__BB7_21:
	add.s64 	%rd294, %rd281, 12288;
	// begin inline asm
	ld.global.nc.u64 %rd293, [%rd294];
	// end inline asm
	add.s64 	%rd296, %rd281, 12296;
	// begin inline asm
	ld.global.nc.u64 %rd295, [%rd296];
	// end inline asm
	mov.b64 	%fd19, %rd293;
	setp.lt.f64 	%p122, %fd190, %fd19;
	mov.u64 	%rd329, %rd295;
	mov.f64 	%fd191, %fd19;
	@%p122 bra 	$L__BB7_24;
	setp.gt.f64 	%p123, %fd190, %fd19;
	mov.u64 	%rd329, %rd328;
	mov.f64 	%fd191, %fd190;
	@%p123 bra 	$L__BB7_24;
	setp.lt.s64 	%p124, %rd328, %rd295;
	min.s64 	%rd329, %rd328, %rd295;
	selp.f64 	%fd191, %fd190, %fd19, %p124;
$L__BB7_24:
	add.s32 	%r380, %r380, 1024;
	setp.lt.s32 	%p125, %r380, %r37;
	@%p125 bra 	$L__BB7_12;
$L__BB7_25:
	setp.lt.s32 	%p126, %r37, 256;
	@%p126 bra 	$L__BB7_70;
	// begin inline asm
	mov.u32 %r271, %laneid;
	// end inline asm
	mov.b64 	%rd307, %fd191;
	mov.b64 	{%r273, %r278}, %rd307;
	mov.b32 	%r289, 1;
	mov.b32 	%r290, 31;
	mov.b32 	%r291, -1;
	// begin inline asm
	shfl.sync.down.b32 %r272, %r273, %r289, %r290, %r291;
	// end inline asm
	// begin inline asm
	shfl.sync.down.b32 %r277, %r278, %r289, %r290, %r291;
	// end inline asm
	mov.b64 	%rd308, {%r272, %r277};
	mov.b64 	%fd23, %rd308;
	mov.b64 	{%r283, %r288}, %rd329;
	// begin inline asm
	shfl.sync.down.b32 %r282, %r283, %r289, %r290, %r291;
	// end inline asm
	// begin inline asm
	shfl.sync.down.b32 %r287, %r288, %r289, %r290, %r291;
	// end inline asm
	mov.b64 	%rd27, {%r282, %r287};
	setp.gt.s32 	%p178, %r271, 30;
	mov.u64 	%rd331, %rd329;
	mov.f64 	%fd193, %fd191;
	@%p178 bra 	$L__BB7_30;
	setp.lt.f64 	%p179, %fd191, %fd23;
	mov.u64 	%rd331, %rd27;
	mov.f64 	%fd193, %fd23;
	@%p179 bra 	$L__BB7_30;
	setp.gt.f64 	%p180, %fd191, %fd23;
	mov.u64 	%rd331, %rd329;
	mov.f64 	%fd193, %fd191;
	@%p180 bra 	$L__BB7_30;
	setp.lt.s64 	%p181, %rd329, %rd27;
	min.s64 	%rd331, %rd329, %rd27;
	selp.f64 	%fd193, %fd191, %fd23, %p181;
$L__BB7_30:
	mov.b64 	%rd309, %fd193;
	mov.b64 	{%r293, %r298}, %rd309;
	mov.b32 	%r309, 2;
	mov.b32 	%r310, 31;
	mov.b32 	%r311, -1;
	// begin inline asm
	shfl.sync.down.b32 %r292, %r293, %r309, %r310, %r311;
	// end inline asm
	// begin inline asm
	shfl.sync.down.b32 %r297, %r298, %r309, %r310, %r311;
	// end inline asm
	mov.b64 	%rd310, {%r292, %r297};
	mov.b64 	%fd26, %rd310;
	mov.b64 	{%r303, %r308}, %rd331;
	// begin inline asm
	shfl.sync.down.b32 %r302, %r303, %r309, %r310, %r311;
	// end inline asm
	// begin inline asm
	shfl.sync.down.b32 %r307, %r308, %r309, %r310, %r311;
	// end inline asm
	mov.b64 	%rd30, {%r302, %r307};
	setp.gt.s32 	%p182, %r271, 29;
	mov.u64 	%rd332, %rd331;
	mov.f64 	%fd194, %fd193;
	@%p182 bra 	$L__BB7_34;
	setp.lt.f64 	%p183, %fd193, %fd26;
	mov.u64 	%rd332, %rd30;
	mov.f64 	%fd194, %fd26;
	@%p183 bra 	$L__BB7_34;
	setp.gt.f64 	%p184, %fd193, %fd26;
	mov.u64 	%rd332, %rd331;
	mov.f64 	%fd194, %fd193;
	@%p184 bra 	$L__BB7_34;
	setp.lt.s64 	%p185, %rd331, %rd30;
	min.s64 	%rd332, %rd331, %rd30;
	selp.f64 	%fd194, %fd193, %fd26, %p185;
$L__BB7_34:
	mov.b64 	%rd311, %fd194;
	mov.b64 	{%r313, %r318}, %rd311;
	mov.b32 	%r329, 4;
	mov.b32 	%r330, 31;
	mov.b32 	%r331, -1;
	// begin inline asm
	shfl.sync.down.b32 %r312, %r313, %r329, %r330, %r331;
	// end inline asm
	// begin inline asm
	shfl.sync.down.b32 %r317, %r318, %r329, %r330, %r331;
	// end inline asm
	mov.b64 	%rd312, {%r312, %r317};
	mov.b64 	%fd29, %rd312;
	mov.b64 	{%r323, %r328}, %rd332;
	// begin inline asm
	shfl.sync.down.b32 %r322, %r323, %r329, %r330, %r331;
	// end inline asm
	// begin inline asm
	shfl.sync.down.b32 %r327, %r328, %r329, %r330, %r331;
	// end inline asm
	mov.b64 	%rd33, {%r322, %r327};
	setp.gt.s32 	%p186, %r271, 27;
	mov.u64 	%rd333, %rd332;
	mov.f64 	%fd195, %fd194;
	@%p186 bra 	$L__BB7_38;
	setp.lt.f64 	%p187, %fd194, %fd29;
	mov.u64 	%rd333, %rd33;
	mov.f64 	%fd195, %fd29;
	@%p187 bra 	$L__BB7_38;
	setp.gt.f64 	%p188, %fd194, %fd29;
	mov.u64 	%rd333, %rd332;
	mov.f64 	%fd195, %fd194;
	@%p188 bra 	$L__BB7_38;
	setp.lt.s64 	%p189, %rd332, %rd33;
	min.s64 	%rd333, %rd332, %rd33;
	selp.f64 	%fd195, %fd194, %fd29, %p189;
$L__BB7_38:
	mov.b64 	%rd313, %fd195;
	mov.b64 	{%r333, %r338}, %rd313;
	mov.b32 	%r349, 8;
	mov.b32 	%r350, 31;
	mov.b32 	%r351, -1;
	// begin inline asm
	shfl.sync.down.b32 %r332, %r333, %r349, %r350, %r351;
	// end inline asm
	// begin inline asm
	shfl.sync.down.b32 %r337, %r338, %r349, %r350, %r351;
	// end inline asm
	mov.b64 	%rd314, {%r332, %r337};
	mov.b64 	%fd32, %rd314;
	mov.b64 	{%r343, %r348}, %rd333;
	// begin inline asm
	shfl.sync.down.b32 %r342, %r343, %r349, %r350, %r351;
	// end inline asm
	// begin inline asm
	shfl.sync.down.b32 %r347, %r348, %r349, %r350, %r351;
	// end inline asm
	mov.b64 	%rd36, {%r342, %r347};
	setp.gt.s32 	%p190, %r271, 23;
	mov.u64 	%rd334, %rd333;
	mov.f64 	%fd196, %fd195;
	@%p190 bra 	$L__BB7_42;
	setp.lt.f64 	%p191, %fd195, %fd32;
	mov.u64 	%rd334, %rd36;
	mov.f64 	%fd196, %fd32;
	@%p191 bra 	$L__BB7_42;
	setp.gt.f64 	%p192, %fd195, %fd32;
	mov.u64 	%rd334, %rd333;
	mov.f64 	%fd196, %fd195;
	@%p192 bra 	$L__BB7_42;
	setp.lt.s64 	%p193, %rd333, %rd36;
	min.s64 	%rd334, %rd333, %rd36;
	selp.f64 	%fd196, %fd195, %fd32, %p193;
$L__BB7_42:
	mov.b64 	%rd315, %fd196;
	mov.b64 	{%r353, %r358}, %rd315;
	mov.b32 	%r369, 16;
	mov.b32 	%r370, 31;
	mov.b32 	%r371, -1;
	// begin inline asm
	shfl.sync.down.b32 %r352, %r353, %r369, %r370, %r371;
	// end inline asm
	// begin inline asm
	shfl.sync.down.b32 %r357, %r358, %r369, %r370, %r371;
	// end inline asm
	mov.b64 	%rd316, {%r352, %r357};
	mov.b64 	%fd35, %rd316;
	mov.b64 	{%r363, %r368}, %rd334;
	// begin inline asm
	shfl.sync.down.b32 %r362, %r363, %r369, %r370, %r371;
	// end inline asm
	// begin inline asm
	shfl.sync.down.b32 %r367, %r368, %r369, %r370, %r371;
	// end inline asm
	mov.b64 	%rd39, {%r362, %r367};
	setp.gt.s32 	%p194, %r271, 15;
	mov.u64 	%rd386, %rd334;
	mov.f64 	%fd247, %fd196;
	@%p194 bra 	$L__BB7_46;
	setp.lt.f64 	%p195, %fd196, %fd35;
	mov.u64 	%rd386, %rd39;
	mov.f64 	%fd247, %fd35;
	@%p195 bra 	$L__BB7_46;
	setp.gt.f64 	%p196, %fd196, %fd35;
	mov.u64 	%rd386, %rd334;
	mov.f64 	%fd247, %fd196;
	@%p196 bra 	$L__BB7_46;
	setp.lt.s64 	%p197, %rd334, %rd39;
	min.s64 	%rd386, %rd334, %rd39;
	selp.f64 	%fd247, %fd196, %fd35, %p197;
$L__BB7_46:
	setp.ne.s32 	%p198, %r271, 0;
	@%p198 bra 	$L__BB7_48;
	shr.u32 	%r372, %r1, 1;
	and.b32  	%r373, %r372, 496;
	mov.u32 	%r374, _ZN6thrust24THRUST_300001_SM_1000_NS8cuda_cub4core6detail5shmemE;
	add.s32 	%r375, %r374, %r373;
	st.shared.f64 	[%r375+8], %fd247;
	st.shared.u64 	[%r375+16], %rd386;
$L__BB7_48:
	bar.sync 	0;
	setp.ne.s32 	%p199, %r1, 0;
	@%p199 bra 	$L__BB7_209;
	ld.shared.f64 	%fd38, [_ZN6thrust24THRUST_300001_SM_1000_NS8cuda_cub4core6detail5shmemE+24];
	ld.shared.u64 	%rd42, [_ZN6thrust24THRUST_300001_SM_1000_NS8cuda_cub4core6detail5shmemE+32];
	setp.lt.f64 	%p200, %fd247, %fd38;
	mov.u64 	%rd336, %rd42;
	mov.f64 	%fd198, %fd38;
	@%p200 bra 	$L__BB7_52;
	setp.lt.f64 	%p201, %fd38, %fd247;
	mov.u64 	%rd336, %rd386;
	mov.f64 	%fd198, %fd247;
	@%p201 bra 	$L__BB7_52;
	setp.lt.s64 	%p202, %rd386, %rd42;
	min.s64 	%rd336, %rd386, %rd42;
	selp.f64 	%fd198, %fd247, %fd38, %p202;
$L__BB7_52:
	ld.shared.f64 	%fd41, [_ZN6thrust24THRUST_300001_SM_1000_NS8cuda_cub4core6detail5shmemE+40];
	ld.shared.u64 	%rd45, [_ZN6thrust24THRUST_300001_SM_1000_NS8cuda_cub4core6detail5shmemE+48];
	setp.lt.f64 	%p203, %fd198, %fd41;
	mov.u64 	%rd337, %rd45;
	mov.f64 	%fd199, %fd41;
	@%p203 bra 	$L__BB7_55;
	setp.lt.f64 	%p204, %fd41, %fd198;
	mov.u64 	%rd337, %rd336;
	mov.f64 	%fd199, %fd198;
	@%p204 bra 	$L__BB7_55;
	setp.lt.s64 	%p205, %rd336, %rd45;
	min.s64 	%rd337, %rd336, %rd45;
	selp.f64 	%fd199, %fd198, %fd41, %p205;
$L__BB7_55:
	ld.shared.f64 	%fd44, [_ZN6thrust24THRUST_300001_SM_1000_NS8cuda_cub4core6detail5shmemE+56];
	ld.shared.u64 	%rd48, [_ZN6thrust24THRUST_300001_SM_1000_NS8cuda_cub4core6detail5shmemE+64];
	setp.lt.f64 	%p206, %fd199, %fd44;
	mov.u64 	%rd338, %rd48;
	mov.f64 	%fd200, %fd44;
	@%p206 bra 	$L__BB7_58;
	setp.lt.f64 	%p207, %fd44, %fd199;
	mov.u64 	%rd338, %rd337;
	mov.f64 	%fd200, %fd199;
	@%p207 bra 	$L__BB7_58;
	setp.lt.s64 	%p208, %rd337, %rd48;
	min.s64 	%rd338, %rd337, %rd48;
	selp.f64 	%fd200, %fd199, %fd44, %p208;
$L__BB7_58:
	ld.shared.f64 	%fd47, [_ZN6thrust24THRUST_300001_SM_1000_NS8cuda_cub4core6detail5shmemE+72];
	ld.shared.u64 	%rd51, [_ZN6thrust24THRUST_300001_SM_1000_NS8cuda_cub4core6detail5shmemE+80];
	setp.lt.f64 	%p209, %fd200, %fd47;
	mov.u64 	%rd339, %rd51;
	mov.f64 	%fd201, %fd47;
	@%p209 bra 	$L__BB7_61;
	setp.lt.f64 	%p210, %fd47, %fd200;
	mov.u64 	%rd339, %rd338;
	mov.f64 	%fd201, %fd200;
	@%p210 bra 	$L__BB7_61;
	setp.lt.s64 	%p211, %rd338, %rd51;
	min.s64 	%rd339, %rd338, %rd51;
	selp.f64 	%fd201, %fd200, %fd47, %p211;
$L__BB7_61:
	ld.shared.f64 	%fd50, [_ZN6thrust24THRUST_300001_SM_1000_NS8cuda_cub4core6detail5shmemE+88];
	ld.shared.u64 	%rd54, [_ZN6thrust24THRUST_300001_SM_1000_NS8cuda_cub4core6detail5shmemE+96];
	setp.lt.f64 	%p212, %fd201, %fd50;
	mov.u64 	%rd340, %rd54;
	mov.f64 	%fd202, %fd50;
	@%p212 bra 	$L__BB7_64;
	setp.lt.f64 	%p213, %fd50, %fd201;
	mov.u64 	%rd340, %rd339;
	mov.f64 	%fd202, %fd201;
	@%p213 bra 	$L__BB7_64;
	setp.lt.s64 	%p214, %rd339, %rd54;
	min.s64 	%rd340, %rd339, %rd54;
	selp.f64 	%fd202, %fd201, %fd50, %p214;
$L__BB7_64:
	ld.shared.f64 	%fd53, [_ZN6thrust24THRUST_300001_SM_1000_NS8cuda_cub4core6detail5shmemE+104];
	ld.shared.u64 	%rd57, [_ZN6thrust24THRUST_300001_SM_1000_NS8cuda_cub4core6detail5shmemE+112];
	setp.lt.f64 	%p215, %fd202, %fd53;
	mov.u64 	%rd341, %rd57;
	mov.f64 	%fd203, %fd53;
	@%p215 bra 	$L__BB7_67;
	setp.lt.f64 	%p216, %fd53, %fd202;
	mov.u64 	%rd341, %rd340;
	mov.f64 	%fd203, %fd202;
	@%p216 bra 	$L__BB7_67;
	setp.lt.s64 	%p217, %rd340, %rd57;
	min.s64 	%rd341, %rd340, %rd57;
	selp.f64 	%fd203, %fd202, %fd53, %p217;
$L__BB7_67:
	ld.shared.f64 	%fd56, [_ZN6thrust24THRUST_300001_SM_1000_NS8cuda_cub4core6detail5shmemE+120];
	ld.shared.u64 	%rd60, [_ZN6thrust24THRUST_300001_SM_1000_NS8cuda_cub4core6detail5shmemE+128];
	setp.lt.f64 	%p218, %fd203, %fd56;
	mov.u64 	%rd386, %rd60;
	mov.f64 	%fd247, %fd56;
	@%p218 bra 	$L__BB7_209;
	setp.lt.f64 	%p219, %fd56, %fd203;
	mov.u64 	%rd386, %rd341;
	mov.f64 	%fd247, %fd203;
	@%p219 bra 	$L__BB7_209;
	setp.lt.s64 	%p220, %rd341, %rd60;
	min.s64 	%rd386, %rd341, %rd60;
	selp.f64 	%fd247, %fd203, %fd56, %p220;
	bra.uni 	$L__BB7_209;
$L__BB7_70:
	// begin inline asm
	mov.u32 %r158, %laneid;
	// end inline asm
	and.b32  	%r179, %r1, 992;
	add.s32 	%r180, %r179, 32;
	setp.gt.s32 	%p127, %r180, %r37;
	not.b32 	%r181, %r179;
	add.s32 	%r182, %r37, %r181;
	selp.b32 	%r177, %r182, 31, %p127;
	mov.b64 	%rd297, %fd191;
	mov.b64 	{%r160, %r165}, %rd297;
	mov.b32 	%r176, 1;
	mov.b32 	%r178, -1;
	// begin inline asm
	shfl.sync.down.b32 %r159, %r160, %r176, %r177, %r178;
	// end inline asm
	// begin inline asm
	shfl.sync.down.b32 %r164, %r165, %r176, %r177, %r178;
	// end inline asm
	mov.b64 	%rd298, {%r159, %r164};
	mov.b64 	%fd58, %rd298;
	mov.b64 	{%r170, %r175}, %rd329;
	// begin inline asm
	shfl.sync.down.b32 %r169, %r170, %r176, %r177, %r178;
	// end inline asm
	// begin inline asm
	shfl.sync.down.b32 %r174, %r175, %r176, %r177, %r178;
	// end inline asm
	mov.b64 	%rd62, {%r169, %r174};
	setp.ge.s32 	%p128, %r158, %r177;
	mov.u64 	%rd342, %rd329;
	mov.f64 	%fd204, %fd191;
	@%p128 bra 	$L__BB7_74;
	setp.lt.f64 	%p129, %fd191, %fd58;
	mov.u64 	%rd342, %rd62;
	mov.f64 	%fd204, %fd58;
	@%p129 bra 	$L__BB7_74;
	setp.gt.f64 	%p130, %fd191, %fd58;
	mov.u64 	%rd342, %rd329;
	mov.f64 	%fd204, %fd191;
	@%p130 bra 	$L__BB7_74;
	setp.lt.s64 	%p131, %rd329, %rd62;
	min.s64 	%rd342, %rd329, %rd62;
	selp.f64 	%fd204, %fd191, %fd58, %p131;
$L__BB7_74:
	mov.b64 	%rd299, %fd204;
	mov.b64 	{%r184, %r189}, %rd299;
	mov.b32 	%r200, 2;
	mov.b32 	%r202, -1;
	// begin inline asm
	shfl.sync.down.b32 %r183, %r184, %r200, %r177, %r202;
	// end inline asm
	// begin inline asm
	shfl.sync.down.b32 %r188, %r189, %r200, %r177, %r202;
	// end inline asm
	mov.b64 	%rd300, {%r183, %r188};
	mov.b64 	%fd61, %rd300;
	mov.b64 	{%r194, %r199}, %rd342;
	// begin inline asm
	shfl.sync.down.b32 %r193, %r194, %r200, %r177, %r202;
	// end inline asm
	// begin inline asm
	shfl.sync.down.b32 %r198, %r199, %r200, %r177, %r202;
	// end inline asm
	mov.b64 	%rd65, {%r193, %r198};
	add.s32 	%r203, %r158, 2;
	setp.gt.s32 	%p132, %r203, %r177;
	mov.u64 	%rd343, %rd342;
	mov.f64 	%fd205, %fd204;
	@%p132 bra 	$L__BB7_78;
	setp.lt.f64 	%p133, %fd204, %fd61;
	mov.u64 	%rd343, %rd65;
	mov.f64 	%fd205, %fd61;
	@%p133 bra 	$L__BB7_78;
	setp.gt.f64 	%p134, %fd204, %fd61;
	mov.u64 	%rd343, %rd342;
	mov.f64 	%fd205, %fd204;
	@%p134 bra 	$L__BB7_78;
	setp.lt.s64 	%p135, %rd342, %rd65;
	min.s64 	%rd343, %rd342, %rd65;
	selp.f64 	%fd205, %fd204, %fd61, %p135;
$L__BB7_78:
	mov.b64 	%rd301, %fd205;
	mov.b64 	{%r205, %r210}, %rd301;
	mov.b32 	%r221, 4;
	mov.b32 	%r223, -1;
	// begin inline asm
	shfl.sync.down.b32 %r204, %r205, %r221, %r177, %r223;
	// end inline asm
	// begin inline asm
	shfl.sync.down.b32 %r209, %r210, %r221, %r177, %r223;
	// end inline asm
	mov.b64 	%rd302, {%r204, %r209};
	mov.b64 	%fd64, %rd302;
	mov.b64 	{%r215, %r220}, %rd343;
	// begin inline asm
	shfl.sync.down.b32 %r214, %r215, %r221, %r177, %r223;
	// end inline asm
	// begin inline asm
	shfl.sync.down.b32 %r219, %r220, %r221, %r177, %r223;
	// end inline asm
	mov.b64 	%rd68, {%r214, %r219};
	add.s32 	%r224, %r158, 4;
	setp.gt.s32 	%p136, %r224, %r177;
	mov.u64 	%rd344, %rd343;
	mov.f64 	%fd206, %fd205;
	@%p136 bra 	$L__BB7_82;
	setp.lt.f64 	%p137, %fd205, %fd64;
	mov.u64 	%rd344, %rd68;
	mov.f64 	%fd206, %fd64;
	@%p137 bra 	$L__BB7_82;
	setp.gt.f64 	%p138, %fd205, %fd64;
	mov.u64 	%rd344, %rd343;
	mov.f64 	%fd206, %fd205;
	@%p138 bra 	$L__BB7_82;
	setp.lt.s64 	%p139, %rd343, %rd68;
	min.s64 	%rd344, %rd343, %rd68;
	selp.f64 	%fd206, %fd205, %fd64, %p139;
$L__BB7_82:
	mov.b64 	%rd303, %fd206;
	mov.b64 	{%r226, %r231}, %rd303;
	mov.b32 	%r242, 8;
	mov.b32 	%r244, -1;
	// begin inline asm
	shfl.sync.down.b32 %r225, %r226, %r242, %r177, %r244;
	// end inline asm
	// begin inline asm
	shfl.sync.down.b32 %r230, %r231, %r242, %r177, %r244;
	// end inline asm
	mov.b64 	%rd304, {%r225, %r230};
	mov.b64 	%fd67, %rd304;
	mov.b64 	{%r236, %r241}, %rd344;
	// begin inline asm
	shfl.sync.down.b32 %r235, %r236, %r242, %r177, %r244;
	// end inline asm
	// begin inline asm
	shfl.sync.down.b32 %r240, %r241, %r242, %r177, %r244;
	// end inline asm
	mov.b64 	%rd71, {%r235, %r240};
	add.s32 	%r245, %r158, 8;
	setp.gt.s32 	%p140, %r245, %r177;
	mov.u64 	%rd345, %rd344;
	mov.f64 	%fd207, %fd206;
	@%p140 bra 	$L__BB7_86;
	setp.lt.f64 	%p141, %fd206, %fd67;
	mov.u64 	%rd345, %rd71;
	mov.f64 	%fd207, %fd67;
	@%p141 bra 	$L__BB7_86;
	setp.gt.f64 	%p142, %fd206, %fd67;
	mov.u64 	%rd345, %rd344;
	mov.f64 	%fd207, %fd206;
	@%p142 bra 	$L__BB7_86;
	setp.lt.s64 	%p143, %rd344, %rd71;
	min.s64 	%rd345, %rd344, %rd71;
	selp.f64 	%fd207, %fd206, %fd67, %p143;
$L__BB7_86:
	mov.b64 	%rd305, %fd207;
	mov.b64 	{%r247, %r252}, %rd305;
	mov.b32 	%r263, 16;
	mov.b32 	%r265, -1;
	// begin inline asm
	shfl.sync.down.b32 %r246, %r247, %r263, %r177, %r265;
	// end inline asm
	// begin inline asm
	shfl.sync.down.b32 %r251, %r252, %r263, %r177, %r265;
	// end inline asm
	mov.b64 	%rd306, {%r246, %r251};
	mov.b64 	%fd70, %rd306;
	mov.b64 	{%r257, %r262}, %rd345;
	// begin inline asm
	shfl.sync.down.b32 %r256, %r257, %r263, %r177, %r265;
	// end inline asm
	// begin inline asm
	shfl.sync.down.b32 %r261, %r262, %r263, %r177, %r265;
	// end inline asm
	mov.b64 	%rd74, {%r256, %r261};
	add.s32 	%r266, %r158, 16;
	setp.gt.s32 	%p144, %r266, %r177;
	mov.u64 	%rd386, %rd345;
	mov.f64 	%fd247, %fd207;
	@%p144 bra 	$L__BB7_90;
	setp.lt.f64 	%p145, %fd207, %fd70;
	mov.u64 	%rd386, %rd74;
	mov.f64 	%fd247, %fd70;
	@%p145 bra 	$L__BB7_90;
	setp.gt.f64 	%p146, %fd207, %fd70;
	mov.u64 	%rd386, %rd345;
	mov.f64 	%fd247, %fd207;
	@%p146 bra 	$L__BB7_90;
	setp.lt.s64 	%p147, %rd345, %rd74;
	min.s64 	%rd386, %rd345, %rd74;
	selp.f64 	%fd247, %fd207, %fd70, %p147;
$L__BB7_90:
	setp.ne.s32 	%p148, %r158, 0;
	@%p148 bra 	$L__BB7_92;
	shr.u32 	%r267, %r1, 1;
	and.b32  	%r268, %r267, 496;
	mov.u32 	%r269, _ZN6thrust24THRUST_300001_SM_1000_NS8cuda_cub4core6detail5shmemE;
	add.s32 	%r270, %r269, %r268;
	st.shared.f64 	[%r270+8], %fd247;
	st.shared.u64 	[%r270+16], %rd386;
$L__BB7_92:
	bar.sync 	0;
	setp.ne.s32 	%p149, %r1, 0;
	@%p149 bra 	$L__BB7_209;
	setp.lt.s32 	%p150, %r37, 33;
	mov.f64 	%fd209, %fd247;
	mov.u64 	%rd347, %rd386;
	@%p150 bra 	$L__BB7_97;
	ld.shared.f64 	%fd73, [_ZN6thrust24THRUST_300001_SM_1000_NS8cuda_cub4core6detail5shmemE+24];
	ld.shared.u64 	%rd77, [_ZN6thrust24THRUST_300001_SM_1000_NS8cuda_cub4core6detail5shmemE+32];
	setp.lt.f64 	%p151, %fd247, %fd73;
	mov.f64 	%fd209, %fd73;
	mov.u64 	%rd347, %rd77;
	@%p151 bra 	$L__BB7_97;
	setp.lt.f64 	%p152, %fd73, %fd247;
	mov.f64 	%fd209, %fd247;
	mov.u64 	%rd347, %rd386;
	@%p152 bra 	$L__BB7_97;
	setp.lt.s64 	%p153, %rd386, %rd77;
	min.s64 	%rd347, %rd386, %rd77;
	selp.f64 	%fd209, %fd247, %fd73, %p153;
$L__BB7_97:
	setp.lt.s32 	%p154, %r37, 65;
	mov.f64 	%fd210, %fd209;
	mov.u64 	%rd348, %rd347;
	@%p154 bra 	$L__BB7_101;
	ld.shared.f64 	%fd76, [_ZN6thrust24THRUST_300001_SM_1000_NS8cuda_cub4core6detail5shmemE+40];
	ld.shared.u64 	%rd80, [_ZN6thrust24THRUST_300001_SM_1000_NS8cuda_cub4core6detail5shmemE+48];
	setp.lt.f64 	%p155, %fd209, %fd76;
	mov.f64 	%fd210, %fd76;
	mov.u64 	%rd348, %rd80;
	@%p155 bra 	$L__BB7_101;
	setp.lt.f64 	%p156, %fd76, %fd209;
	mov.f64 	%fd210, %fd209;
	mov.u64 	%rd348, %rd347;
	@%p156 bra 	$L__BB7_101;
	setp.lt.s64 	%p157, %rd347, %rd80;
	selp.f64 	%fd210, %fd209, %fd76, %p157;
	min.s64 	%rd348, %rd347, %rd80;
$L__BB7_101:
	setp.lt.s32 	%p158, %r37, 97;
	mov.f64 	%fd211, %fd210;
	mov.u64 	%rd349, %rd348;
	@%p158 bra 	$L__BB7_105;
	ld.shared.f64 	%fd79, [_ZN6thrust24THRUST_300001_SM_1000_NS8cuda_cub4core6detail5shmemE+56];
	ld.shared.u64 	%rd83, [_ZN6thrust24THRUST_300001_SM_1000_NS8cuda_cub4core6detail5shmemE+64];
	setp.lt.f64 	%p159, %fd210, %fd79;
	mov.f64 	%fd211, %fd79;
	mov.u64 	%rd349, %rd83;
	@%p159 bra 	$L__BB7_105;
	setp.lt.f64 	%p160, %fd79, %fd210;
	mov.f64 	%fd211, %fd210;
	mov.u64 	%rd349, %rd348;
	@%p160 bra 	$L__BB7_105;
	setp.lt.s64 	%p161, %rd348, %rd83;
	selp.f64 	%fd211, %fd210, %fd79, %p161;
	min.s64 	%rd349, %rd348, %rd83;
$L__BB7_105:
	setp.lt.s32 	%p162, %r37, 129;
	mov.f64 	%fd212, %fd211;
	mov.u64 	%rd350, %rd349;
	@%p162 bra 	$L__BB7_109;
	ld.shared.f64 	%fd82, [_ZN6thrust24THRUST_300001_SM_1000_NS8cuda_cub4core6detail5shmemE+72];
	ld.shared.u64 	%rd86, [_ZN6thrust24THRUST_300001_SM_1000_NS8cuda_cub4core6detail5shmemE+80];
	setp.lt.f64 	%p163, %fd211, %fd82;
	mov.f64 	%fd212, %fd82;
	mov.u64 	%rd350, %rd86;
	@%p163 bra 	$L__BB7_109;
	setp.lt.f64 	%p164, %fd82, %fd211;
	mov.f64 	%fd212, %fd211;
	mov.u64 	%rd350, %rd349;
	@%p164 bra 	$L__BB7_109;
	setp.lt.s64 	%p165, %rd349, %rd86;
	selp.f64 	%fd212, %fd211, %fd82, %p165;
	min.s64 	%rd350, %rd349, %rd86;
$L__BB7_109:
	setp.lt.s32 	%p166, %r37, 161;
	mov.f64 	%fd213, %fd212;
	mov.u64 	%rd351, %rd350;
	@%p166 bra 	$L__BB7_113;
	ld.shared.f64 	%fd85, [_ZN6thrust24THRUST_300001_SM_1000_NS8cuda_cub4core6detail5shmemE+88];
	ld.shared.u64 	%rd89, [_ZN6thrust24THRUST_300001_SM_1000_NS8cuda_cub4core6detail5shmemE+96];
	setp.lt.f64 	%p167, %fd212, %fd85;
	mov.f64 	%fd213, %fd85;
	mov.u64 	%rd351, %rd89;
	@%p167 bra 	$L__BB7_113;
	setp.lt.f64 	%p168, %fd85, %fd212;
	mov.f64 	%fd213, %fd212;
	mov.u64 	%rd351, %rd350;
	@%p168 bra 	$L__BB7_113;
	setp.lt.s64 	%p169, %rd350, %rd89;
	selp.f64 	%fd213, %fd212, %fd85, %p169;
	min.s64 	%rd351, %rd350, %rd89;
$L__BB7_113:
	setp.lt.s32 	%p170, %r37, 193;
	mov.f64 	%fd214, %fd213;
	mov.u64 	%rd352, %rd351;
	@%p170 bra 	$L__BB7_117;
	ld.shared.f64 	%fd88, [_ZN6thrust24THRUST_300001_SM_1000_NS8cuda_cub4core6detail5shmemE+104];
	ld.shared.u64 	%rd92, [_ZN6thrust24THRUST_300001_SM_1000_NS8cuda_cub4core6detail5shmemE+112];
	setp.lt.f64 	%p171, %fd213, %fd88;
	mov.f64 	%fd214, %fd88;
	mov.u64 	%rd352, %rd92;
	@%p171 bra 	$L__BB7_117;
	setp.lt.f64 	%p172, %fd88, %fd213;
	mov.f64 	%fd214, %fd213;
	mov.u64 	%rd352, %rd351;
	@%p172 bra 	$L__BB7_117;
	setp.lt.s64 	%p173, %rd351, %rd92;
	selp.f64 	%fd214, %fd213, %fd88, %p173;
	min.s64 	%rd352, %rd351, %rd92;
$L__BB7_117:
	setp.lt.s32 	%p174, %r37, 225;
	mov.u64 	%rd386, %rd352;
	mov.f64 	%fd247, %fd214;
	@%p174 bra 	$L__BB7_209;
	ld.shared.f64 	%fd91, [_ZN6thrust24THRUST_300001_SM_1000_NS8cuda_cub4core6detail5shmemE+120];
	ld.shared.u64 	%rd95, [_ZN6thrust24THRUST_300001_SM_1000_NS8cuda_cub4core6detail5shmemE+128];
	setp.lt.f64 	%p175, %fd214, %fd91;
	mov.u64 	%rd386, %rd95;
	mov.f64 	%fd247, %fd91;
	@%p175 bra 	$L__BB7_209;
	setp.lt.f64 	%p176, %fd91, %fd214;
	mov.u64 	%rd386, %rd352;
	mov.f64 	%fd247, %fd214;
	@%p176 bra 	$L__BB7_209;
	setp.lt.s64 	%p177, %rd352, %rd95;
	selp.f64 	%fd247, %fd214, %fd91, %p177;
	min.s64 	%rd386, %rd352, %rd95;
	bra.uni 	$L__BB7_209;
$L__BB7_121:
	mov.u32 	%r16, %tid.x;
	mul.wide.u32 	%rd208, %r16, 16;
	add.s64 	%rd189, %rd186, %rd208;
	// begin inline asm
	ld.global.nc.u64 %rd188, [%rd189];
	// end inline asm
	add.s64 	%rd191, %rd189, 8;
	// begin inline asm
	ld.global.nc.u64 %rd190, [%rd191];
	// end inline asm
	mov.b64 	%fd93, %rd188;
	add.s64 	%rd193, %rd189, 4096;
	// begin inline asm
	ld.global.nc.u64 %rd192, [%rd193];
	// end inline asm
	add.s64 	%rd195, %rd189, 4104;
	// begin inline asm
	ld.global.nc.u64 %rd353, [%rd195];
	// end inline asm
	mov.b64 	%fd215, %rd192;
	add.s64 	%rd197, %rd189, 8192;
	// begin inline asm
	ld.global.nc.u64 %rd196, [%rd197];
	// end inline asm
	add.s64 	%rd199, %rd189, 8200;
	// begin inline asm
	ld.global.nc.u64 %rd354, [%rd199];
	// end inline asm
	mov.b64 	%fd216, %rd196;
	add.s64 	%rd201, %rd189, 12288;
	// begin inline asm
	ld.global.nc.u64 %rd200, [%rd201];
	// end inline asm
	add.s64 	%rd203, %rd189, 12296;
	// begin inline asm
	ld.global.nc.u64 %rd355, [%rd203];
	// end inline asm
	mov.b64 	%fd217, %rd200;
	add.s64 	%rd205, %rd189, 16384;
	// begin inline asm
	ld.global.nc.u64 %rd204, [%rd205];
	// end inline asm
	add.s64 	%rd207, %rd189, 16392;
	// begin inline asm
	ld.global.nc.u64 %rd373, [%rd207];
	// end inline asm
	mov.b64 	%fd234, %rd204;
	setp.lt.f64 	%p3, %fd93, %fd215;
	@%p3 bra 	$L__BB7_123;
	setp.lt.f64 	%p4, %fd215, %fd93;
	setp.lt.s64 	%p5, %rd190, %rd353;
	or.pred  	%p6, %p4, %p5;
	selp.f64 	%fd215, %fd93, %fd215, %p6;
	selp.b64 	%rd353, %rd190, %rd353, %p6;
$L__BB7_123:
	setp.lt.f64 	%p7, %fd215, %fd216;
	@%p7 bra 	$L__BB7_125;
	setp.gt.f64 	%p8, %fd215, %fd216;
	setp.lt.s64 	%p9, %rd353, %rd354;
	or.pred  	%p10, %p8, %p9;
	selp.f64 	%fd216, %fd215, %fd216, %p10;
	selp.b64 	%rd354, %rd353, %rd354, %p10;
$L__BB7_125:
	setp.lt.f64 	%p11, %fd216, %fd217;
	@%p11 bra 	$L__BB7_127;
	setp.gt.f64 	%p12, %fd216, %fd217;
	setp.lt.s64 	%p13, %rd354, %rd355;
	or.pred  	%p14, %p12, %p13;
	selp.f64 	%fd217, %fd216, %fd217, %p14;
	selp.b64 	%rd355, %rd354, %rd355, %p14;
$L__BB7_127:
	setp.lt.f64 	%p15, %fd217, %fd234;
	@%p15 bra 	$L__BB7_129;
	setp.gt.f64 	%p16, %fd217, %fd234;
	setp.lt.s64 	%p17, %rd355, %rd373;
	or.pred  	%p18, %p16, %p17;
	selp.f64 	%fd234, %fd217, %fd234, %p18;
	selp.b64 	%rd373, %rd355, %rd373, %p18;
$L__BB7_129:
	setp.lt.u32 	%p19, %r37, 2560;
	mov.b32 	%r383, 1280;
	@%p19 bra 	$L__BB7_142;
	mov.b32 	%r382, 1280;
	mov.f64 	%fd219, %fd234;
	mov.u64 	%rd357, %rd373;
$L__BB7_131:
	add.s32 	%r40, %r382, %r16;
	mul.wide.u32 	%rd229, %r40, 16;
	add.s64 	%rd210, %rd186, %rd229;
	// begin inline asm
	ld.global.nc.u64 %rd209, [%rd210];
	// end inline asm
	add.s64 	%rd212, %rd210, 8;
	// begin inline asm
	ld.global.nc.u64 %rd358, [%rd212];
	// end inline asm
	mov.b64 	%fd220, %rd209;
	add.s64 	%rd214, %rd210, 4096;
	// begin inline asm
	ld.global.nc.u64 %rd213, [%rd214];
	// end inline asm
	add.s64 	%rd216, %rd210, 4104;
	// begin inline asm
	ld.global.nc.u64 %rd359, [%rd216];
	// end inline asm
	mov.b64 	%fd221, %rd213;
	add.s64 	%rd218, %rd210, 8192;
	// begin inline asm
	ld.global.nc.u64 %rd217, [%rd218];
	// end inline asm
	add.s64 	%rd220, %rd210, 8200;
	// begin inline asm
	ld.global.nc.u64 %rd360, [%rd220];
	// end inline asm
	mov.b64 	%fd222, %rd217;
	add.s64 	%rd222, %rd210, 12288;
	// begin inline asm
	ld.global.nc.u64 %rd221, [%rd222];
	// end inline asm
	add.s64 	%rd224, %rd210, 12296;
	// begin inline asm
	ld.global.nc.u64 %rd361, [%rd224];
	// end inline asm
	mov.b64 	%fd223, %rd221;
	add.s64 	%rd226, %rd210, 16384;
	// begin inline asm
	ld.global.nc.u64 %rd225, [%rd226];
	// end inline asm
	add.s64 	%rd228, %rd210, 16392;
	// begin inline asm
	ld.global.nc.u64 %rd373, [%rd228];
	// end inline asm
	mov.b64 	%fd234, %rd225;
	setp.lt.f64 	%p20, %fd219, %fd220;
	@%p20 bra 	$L__BB7_133;
	setp.gt.f64 	%p21, %fd219, %fd220;
	setp.lt.s64 	%p22, %rd357, %rd358;
	or.pred  	%p23, %p21, %p22;
	selp.f64 	%fd220, %fd219, %fd220, %p23;
	selp.b64 	%rd358, %rd357, %rd358, %p23;
$L__BB7_133:
	setp.lt.f64 	%p24, %fd220, %fd221;
	@%p24 bra 	$L__BB7_135;
	setp.gt.f64 	%p25, %fd220, %fd221;
	setp.lt.s64 	%p26, %rd358, %rd359;
	or.pred  	%p27, %p25, %p26;
	selp.f64 	%fd221, %fd220, %fd221, %p27;
	selp.b64 	%rd359, %rd358, %rd359, %p27;
$L__BB7_135:
	setp.lt.f64 	%p28, %fd221, %fd222;
	@%p28 bra 	$L__BB7_137;
	setp.gt.f64 	%p29, %fd221, %fd222;
	setp.lt.s64 	%p30, %rd359, %rd360;
	or.pred  	%p31, %p29, %p30;
	selp.f64 	%fd222, %fd221, %fd222, %p31;
	selp.b64 	%rd360, %rd359, %rd360, %p31;
$L__BB7_137:
	setp.lt.f64 	%p32, %fd222, %fd223;
	@%p32 bra 	$L__BB7_139;
	setp.gt.f64 	%p33, %fd222, %fd223;
	setp.lt.s64 	%p34, %rd360, %rd361;
	or.pred  	%p35, %p33, %p34;
	selp.f64 	%fd223, %fd222, %fd223, %p35;
	selp.b64 	%rd361, %rd360, %rd361, %p35;
$L__BB7_139:
	setp.lt.f64 	%p36, %fd223, %fd234;
	@%p36 bra 	$L__BB7_141;
	setp.gt.f64 	%p37, %fd223, %fd234;
	setp.lt.s64 	%p38, %rd361, %rd373;
	or.pred  	%p39, %p37, %p38;
	selp.f64 	%fd234, %fd223, %fd234, %p39;
	selp.b64 	%rd373, %rd361, %rd373, %p39;
$L__BB7_141:
	add.s32 	%r383, %r382, 1280;
	add.s32 	%r41, %r382, 2560;
	setp.le.s32 	%p40, %r41, %r37;
	mov.u32 	%r382, %r383;
	mov.f64 	%fd219, %fd234;
	mov.u64 	%rd357, %rd373;
	@%p40 bra 	$L__BB7_131;
$L__BB7_142:
	setp.le.s32 	%p41, %r37, %r383;
	@%p41 bra 	$L__BB7_165;
	sub.s32 	%r20, %r37, %r383;
	setp.ge.s32 	%p42, %r16, %r20;
	@%p42 bra 	$L__BB7_165;
	not.b32 	%r42, %r16;
	add.s32 	%r43, %r37, %r42;
	sub.s32 	%r21, %r43, %r383;
	and.b32  	%r44, %r21, 768;
	setp.eq.s32 	%p43, %r44, 768;
	mov.u32 	%r387, %r16;
	@%p43 bra 	$L__BB7_150;
	add.s32 	%r385, %r16, %r383;
	shr.u32 	%r45, %r21, 8;
	add.s32 	%r46, %r45, 1;
	and.b32  	%r47, %r46, 3;
	neg.s32 	%r384, %r47;
	mov.u32 	%r387, %r16;
$L__BB7_146:
	.pragma "nounroll";
	mov.u64 	%rd127, %rd373;
	mov.f64 	%fd123, %fd234;
	mul.wide.u32 	%rd235, %r385, 16;
	add.s64 	%rd232, %rd186, %rd235;
	// begin inline asm
	ld.global.nc.u64 %rd231, [%rd232];
	// end inline asm
	add.s64 	%rd234, %rd232, 8;
	// begin inline asm
	ld.global.nc.u64 %rd233, [%rd234];
	// end inline asm
	mov.b64 	%fd124, %rd231;
	setp.lt.f64 	%p44, %fd123, %fd124;
	mov.f64 	%fd234, %fd124;
	mov.u64 	%rd373, %rd233;
	@%p44 bra 	$L__BB7_149;
	setp.gt.f64 	%p45, %fd123, %fd124;
	mov.f64 	%fd234, %fd123;
	mov.u64 	%rd373, %rd127;
	@%p45 bra 	$L__BB7_149;
	setp.lt.s64 	%p46, %rd127, %rd233;
	selp.f64 	%fd234, %fd123, %fd124, %p46;
	min.s64 	%rd373, %rd127, %rd233;
$L__BB7_149:
	add.s32 	%r387, %r387, 256;
	add.s32 	%r385, %r385, 256;
	add.s32 	%r384, %r384, 1;
	setp.ne.s32 	%p47, %r384, 0;
	@%p47 bra 	$L__BB7_146;
$L__BB7_150:
	setp.lt.u32 	%p48, %r21, 768;
	@%p48 bra 	$L__BB7_165;
	cvt.u64.u32 	%rd236, %r387;
	cvt.u64.u32 	%rd237, %r383;
	add.s64 	%rd238, %rd236, %rd237;
	shl.b64 	%rd239, %rd238, 4;
	add.s64 	%rd240, %rd239, %rd186;
	add.s64 	%rd368, %rd240, 12296;
	add.s32 	%r388, %r387, %r383;
$L__BB7_152:
	mul.wide.u32 	%rd245, %r388, 16;
	add.s64 	%rd242, %rd186, %rd245;
	// begin inline asm
	ld.global.nc.u64 %rd241, [%rd242];
	// end inline asm
	add.s64 	%rd244, %rd242, 8;
	// begin inline asm
	ld.global.nc.u64 %rd243, [%rd244];
	// end inline asm
	mov.b64 	%fd130, %rd241;
	setp.lt.f64 	%p49, %fd234, %fd130;
	mov.f64 	%fd231, %fd130;
	mov.u64 	%rd370, %rd243;
	@%p49 bra 	$L__BB7_155;
	setp.gt.f64 	%p50, %fd234, %fd130;
	mov.f64 	%fd231, %fd234;
	mov.u64 	%rd370, %rd373;
	@%p50 bra 	$L__BB7_155;
	setp.lt.s64 	%p51, %rd373, %rd243;
	selp.f64 	%fd231, %fd234, %fd130, %p51;
	min.s64 	%rd370, %rd373, %rd243;
$L__BB7_155:
	add.s64 	%rd247, %rd368, -8200;
	// begin inline asm
	ld.global.nc.u64 %rd246, [%rd247];
	// end inline asm
	add.s64 	%rd249, %rd368, -8192;
	// begin inline asm
	ld.global.nc.u64 %rd248, [%rd249];
	// end inline asm
	mov.b64 	%fd133, %rd246;
	setp.lt.f64 	%p52, %fd231, %fd133;
	mov.f64 	%fd232, %fd133;
	mov.u64 	%rd371, %rd248;
	@%p52 bra 	$L__BB7_158;
	setp.gt.f64 	%p53, %fd231, %fd133;
	mov.f64 	%fd232, %fd231;
	mov.u64 	%rd371, %rd370;
	@%p53 bra 	$L__BB7_158;
	setp.lt.s64 	%p54, %rd370, %rd248;
	selp.f64 	%fd232, %fd231, %fd133, %p54;
	min.s64 	%rd371, %rd370, %rd248;
$L__BB7_158:
	add.s64 	%rd251, %rd368, -4104;
	// begin inline asm
	ld.global.nc.u64 %rd250, [%rd251];
	// end inline asm
	add.s64 	%rd253, %rd368, -4096;
	// begin inline asm
	ld.global.nc.u64 %rd252, [%rd253];
	// end inline asm
	mov.b64 	%fd136, %rd250;
	setp.lt.f64 	%p55, %fd232, %fd136;
	mov.f64 	%fd233, %fd136;
	mov.u64 	%rd372, %rd252;
	@%p55 bra 	$L__BB7_161;
	setp.gt.f64 	%p56, %fd232, %fd136;
	mov.f64 	%fd233, %fd232;
	mov.u64 	%rd372, %rd371;
	@%p56 bra 	$L__BB7_161;
	setp.lt.s64 	%p57, %rd371, %rd252;
	selp.f64 	%fd233, %fd232, %fd136, %p57;
	min.s64 	%rd372, %rd371, %rd252;
$L__BB7_161:
	add.s64 	%rd255, %rd368, -8;
	// begin inline asm
	ld.global.nc.u64 %rd254, [%rd255];
	// end inline asm
	// begin inline asm
	ld.global.nc.u64 %rd256, [%rd368];
	// end inline asm
	mov.b64 	%fd139, %rd254;
	setp.lt.f64 	%p58, %fd233, %fd139;
	mov.f64 	%fd234, %fd139;
	mov.u64 	%rd373, %rd256;
	@%p58 bra 	$L__BB7_164;
	setp.gt.f64 	%p59, %fd233, %fd139;
	mov.f64 	%fd234, %fd233;
	mov.u64 	%rd373, %rd372;
	@%p59 bra 	$L__BB7_164;
	setp.lt.s64 	%p60, %rd372, %rd256;
	selp.f64 	%fd234, %fd233, %fd139, %p60;
	min.s64 	%rd373, %rd372, %rd256;
$L__BB7_164:
	add.s32 	%r387, %r387, 1024;
	add.s64 	%rd368, %rd368, 16384;
	add.s32 	%r388, %r388, 1024;
	setp.lt.s32 	%p61, %r387, %r20;
	@%p61 bra 	$L__BB7_152;
$L__BB7_165:
	// begin inline asm
	mov.u32 %r48, %laneid;
	// end inline asm
	mov.b64 	%rd258, %fd234;
	mov.b64 	{%r50, %r55}, %rd258;
	mov.b32 	%r66, 1;
	mov.b32 	%r67, 31;
	mov.b32 	%r68, -1;
	// begin inline asm
	shfl.sync.down.b32 %r49, %r50, %r66, %r67, %r68;
	// end inline asm
	// begin inline asm
	shfl.sync.down.b32 %r54, %r55, %r66, %r67, %r68;
	// end inline asm
	mov.b64 	%rd259, {%r49, %r54};
	mov.b64 	%fd143, %rd259;
	mov.b64 	{%r60, %r65}, %rd373;
	// begin inline asm
	shfl.sync.down.b32 %r59, %r60, %r66, %r67, %r68;
	// end inline asm
	// begin inline asm
	shfl.sync.down.b32 %r64, %r65, %r66, %r67, %r68;
	// end inline asm
	mov.b64 	%rd150, {%r59, %r64};
	setp.gt.s32 	%p62, %r48, 30;
	mov.f64 	%fd236, %fd234;
	mov.u64 	%rd375, %rd373;
	@%p62 bra 	$L__BB7_169;
	setp.lt.f64 	%p63, %fd234, %fd143;
	mov.f64 	%fd236, %fd143;
	mov.u64 	%rd375, %rd150;
	@%p63 bra 	$L__BB7_169;
	setp.gt.f64 	%p64, %fd234, %fd143;
	mov.f64 	%fd236, %fd234;
	mov.u64 	%rd375, %rd373;
	@%p64 bra 	$L__BB7_169;
	setp.lt.s64 	%p65, %rd373, %rd150;
	selp.f64 	%fd236, %fd234, %fd143, %p65;
	min.s64 	%rd375, %rd373, %rd150;
$L__BB7_169:
	mov.b64 	%rd260, %fd236;
	mov.b64 	{%r70, %r75}, %rd260;
	mov.b32 	%r86, 2;
	mov.b32 	%r87, 31;
	mov.b32 	%r88, -1;
	// begin inline asm
	shfl.sync.down.b32 %r69, %r70, %r86, %r87, %r88;
	// end inline asm
	// begin inline asm
	shfl.sync.down.b32 %r74, %r75, %r86, %r87, %r88;
	// end inline asm
	mov.b64 	%rd261, {%r69, %r74};
	mov.b64 	%fd146, %rd261;
	mov.b64 	{%r80, %r85}, %rd375;
	// begin inline asm
	shfl.sync.down.b32 %r79, %r80, %r86, %r87, %r88;
	// end inline asm
	// begin inline asm
	shfl.sync.down.b32 %r84, %r85, %r86, %r87, %r88;
	// end inline asm
	mov.b64 	%rd153, {%r79, %r84};
	setp.gt.s32 	%p66, %r48, 29;
	mov.f64 	%fd237, %fd236;
	mov.u64 	%rd376, %rd375;
	@%p66 bra 	$L__BB7_173;
	setp.lt.f64 	%p67, %fd236, %fd146;
	mov.f64 	%fd237, %fd146;
	mov.u64 	%rd376, %rd153;
	@%p67 bra 	$L__BB7_173;
	setp.gt.f64 	%p68, %fd236, %fd146;
	mov.f64 	%fd237, %fd236;
	mov.u64 	%rd376, %rd375;
	@%p68 bra 	$L__BB7_173;
	setp.lt.s64 	%p69, %rd375, %rd153;
	selp.f64 	%fd237, %fd236, %fd146, %p69;
	min.s64 	%rd376, %rd375, %rd153;
$L__BB7_173:
	mov.b64 	%rd262, %fd237;
	mov.b64 	{%r90, %r95}, %rd262;
	mov.b32 	%r106, 4;
	mov.b32 	%r107, 31;
	mov.b32 	%r108, -1;
	// begin inline asm
	shfl.sync.down.b32 %r89, %r90, %r106, %r107, %r108;
	// end inline asm
	// begin inline asm
	shfl.sync.down.b32 %r94, %r95, %r106, %r107, %r108;
	// end inline asm
	mov.b64 	%rd263, {%r89, %r94};
	mov.b64 	%fd149, %rd263;
	mov.b64 	{%r100, %r105}, %rd376;
	// begin inline asm
	shfl.sync.down.b32 %r99, %r100, %r106, %r107, %r108;
	// end inline asm
	// begin inline asm
	shfl.sync.down.b32 %r104, %r105, %r106, %r107, %r108;
	// end inline asm
	mov.b64 	%rd156, {%r99, %r104};
	setp.gt.s32 	%p70, %r48, 27;
	mov.f64 	%fd238, %fd237;
	mov.u64 	%rd377, %rd376;
	@%p70 bra 	$L__BB7_177;
	setp.lt.f64 	%p71, %fd237, %fd149;
	mov.f64 	%fd238, %fd149;
	mov.u64 	%rd377, %rd156;
	@%p71 bra 	$L__BB7_177;
	setp.gt.f64 	%p72, %fd237, %fd149;
	mov.f64 	%fd238, %fd237;
	mov.u64 	%rd377, %rd376;
	@%p72 bra 	$L__BB7_177;
	setp.lt.s64 	%p73, %rd376, %rd156;
	selp.f64 	%fd238, %fd237, %fd149, %p73;
	min.s64 	%rd377, %rd376, %rd156;
$L__BB7_177:
	mov.b64 	%rd264, %fd238;
	mov.b64 	{%r110, %r115}, %rd264;
	mov.b32 	%r126, 8;
	mov.b32 	%r127, 31;
	mov.b32 	%r128, -1;
	// begin inline asm
	shfl.sync.down.b32 %r109, %r110, %r126, %r127, %r128;
	// end inline asm
	// begin inline asm
	shfl.sync.down.b32 %r114, %r115, %r126, %r127, %r128;
	// end inline asm
	mov.b64 	%rd265, {%r109, %r114};
	mov.b64 	%fd152, %rd265;
	mov.b64 	{%r120, %r125}, %rd377;
	// begin inline asm
	shfl.sync.down.b32 %r119, %r120, %r126, %r127, %r128;
	// end inline asm
	// begin inline asm
	shfl.sync.down.b32 %r124, %r125, %r126, %r127, %r128;
	// end inline asm
	mov.b64 	%rd159, {%r119, %r124};
	setp.gt.s32 	%p74, %r48, 23;
	mov.f64 	%fd239, %fd238;
	mov.u64 	%rd378, %rd377;
	@%p74 bra 	$L__BB7_181;
	setp.lt.f64 	%p75, %fd238, %fd152;
	mov.f64 	%fd239, %fd152;
	mov.u64 	%rd378, %rd159;
	@%p75 bra 	$L__BB7_181;
	setp.gt.f64 	%p76, %fd238, %fd152;
	mov.f64 	%fd239, %fd238;
	mov.u64 	%rd378, %rd377;
	@%p76 bra 	$L__BB7_181;
	setp.lt.s64 	%p77, %rd377, %rd159;
	selp.f64 	%fd239, %fd238, %fd152, %p77;
	min.s64 	%rd378, %rd377, %rd159;
$L__BB7_181:
	mov.b64 	%rd266, %fd239;
	mov.b64 	{%r130, %r135}, %rd266;
	mov.b32 	%r146, 16;
	mov.b32 	%r147, 31;
	mov.b32 	%r148, -1;
	// begin inline asm
	shfl.sync.down.b32 %r129, %r130, %r146, %r147, %r148;
	// end inline asm
	// begin inline asm
	shfl.sync.down.b32 %r134, %r135, %r146, %r147, %r148;
	// end inline asm
	mov.b64 	%rd267, {%r129, %r134};
	mov.b64 	%fd155, %rd267;
	mov.b64 	{%r140, %r145}, %rd378;
	// begin inline asm
	shfl.sync.down.b32 %r139, %r140, %r146, %r147, %r148;
	// end inline asm
	// begin inline asm
	shfl.sync.down.b32 %r144, %r145, %r146, %r147, %r148;
	// end inline asm
	mov.b64 	%rd162, {%r139, %r144};
	setp.gt.s32 	%p78, %r48, 15;
	mov.f64 	%fd247, %fd239;
	mov.u64 	%rd386, %rd378;
	@%p78 bra 	$L__BB7_185;
	setp.lt.f64 	%p79, %fd239, %fd155;
	mov.f64 	%fd247, %fd155;
	mov.u64 	%rd386, %rd162;
	@%p79 bra 	$L__BB7_185;
	setp.gt.f64 	%p80, %fd239, %fd155;
	mov.f64 	%fd247, %fd239;
	mov.u64 	%rd386, %rd378;
	@%p80 bra 	$L__BB7_185;
	setp.lt.s64 	%p81, %rd378, %rd162;
	selp.f64 	%fd247, %fd239, %fd155, %p81;
	min.s64 	%rd386, %rd378, %rd162;
$L__BB7_185:
	setp.ne.s32 	%p82, %r48, 0;
	@%p82 bra 	$L__BB7_187;
	shr.u32 	%r149, %r16, 1;
	and.b32  	%r150, %r149, 496;
	mov.u32 	%r151, _ZN6thrust24THRUST_300001_SM_1000_NS8cuda_cub4core6detail5shmemE;
	add.s32 	%r152, %r151, %r150;
	st.shared.f64 	[%r152+8], %fd247;
	st.shared.u64 	[%r152+16], %rd386;
$L__BB7_187:
	bar.sync 	0;
	setp.ne.s32 	%p83, %r16, 0;
	@%p83 bra 	$L__BB7_209;
	ld.shared.f64 	%fd158, [_ZN6thrust24THRUST_300001_SM_1000_NS8cuda_cub4core6detail5shmemE+24];
	ld.shared.u64 	%rd165, [_ZN6thrust24THRUST_300001_SM_1000_NS8cuda_cub4core6detail5shmemE+32];
	setp.lt.f64 	%p84, %fd247, %fd158;
	mov.f64 	%fd241, %fd158;
	mov.u64 	%rd380, %rd165;
	@%p84 bra 	$L__BB7_191;
	setp.lt.f64 	%p85, %fd158, %fd247;
	mov.f64 	%fd241, %fd247;
	mov.u64 	%rd380, %rd386;
	@%p85 bra 	$L__BB7_191;
	setp.lt.s64 	%p86, %rd386, %rd165;
	selp.f64 	%fd241, %fd247, %fd158, %p86;
	min.s64 	%rd380, %rd386, %rd165;
$L__BB7_191:
	ld.shared.f64 	%fd161, [_ZN6thrust24THRUST_300001_SM_1000_NS8cuda_cub4core6detail5shmemE+40];
	ld.shared.u64 	%rd168, [_ZN6thrust24THRUST_300001_SM_1000_NS8cuda_cub4core6detail5shmemE+48];
	setp.lt.f64 	%p87, %fd241, %fd161;
	mov.f64 	%fd242, %fd161;
	mov.u64 	%rd381, %rd168;
	@%p87 bra 	$L__BB7_194;
	setp.lt.f64 	%p88, %fd161, %fd241;
	mov.f64 	%fd242, %fd241;
	mov.u64 	%rd381, %rd380;
	@%p88 bra 	$L__BB7_194;
	setp.lt.s64 	%p89, %rd380, %rd168;
	selp.f64 	%fd242, %fd241, %fd161, %p89;
	min.s64 	%rd381, %rd380, %rd168;
$L__BB7_194:
	ld.shared.f64 	%fd164, [_ZN6thrust24THRUST_300001_SM_1000_NS8cuda_cub4core6detail5shmemE+56];
	ld.shared.u64 	%rd171, [_ZN6thrust24THRUST_300001_SM_1000_NS8cuda_cub4core6detail5shmemE+64];
	setp.lt.f64 	%p90, %fd242, %fd164;
	mov.f64 	%fd243, %fd164;
	mov.u64 	%rd382, %rd171;
	@%p90 bra 	$L__BB7_197;
	setp.lt.f64 	%p91, %fd164, %fd242;
	mov.f64 	%fd243, %fd242;
	mov.u64 	%rd382, %rd381;
	@%p91 bra 	$L__BB7_197;
	setp.lt.s64 	%p92, %rd381, %rd171;
	selp.f64 	%fd243, %fd242, %fd164, %p92;
	min.s64 	%rd382, %rd381, %rd171;
$L__BB7_197:
	ld.shared.f64 	%fd167, [_ZN6thrust24THRUST_300001_SM_1000_NS8cuda_cub4core6detail5shmemE+72];
	ld.shared.u64 	%rd174, [_ZN6thrust24THRUST_300001_SM_1000_NS8cuda_cub4core6detail5shmemE+80];
	setp.lt.f64 	%p93, %fd243, %fd167;
	mov.f64 	%fd244, %fd167;
	mov.u64 	%rd383, %rd174;
	@%p93 bra 	$L__BB7_200;
	setp.lt.f64 	%p94, %fd167, %fd243;
	mov.f64 	%fd244, %fd243;
	mov.u64 	%rd383, %rd382;
	@%p94 bra 	$L__BB7_200;
	setp.lt.s64 	%p95, %rd382, %rd174;
	selp.f64 	%fd244, %fd243, %fd167, %p95;
	min.s64 	%rd383, %rd382, %rd174;
$L__BB7_200:
	ld.shared.f64 	%fd170, [_ZN6thrust24THRUST_300001_SM_1000_NS8cuda_cub4core6detail5shmemE+88];
	ld.shared.u64 	%rd177, [_ZN6thrust24THRUST_300001_SM_1000_NS8cuda_cub4core6detail5shmemE+96];
	setp.lt.f64 	%p96, %fd244, %fd170;
	mov.f64 	%fd245, %fd170;
	mov.u64 	%rd384, %rd177;
	@%p96 bra 	$L__BB7_203;
	setp.lt.f64 	%p97, %fd170, %fd244;
	mov.f64 	%fd245, %fd244;
	mov.u64 	%rd384, %rd383;
	@%p97 bra 	$L__BB7_203;
	setp.lt.s64 	%p98, %rd383, %rd177;
	selp.f64 	%fd245, %fd244, %fd170, %p98;
	min.s64 	%rd384, %rd383, %rd177;
$L__BB7_203:
	ld.shared.f64 	%fd173, [_ZN6thrust24THRUST_300001_SM_1000_NS8cuda_cub4core6detail5shmemE+104];
	ld.shared.u64 	%rd180, [_ZN6thrust24THRUST_300001_SM_1000_NS8cuda_cub4core6detail5shmemE+112];
	setp.lt.f64 	%p99, %fd245, %fd173;
	mov.f64 	%fd246, %fd173;
	mov.u64 	%rd385, %rd180;
	@%p99 bra 	$L__BB7_206;
	setp.lt.f64 	%p100, %fd173, %fd245;
	mov.f64 	%fd246, %fd245;
	mov.u64 	%rd385, %rd384;
	@%p100 bra 	$L__BB7_206;
	setp.lt.s64 	%p101, %rd384, %rd180;
	selp.f64 	%fd246, %fd245, %fd173, %p101;
	min.s64 	%rd385, %rd384, %rd180;
$L__BB7_206:
	ld.shared.f64 	%fd176, [_ZN6thrust24THRUST_300001_SM_1000_NS8cuda_cub4core6detail5shmemE+120];
	ld.shared.u64 	%rd183, [_ZN6thrust24THRUST_300001_SM_1000_NS8cuda_cub4core6detail5shmemE+128];
	setp.lt.f64 	%p102, %fd246, %fd176;
	mov.u64 	%rd386, %rd183;
	mov.f64 	%fd247, %fd176;
	@%p102 bra 	$L__BB7_209;
	setp.lt.f64 	%p103, %fd176, %fd246;
	mov.u64 	%rd386, %rd385;
	mov.f64 	%fd247, %fd246;
	@%p103 bra 	$L__BB7_209;
	setp.lt.s64 	%p104, %rd385, %rd183;
	selp.f64 	%fd247, %fd246, %fd176, %p104;
	min.s64 	%rd386, %rd385, %rd183;
$L__BB7_209:
	mov.u32 	%r376, %tid.x;
	setp.ne.s32 	%p221, %r376, 0;
	@%p221 bra 	$L__BB7_211;
	ld.param.u64 	%rd318, [_ZN6thrust24THRUST_300001_SM_1000_NS8cuda_cub4core6detail13_kernel_agentINS1_8__reduce11ReduceAgentIPN4cuda3std3__45tupleIJdlEEESC_SB_iNS1_9__extrema9arg_max_fIdlNS9_4lessIdEEEEEEJSC_SC_iSH_EEEvDpT0__param_1];
	cvta.to.global.u64 	%rd317, %rd318;
	st.global.f64 	[%rd317], %fd247;
	st.global.u64 	[%rd317+8], %rd386;
$L__BB7_211:
	ret;

}
	// .globl	_ZN6thrust24THRUST_300001_SM_1000_NS8cuda_cub4core6detail13_kernel_agentINS1_8__reduce11ReduceAgentINS0_12zip_iteratorIN4cuda3std3__45tupleIJNS0_10device_ptrIdEENS0_17counting_iteratorIlNS0_11use_defaultESF_SF_EEEEEEEPNSB_IJdlEEESJ_lNS1_9__extrema9arg_max_fIdlNSA_4lessIdEEEEEEJSI_SK_lSP_EEEvDpT0_
.visible .entry _ZN6thrust24THRUST_300001_SM_1000_NS8cuda_cub4core6detail13_kernel_agentINS1_8__reduce11ReduceAgentINS0_12zip_iteratorIN4cuda3std3__45tupleIJNS0_10device_ptrIdEENS0_17counting_iteratorIlNS0_11use_defaultESF_SF_EEEEEEEPNSB_IJdlEEESJ_lNS1_9__extrema9arg_max_fIdlNSA_4lessIdEEEEEEJSI_SK_lSP_EEEvDpT0_(
	.param .align 8 .b8 _ZN6thrust24THRUST_300001_SM_1000_NS8cuda_cub4core6detail13_kernel_agentINS1_8__reduce11ReduceAgentINS0_12zip_iteratorIN4cuda3std3__45tupleIJNS0_10device_ptrIdEENS0_17counting_iteratorIlNS0_11use_defaultESF_SF_EEEEEEEPNSB_IJdlEEESJ_lNS1_9__extrema9arg_max_fIdlNSA_4lessIdEEEEEEJSI_SK_lSP_EEEvDpT0__param_0[16],
	.param .u64 .ptr .align 1 _ZN6thrust24THRUST_300001_SM_1000_NS8cuda_cub4core6detail13_kernel_agentINS1_8__reduce11ReduceAgentINS0_12zip_iteratorIN4cuda3std3__45tupleIJNS0_10device_ptrIdEENS0_17counting_iteratorIlNS0_11use_defaultESF_SF_EEEEEEEPNSB_IJdlEEESJ_lNS1_9__extrema9arg_max_fIdlNSA_4lessIdEEEEEEJSI_SK_lSP_EEEvDpT0__param_1,
	.param .u64 _ZN6thrust24THRUST_300001_SM_1000_NS8cuda_cub4core6detail13_kernel_agentINS1_8__reduce11ReduceAgentINS0_12zip_iteratorIN4cuda3std3__45tupleIJNS0_10device_ptrIdEENS0_17counting_iteratorIlNS0_11use_defaultESF_SF_EEEEEEEPNSB_IJdlEEESJ_lNS1_9__extrema9arg_max_fIdlNSA_4lessIdEEEEEEJSI_SK_lSP_EEEvDpT0__param_2,
	.param .align 1 .b8 _ZN6thrust24THRUST_300001_SM_1000_NS8cuda_cub4core6detail13_kernel_agentINS1_8__reduce11ReduceAgentINS0_12zip_iteratorIN4cuda3std3__45tupleIJNS0_10device_ptrIdEENS0_17counting_iteratorIlNS0_11use_defaultESF_SF_EEEEEEEPNSB_IJdlEEESJ_lNS1_9__extrema9arg_max_fIdlNSA_4lessIdEEEEEEJSI_SK_lSP_EEEvDpT0__param_3[1]
)
.maxntid 256
{
	.reg .pred 	%p<213>;
	.reg .b32 	%r<391>;
	.reg .b64 	%rd<358>;
	.reg .b64 	%fd<242>;

	ld.param.u64 	%rd194, [_ZN6thrust24THRUST_300001_SM_1000_NS8cuda_cub4core6detail13_kernel_agentINS1_8__reduce11ReduceAgentINS0_12zip_iteratorIN4cuda3std3__45tupleIJNS0_10device_ptrIdEENS0_17counting_iteratorIlNS0_11use_defaultESF_SF_EEEEEEEPNSB_IJdlEEESJ_lNS1_9__extrema9arg_max_fIdlNSA_4lessIdEEEEEEJSI_SK_lSP_EEEvDpT0__param_0+8];
	ld.param.u64 	%rd193, [_ZN6thrust24THRUST_300001_SM_1000_NS8cuda_cub4core6detail13_kernel_agentINS1_8__reduce11ReduceAgentINS0_12zip_iteratorIN4cuda3std3__45tupleIJNS0_10device_ptrIdEENS0_17counting_iteratorIlNS0_11use_defaultESF_SF_EEEEEEEPNSB_IJdlEEESJ_lNS1_9__extrema9arg_max_fIdlNSA_4lessIdEEEEEEJSI_SK_lSP_EEEvDpT0__param_0];
	ld.param.u64 	%rd196, [_ZN6thrust24THRUST_300001_SM_1000_NS8cuda_cub4core6detail13_kernel_agentINS1_8__reduce11ReduceAgentINS0_12zip_iteratorIN4cuda3std3__45tupleIJNS0_10device_ptrIdEENS0_17counting_iteratorIlNS0_11use_defaultESF_SF_EEEEEEEPNSB_IJdlEEESJ_lNS1_9__extrema9arg_max_fIdlNSA_4lessIdEEEEEEJSI_SK_lSP_EEEvDpT0__param_2];
	setp.eq.s64 	%p1, %rd196, 0;
	@%p1 bra 	$L__BB8_206;
	cvta.to.global.u64 	%rd1, %rd193;
	setp.gt.s64 	%p2, %rd196, 1279;
	@%p2 bra 	$L__BB8_122;
	cvt.u32.u64 	%r1, %rd196;
	mov.u32 	%r2, %tid.x;
	setp.ge.s32 	%p96, %r2, %r1;
	mov.f64 	%fd188, 0d0000000000000000;
	mov.b64 	%rd300, 0;
	mov.u32 	%r385, %r2;
	@%p96 bra 	$L__BB8_4;
	cvt.u64.u32 	%rd256, %r2;
	mul.wide.u32 	%rd257, %r2, 8;
	add.s64 	%rd258, %rd1, %rd257;
	add.s64 	%rd300, %rd194, %rd256;
	ld.global.f64 	%fd188, [%rd258];
	add.s32 	%r385, %r2, 256;
$L__BB8_4:
	setp.ge.s32 	%p97, %r385, %r1;
	@%p97 bra 	$L__BB8_26;
	not.b32 	%r154, %r385;
	add.s32 	%r5, %r154, %r1;
	and.b32  	%r155, %r5, 768;
	setp.eq.s32 	%p98, %r155, 768;
	@%p98 bra 	$L__BB8_11;
	cvt.u64.u32 	%rd260, %r385;
	add.s64 	%rd291, %rd194, %rd260;
	mul.wide.u32 	%rd261, %r385, 8;
	add.s64 	%rd290, %rd1, %rd261;
	shr.u32 	%r156, %r5, 8;
	add.s32 	%r157, %r156, 1;
	and.b32  	%r158, %r157, 3;
	neg.s32 	%r383, %r158;
$L__BB8_7:
	.pragma "nounroll";
	mov.u64 	%rd9, %rd300;
	mov.f64 	%fd3, %fd188;
	ld.global.f64 	%fd4, [%rd290];
	setp.lt.f64 	%p99, %fd3, %fd4;
	mov.u64 	%rd300, %rd291;
	mov.f64 	%fd188, %fd4;
	@%p99 bra 	$L__BB8_10;
	setp.lt.f64 	%p100, %fd4, %fd3;
	mov.u64 	%rd300, %rd9;
	mov.f64 	%fd188, %fd3;
	@%p100 bra 	$L__BB8_10;
	setp.lt.s64 	%p101, %rd9, %rd291;
	min.s64 	%rd300, %rd9, %rd291;
	selp.f64 	%fd188, %fd3, %fd4, %p101;
$L__BB8_10:
	add.s32 	%r385, %r385, 256;
	add.s64 	%rd291, %rd291, 256;
	add.s64 	%rd290, %rd290, 2048;
	add.s32 	%r383, %r383, 1;
	setp.ne.s32 	%p102, %r383, 0;
	@%p102 bra 	$L__BB8_7;
$L__BB8_11:
	setp.lt.u32 	%p103, %r5, 768;
	@%p103 bra 	$L__BB8_26;
	add.s32 	%r386, %r385, 512;
$L__BB8_13:
	mov.u32 	%r13, %r386;
	add.s32 	%r159, %r13, -512;
	cvt.s64.s32 	%rd262, %r159;
	mul.wide.s32 	%rd263, %r159, 8;
	add.s64 	%rd17, %rd1, %rd263;
	add.s64 	%rd18, %rd194, %rd262;
	ld.global.f64 	%fd10, [%rd17];
	setp.lt.f64 	%p104, %fd188, %fd10;
	mov.u64 	%rd297, %rd18;
	mov.f64 	%fd185, %fd10;
	@%p104 bra 	$L__BB8_16;
	setp.lt.f64 	%p105, %fd10, %fd188;
	mov.u64 	%rd297, %rd300;
	mov.f64 	%fd185, %fd188;
	@%p105 bra 	$L__BB8_16;
	setp.lt.s64 	%p106, %rd300, %rd18;
	min.s64 	%rd297, %rd300, %rd18;
	selp.f64 	%fd185, %fd188, %fd10, %p106;
$L__BB8_16:
	add.s32 	%r160, %r13, -256;
	cvt.s64.s32 	%rd264, %r160;
	add.s64 	%rd21, %rd194, %rd264;
	ld.global.f64 	%fd13, [%rd17+2048];
	setp.lt.f64 	%p107, %fd185, %fd13;
	mov.u64 	%rd298, %rd21;
	mov.f64 	%fd186, %fd13;
	@%p107 bra 	$L__BB8_19;
	setp.lt.f64 	%p108, %fd13, %fd185;
	mov.u64 	%rd298, %rd297;
	mov.f64 	%fd186, %fd185;
	@%p108 bra 	$L__BB8_19;
	setp.lt.s64 	%p109, %rd297, %rd21;
	min.s64 	%rd298, %rd297, %rd21;
	selp.f64 	%fd186, %fd185, %fd13, %p109;
$L__BB8_19:
	cvt.s64.s32 	%rd265, %r13;
	add.s64 	%rd24, %rd194, %rd265;
	ld.global.f64 	%fd16, [%rd17+4096];
	setp.lt.f64 	%p110, %fd186, %fd16;
	mov.u64 	%rd299, %rd24;
	mov.f64 	%fd187, %fd16;
	@%p110 bra 	$L__BB8_22;
	setp.lt.f64 	%p111, %fd16, %fd186;
	mov.u64 	%rd299, %rd298;
	mov.f64 	%fd187, %fd186;
	@%p111 bra 	$L__BB8_22;
	setp.lt.s64 	%p112, %rd298, %rd24;
	min.s64 	%rd299, %rd298, %rd24;
	selp.f64 	%fd187, %fd186, %fd16, %p112;
$L__BB8_22:
	add.s32 	%r161, %r13, 256;
	cvt.s64.s32 	%rd266, %r161;
	add.s64 	%rd27, %rd194, %rd266;
	ld.global.f64 	%fd19, [%rd17+6144];
	setp.lt.f64 	%p113, %fd187, %fd19;
	mov.u64 	%rd300, %rd27;
	mov.f64 	%fd188, %fd19;
	@%p113 bra 	$L__BB8_25;
	setp.lt.f64 	%p114, %fd19, %fd187;
	mov.u64 	%rd300, %rd299;
	mov.f64 	%fd188, %fd187;
	@%p114 bra 	$L__BB8_25;
	setp.lt.s64 	%p115, %rd299, %rd27;
	min.s64 	%rd300, %rd299, %rd27;
	selp.f64 	%fd188, %fd187, %fd19, %p115;
$L__BB8_25:
	add.s32 	%r386, %r13, 1024;
	add.s32 	%r162, %r13, 512;
	setp.lt.s32 	%p116, %r162, %r1;
	@%p116 bra 	$L__BB8_13;
$L__BB8_26:
	setp.lt.s32 	%p117, %r1, 256;
	@%p117 bra 	$L__BB8_71;
	// begin inline asm
	mov.u32 %r276, %laneid;
	// end inline asm
	mov.b64 	%rd277, %fd188;
	mov.b64 	{%r278, %r283}, %rd277;
	mov.b32 	%r294, 1;
	mov.b32 	%r295, 31;
	mov.b32 	%r296, -1;
	// begin inline asm
	shfl.sync.down.b32 %r277, %r278, %r294, %r295, %r296;
	// end inline asm
	// begin inline asm
	shfl.sync.down.b32 %r282, %r283, %r294, %r295, %r296;
	// end inline asm
	mov.b64 	%rd278, {%r277, %r282};
	mov.b64 	%fd23, %rd278;
	mov.b64 	{%r288, %r293}, %rd300;
	// begin inline asm
	shfl.sync.down.b32 %r287, %r288, %r294, %r295, %r296;
	// end inline asm
	// begin inline asm
	shfl.sync.down.b32 %r292, %r293, %r294, %r295, %r296;
	// end inline asm
	mov.b64 	%rd31, {%r287, %r292};
	setp.gt.s32 	%p169, %r276, 30;
	mov.u64 	%rd302, %rd300;
	mov.f64 	%fd190, %fd188;
	@%p169 bra 	$L__BB8_31;
	setp.lt.f64 	%p170, %fd188, %fd23;
	mov.u64 	%rd302, %rd31;
	mov.f64 	%fd190, %fd23;
	@%p170 bra 	$L__BB8_31;
	setp.gt.f64 	%p171, %fd188, %fd23;
	mov.u64 	%rd302, %rd300;
	mov.f64 	%fd190, %fd188;
	@%p171 bra 	$L__BB8_31;
	setp.lt.s64 	%p172, %rd300, %rd31;
	min.s64 	%rd302, %rd300, %rd31;
	selp.f64 	%fd190, %fd188, %fd23, %p172;
$L__BB8_31:
	mov.b64 	%rd279, %fd190;
	mov.b64 	{%r298, %r303}, %rd279;
	mov.b32 	%r314, 2;
	mov.b32 	%r315, 31;
	mov.b32 	%r316, -1;
	// begin inline asm
	shfl.sync.down.b32 %r297, %r298, %r314, %r315, %r316;
	// end inline asm
	// begin inline asm
	shfl.sync.down.b32 %r302, %r303, %r314, %r315, %r316;
	// end inline asm
	mov.b64 	%rd280, {%r297, %r302};
	mov.b64 	%fd26, %rd280;
	mov.b64 	{%r308, %r313}, %rd302;
	// begin inline asm
	shfl.sync.down.b32 %r307, %r308, %r314, %r315, %r316;
	// end inline asm
	// begin inline asm
	shfl.sync.down.b32 %r312, %r313, %r314, %r315, %r316;
	// end inline asm
	mov.b64 	%rd34, {%r307, %r312};
	setp.gt.s32 	%p173, %r276, 29;
	mov.u64 	%rd303, %rd302;
	mov.f64 	%fd191, %fd190;
	@%p173 bra 	$L__BB8_35;
	setp.lt.f64 	%p174, %fd190, %fd26;
	mov.u64 	%rd303, %rd34;
	mov.f64 	%fd191, %fd26;
	@%p174 bra 	$L__BB8_35;
	setp.gt.f64 	%p175, %fd190, %fd26;
	mov.u64 	%rd303, %rd302;
	mov.f64 	%fd191, %fd190;
	@%p175 bra 	$L__BB8_35;
	setp.lt.s64 	%p176, %rd302, %rd34;
	min.s64 	%rd303, %rd302, %rd34;
	selp.f64 	%fd191, %fd190, %fd26, %p176;
$L__BB8_35:
	mov.b64 	%rd281, %fd191;
	mov.b64 	{%r318, %r323}, %rd281;
	mov.b32 	%r334, 4;
	mov.b32 	%r335, 31;
	mov.b32 	%r336, -1;
	// begin inline asm
	shfl.sync.down.b32 %r317, %r318, %r334, %r335, %r336;
	// end inline asm
	// begin inline asm
	shfl.sync.down.b32 %r322, %r323, %r334, %r335, %r336;
	// end inline asm
	mov.b64 	%rd282, {%r317, %r322};
	mov.b64 	%fd29, %rd282;
	mov.b64 	{%r328, %r333}, %rd303;
	// begin inline asm
	shfl.sync.down.b32 %r327, %r328, %r334, %r335, %r336;
	// end inline asm
	// begin inline asm
	shfl.sync.down.b32 %r332, %r333, %r334, %r335, %r336;
	// end inline asm
	mov.b64 	%rd37, {%r327, %r332};
	setp.gt.s32 	%p177, %r276, 27;
	mov.u64 	%rd304, %rd303;
	mov.f64 	%fd192, %fd191;
	@%p177 bra 	$L__BB8_39;
	setp.lt.f64 	%p178, %fd191, %fd29;
	mov.u64 	%rd304, %rd37;
	mov.f64 	%fd192, %fd29;
	@%p178 bra 	$L__BB8_39;
	setp.gt.f64 	%p179, %fd191, %fd29;
	mov.u64 	%rd304, %rd303;
	mov.f64 	%fd192, %fd191;
	@%p179 bra 	$L__BB8_39;
	setp.lt.s64 	%p180, %rd303, %rd37;
	min.s64 	%rd304, %rd303, %rd37;
	selp.f64 	%fd192, %fd191, %fd29, %p180;
$L__BB8_39:
	mov.b64 	%rd283, %fd192;
	mov.b64 	{%r338, %r343}, %rd283;
	mov.b32 	%r354, 8;
	mov.b32 	%r355, 31;
	mov.b32 	%r356, -1;
	// begin inline asm
	shfl.sync.down.b32 %r337, %r338, %r354, %r355, %r356;
	// end inline asm
	// begin inline asm
	shfl.sync.down.b32 %r342, %r343, %r354, %r355, %r356;
	// end inline asm
	mov.b64 	%rd284, {%r337, %r342};
	mov.b64 	%fd32, %rd284;
	mov.b64 	{%r348, %r353}, %rd304;
	// begin inline asm
	shfl.sync.down.b32 %r347, %r348, %r354, %r355, %r356;
	// end inline asm
	// begin inline asm
	shfl.sync.down.b32 %r352, %r353, %r354, %r355, %r356;
	// end inline asm
	mov.b64 	%rd40, {%r347, %r352};
	setp.gt.s32 	%p181, %r276, 23;
	mov.u64 	%rd305, %rd304;
	mov.f64 	%fd193, %fd192;
	@%p181 bra 	$L__BB8_43;
	setp.lt.f64 	%p182, %fd192, %fd32;
	mov.u64 	%rd305, %rd40;
	mov.f64 	%fd193, %fd32;
	@%p182 bra 	$L__BB8_43;
	setp.gt.f64 	%p183, %fd192, %fd32;
	mov.u64 	%rd305, %rd304;
	mov.f64 	%fd193, %fd192;
	@%p183 bra 	$L__BB8_43;
	setp.lt.s64 	%p184, %rd304, %rd40;
	min.s64 	%rd305, %rd304, %rd40;
	selp.f64 	%fd193, %fd192, %fd32, %p184;
$L__BB8_43:
	mov.b64 	%rd285, %fd193;
	mov.b64 	{%r358, %r363}, %rd285;
	mov.b32 	%r374, 16;
	mov.b32 	%r375, 31;
	mov.b32 	%r376, -1;
	// begin inline asm
	shfl.sync.down.b32 %r357, %r358, %r374, %r375, %r376;
	// end inline asm
	// begin inline asm
	shfl.sync.down.b32 %r362, %r363, %r374, %r375, %r376;
	// end inline asm
	mov.b64 	%rd286, {%r357, %r362};
	mov.b64 	%fd35, %rd286;
	mov.b64 	{%r368, %r373}, %rd305;
	// begin inline asm
	shfl.sync.down.b32 %r367, %r368, %r374, %r375, %r376;
	// end inline asm
	// begin inline asm
	shfl.sync.down.b32 %r372, %r373, %r374, %r375, %r376;
	// end inline asm
	mov.b64 	%rd43, {%r367, %r372};
	setp.gt.s32 	%p185, %r276, 15;
	mov.u64 	%rd357, %rd305;
	mov.f64 	%fd241, %fd193;
	@%p185 bra 	$L__BB8_47;
	setp.lt.f64 	%p186, %fd193, %fd35;
	mov.u64 	%rd357, %rd43;
	mov.f64 	%fd241, %fd35;
	@%p186 bra 	$L__BB8_47;
	setp.gt.f64 	%p187, %fd193, %fd35;
	mov.u64 	%rd357, %rd305;
	mov.f64 	%fd241, %fd193;
	@%p187 bra 	$L__BB8_47;
	setp.lt.s64 	%p188, %rd305, %rd43;
	min.s64 	%rd357, %rd305, %rd43;
	selp.f64 	%fd241, %fd193, %fd35, %p188;
$L__BB8_47:
	setp.ne.s32 	%p189, %r276, 0;
	@%p189 bra 	$L__BB8_49;
	shr.u32 	%r377, %r2, 1;
	and.b32  	%r378, %r377, 496;
	mov.u32 	%r379, _ZN6thrust24THRUST_300001_SM_1000_NS8cuda_cub4core6detail5shmemE;
	add.s32 	%r380, %r379, %r378;
	st.shared.f64 	[%r380+8], %fd241;
	st.shared.u64 	[%r380+16], %rd357;
$L__BB8_49:
	bar.sync 	0;
	setp.ne.s32 	%p190, %r2, 0;
	@%p190 bra 	$L__BB8_204;
	ld.shared.f64 	%fd38, [_ZN6thrust24THRUST_300001_SM_1000_NS8cuda_cub4core6detail5shmemE+24];
	ld.shared.u64 	%rd46, [_ZN6thrust24THRUST_300001_SM_1000_NS8cuda_cub4core6detail5shmemE+32];
	setp.lt.f64 	%p191, %fd241, %fd38;
	mov.u64 	%rd307, %rd46;
	mov.f64 	%fd195, %fd38;
	@%p191 bra 	$L__BB8_53;
	setp.lt.f64 	%p192, %fd38, %fd241;
	mov.u64 	%rd307, %rd357;
	mov.f64 	%fd195, %fd241;
	@%p192 bra 	$L__BB8_53;
	setp.lt.s64 	%p193, %rd357, %rd46;
	min.s64 	%rd307, %rd357, %rd46;
	selp.f64 	%fd195, %fd241, %fd38, %p193;
$L__BB8_53:
	ld.shared.f64 	%fd41, [_ZN6thrust24THRUST_300001_SM_1000_NS8cuda_cub4core6detail5shmemE+40];
	ld.shared.u64 	%rd49, [_ZN6thrust24THRUST_300001_SM_1000_NS8cuda_cub4core6detail5shmemE+48];
	setp.lt.f64 	%p194, %fd195, %fd41;
	mov.u64 	%rd308, %rd49;
	mov.f64 	%fd196, %fd41;
	@%p194 bra 	$L__BB8_56;
	setp.lt.f64 	%p195, %fd41, %fd195;
	mov.u64 	%rd308, %rd307;
	mov.f64 	%fd196, %fd195;
	@%p195 bra 	$L__BB8_56;
	setp.lt.s64 	%p196, %rd307, %rd49;
	min.s64 	%rd308, %rd307, %rd49;
	selp.f64 	%fd196, %fd195, %fd41, %p196;
$L__BB8_56:
	ld.shared.f64 	%fd44, [_ZN6thrust24THRUST_300001_SM_1000_NS8cuda_cub4core6detail5shmemE+56];
	ld.shared.u64 	%rd52, [_ZN6thrust24THRUST_300001_SM_1000_NS8cuda_cub4core6detail5shmemE+64];
	setp.lt.f64 	%p197, %fd196, %fd44;
	mov.u64 	%rd309, %rd52;
	mov.f64 	%fd197, %fd44;
	@%p197 bra 	$L__BB8_59;
	setp.lt.f64 	%p198, %fd44, %fd196;
	mov.u64 	%rd309, %rd308;
	mov.f64 	%fd197, %fd196;
	@%p198 bra 	$L__BB8_59;
	setp.lt.s64 	%p199, %rd308, %rd52;
	min.s64 	%rd309, %rd308, %rd52;
	selp.f64 	%fd197, %fd196, %fd44, %p199;
$L__BB8_59:
	ld.shared.f64 	%fd47, [_ZN6thrust24THRUST_300001_SM_1000_NS8cuda_cub4core6detail5shmemE+72];
	ld.shared.u64 	%rd55, [_ZN6thrust24THRUST_300001_SM_1000_NS8cuda_cub4core6detail5shmemE+80];
	setp.lt.f64 	%p200, %fd197, %fd47;
	mov.u64 	%rd310, %rd55;
	mov.f64 	%fd198, %fd47;
	@%p200 bra 	$L__BB8_62;
	setp.lt.f64 	%p201, %fd47, %fd197;
	mov.u64 	%rd310, %rd309;
	mov.f64 	%fd198, %fd197;
	@%p201 bra 	$L__BB8_62;
	setp.lt.s64 	%p202, %rd309, %rd55;
	min.s64 	%rd310, %rd309, %rd55;
	selp.f64 	%fd198, %fd197, %fd47, %p202;
$L__BB8_62:
	ld.shared.f64 	%fd50, [_ZN6thrust24THRUST_300001_SM_1000_NS8cuda_cub4core6detail5shmemE+88];
	ld.shared.u64 	%rd58, [_ZN6thrust24THRUST_300001_SM_1000_NS8cuda_cub4core6detail5shmemE+96];
	setp.lt.f64 	%p203, %fd198, %fd50;
	mov.u64 	%rd311, %rd58;
	mov.f64 	%fd199, %fd50;
	@%p203 bra 	$L__BB8_65;
	setp.lt.f64 	%p204, %fd50, %fd198;
	mov.u64 	%rd311, %rd310;
	mov.f64 	%fd199, %fd198;
	@%p204 bra 	$L__BB8_65;
	setp.lt.s64 	%p205, %rd310, %rd58;
	min.s64 	%rd311, %rd310, %rd58;
	selp.f64 	%fd199, %fd198, %fd50, %p205;
$L__BB8_65:
	ld.shared.f64 	%fd53, [_ZN6thrust24THRUST_300001_SM_1000_NS8cuda_cub4core6detail5shmemE+104];
	ld.shared.u64 	%rd61, [_ZN6thrust24THRUST_300001_SM_1000_NS8cuda_cub4core6detail5shmemE+112];
	setp.lt.f64 	%p206, %fd199, %fd53;
	mov.u64 	%rd312, %rd61;
	mov.f64 	%fd200, %fd53;
	@%p206 bra 	$L__BB8_68;
	setp.lt.f64 	%p207, %fd53, %fd199;
	mov.u64 	%rd312, %rd311;
	mov.f64 	%fd200, %fd199;
	@%p207 bra 	$L__BB8_68;
	setp.lt.s64 	%p208, %rd311, %rd61;
	min.s64 	%rd312, %rd311, %rd61;
	selp.f64 	%fd200, %fd199, %fd53, %p208;
$L__BB8_68:
	ld.shared.f64 	%fd56, [_ZN6thrust24THRUST_300001_SM_1000_NS8cuda_cub4core6detail5shmemE+120];
	ld.shared.u64 	%rd64, [_ZN6thrust24THRUST_300001_SM_1000_NS8cuda_cub4core6detail5shmemE+128];
	setp.lt.f64 	%p209, %fd200, %fd56;
	mov.u64 	%rd357, %rd64;
	mov.f64 	%fd241, %fd56;
	@%p209 bra 	$L__BB8_204;
	setp.lt.f64 	%p210, %fd56, %fd200;
	mov.u64 	%rd357, %rd312;
	mov.f64 	%fd241, %fd200;
	@%p210 bra 	$L__BB8_204;
	setp.lt.s64 	%p211, %rd312, %rd64;
	min.s64 	%rd357, %rd312, %rd64;
	selp.f64 	%fd241, %fd200, %fd56, %p211;
	bra.uni 	$L__BB8_204;
$L__BB8_71:
	// begin inline asm
	mov.u32 %r163, %laneid;
	// end inline asm
	and.b32  	%r184, %r2, 992;
	add.s32 	%r185, %r184, 32;
	setp.gt.s32 	%p118, %r185, %r1;
	not.b32 	%r186, %r184;
	add.s32 	%r187, %r1, %r186;
	selp.b32 	%r182, %r187, 31, %p118;
	mov.b64 	%rd267, %fd188;
	mov.b64 	{%r165, %r170}, %rd267;
	mov.b32 	%r181, 1;
	mov.b32 	%r183, -1;
	// begin inline asm
	shfl.sync.down.b32 %r164, %r165, %r181, %r182, %r183;
	// end inline asm
	// begin inline asm
	shfl.sync.down.b32 %r169, %r170, %r181, %r182, %r183;
	// end inline asm
	mov.b64 	%rd268, {%r164, %r169};
	mov.b64 	%fd58, %rd268;
	mov.b64 	{%r175, %r180}, %rd300;
	// begin inline asm
	shfl.sync.down.b32 %r174, %r175, %r181, %r182, %r183;
	// end inline asm
	// begin inline asm
	shfl.sync.down.b32 %r179, %r180, %r181, %r182, %r183;
	// end inline asm
	mov.b64 	%rd66, {%r174, %r179};
	setp.ge.s32 	%p119, %r163, %r182;
	mov.u64 	%rd313, %rd300;
	mov.f64 	%fd201, %fd188;
	@%p119 bra 	$L__BB8_75;
	setp.lt.f64 	%p120, %fd188, %fd58;
	mov.u64 	%rd313, %rd66;
	mov.f64 	%fd201, %fd58;
	@%p120 bra 	$L__BB8_75;
	setp.gt.f64 	%p121, %fd188, %fd58;
	mov.u64 	%rd313, %rd300;
	mov.f64 	%fd201, %fd188;
	@%p121 bra 	$L__BB8_75;
	setp.lt.s64 	%p122, %rd300, %rd66;
	min.s64 	%rd313, %rd300, %rd66;
	selp.f64 	%fd201, %fd188, %fd58, %p122;
$L__BB8_75:
	mov.b64 	%rd269, %fd201;
	mov.b64 	{%r189, %r194}, %rd269;
	mov.b32 	%r205, 2;
	mov.b32 	%r207, -1;
	// begin inline asm
	shfl.sync.down.b32 %r188, %r189, %r205, %r182, %r207;
	// end inline asm
	// begin inline asm
	shfl.sync.down.b32 %r193, %r194, %r205, %r182, %r207;
	// end inline asm
	mov.b64 	%rd270, {%r188, %r193};
	mov.b64 	%fd61, %rd270;
	mov.b64 	{%r199, %r204}, %rd313;
	// begin inline asm
	shfl.sync.down.b32 %r198, %r199, %r205, %r182, %r207;
	// end inline asm
	// begin inline asm
	shfl.sync.down.b32 %r203, %r204, %r205, %r182, %r207;
	// end inline asm
	mov.b64 	%rd69, {%r198, %r203};
	add.s32 	%r208, %r163, 2;
	setp.gt.s32 	%p123, %r208, %r182;
	mov.u64 	%rd314, %rd313;
	mov.f64 	%fd202, %fd201;
	@%p123 bra 	$L__BB8_79;
	setp.lt.f64 	%p124, %fd201, %fd61;
	mov.u64 	%rd314, %rd69;
	mov.f64 	%fd202, %fd61;
	@%p124 bra 	$L__BB8_79;
	setp.gt.f64 	%p125, %fd201, %fd61;
	mov.u64 	%rd314, %rd313;
	mov.f64 	%fd202, %fd201;
	@%p125 bra 	$L__BB8_79;
	setp.lt.s64 	%p126, %rd313, %rd69;
	min.s64 	%rd314, %rd313, %rd69;
	selp.f64 	%fd202, %fd201, %fd61, %p126;
$L__BB8_79:
	mov.b64 	%rd271, %fd202;
	mov.b64 	{%r210, %r215}, %rd271;
	mov.b32 	%r226, 4;
	mov.b32 	%r228, -1;
	// begin inline asm
	shfl.sync.down.b32 %r209, %r210, %r226, %r182, %r228;
	// end inline asm
	// begin inline asm
	shfl.sync.down.b32 %r214, %r215, %r226, %r182, %r228;
	// end inline asm
	mov.b64 	%rd272, {%r209, %r214};
	mov.b64 	%fd64, %rd272;
	mov.b64 	{%r220, %r225}, %rd314;
	// begin inline asm
	shfl.sync.down.b32 %r219, %r220, %r226, %r182, %r228;
	// end inline asm
	// begin inline asm
	shfl.sync.down.b32 %r224, %r225, %r226, %r182, %r228;
	// end inline asm
	mov.b64 	%rd72, {%r219, %r224};
	add.s32 	%r229, %r163, 4;
	setp.gt.s32 	%p127, %r229, %r182;
	mov.u64 	%rd315, %rd314;
	mov.f64 	%fd203, %fd202;
	@%p127 bra 	$L__BB8_83;
	setp.lt.f64 	%p128, %fd202, %fd64;
	mov.u64 	%rd315, %rd72;
	mov.f64 	%fd203, %fd64;
	@%p128 bra 	$L__BB8_83;
	setp.gt.f64 	%p129, %fd202, %fd64;
	mov.u64 	%rd315, %rd314;
	mov.f64 	%fd203, %fd202;
	@%p129 bra 	$L__BB8_83;
	setp.lt.s64 	%p130, %rd314, %rd72;
	min.s64 	%rd315, %rd314, %rd72;
	selp.f64 	%fd203, %fd202, %fd64, %p130;
$L__BB8_83:
	mov.b64 	%rd273, %fd203;
	mov.b64 	{%r231, %r236}, %rd273;
	mov.b32 	%r247, 8;
	mov.b32 	%r249, -1;
	// begin inline asm
	shfl.sync.down.b32 %r230, %r231, %r247, %r182, %r249;
	// end inline asm
	// begin inline asm
	shfl.sync.down.b32 %r235, %r236, %r247, %r182, %r249;
	// end inline asm
	mov.b64 	%rd274, {%r230, %r235};
	mov.b64 	%fd67, %rd274;
	mov.b64 	{%r241, %r246}, %rd315;
	// begin inline asm
	shfl.sync.down.b32 %r240, %r241, %r247, %r182, %r249;
	// end inline asm
	// begin inline asm
	shfl.sync.down.b32 %r245, %r246, %r247, %r182, %r249;
	// end inline asm
	mov.b64 	%rd75, {%r240, %r245};
	add.s32 	%r250, %r163, 8;
	setp.gt.s32 	%p131, %r250, %r182;
	mov.f64 	%fd204, %fd203;
	mov.u64 	%rd316, %rd315;
	@%p131 bra 	$L__BB8_87;
	setp.lt.f64 	%p132, %fd203, %fd67;
	mov.f64 	%fd204, %fd67;
	mov.u64 	%rd316, %rd75;
	@%p132 bra 	$L__BB8_87;
	setp.gt.f64 	%p133, %fd203, %fd67;
	mov.f64 	%fd204, %fd203;
	mov.u64 	%rd316, %rd315;
	@%p133 bra 	$L__BB8_87;
	setp.lt.s64 	%p134, %rd315, %rd75;
	selp.f64 	%fd204, %fd203, %fd67, %p134;
	min.s64 	%rd316, %rd315, %rd75;
$L__BB8_87:
	mov.b64 	%rd275, %fd204;
	mov.b64 	{%r252, %r257}, %rd275;
	mov.b32 	%r268, 16;
	mov.b32 	%r270, -1;
	// begin inline asm
	shfl.sync.down.b32 %r251, %r252, %r268, %r182, %r270;
	// end inline asm
	// begin inline asm
	shfl.sync.down.b32 %r256, %r257, %r268, %r182, %r270;
	// end inline asm
	mov.b64 	%rd276, {%r251, %r256};
	mov.b64 	%fd70, %rd276;
	mov.b64 	{%r262, %r267}, %rd316;
	// begin inline asm
	shfl.sync.down.b32 %r261, %r262, %r268, %r182, %r270;
	// end inline asm
	// begin inline asm
	shfl.sync.down.b32 %r266, %r267, %r268, %r182, %r270;
	// end inline asm
	mov.b64 	%rd78, {%r261, %r266};
	add.s32 	%r271, %r163, 16;
	setp.gt.s32 	%p135, %r271, %r182;
	mov.f64 	%fd241, %fd204;
	mov.u64 	%rd357, %rd316;
	@%p135 bra 	$L__BB8_91;
	setp.lt.f64 	%p136, %fd204, %fd70;
	mov.f64 	%fd241, %fd70;
	mov.u64 	%rd357, %rd78;
	@%p136 bra 	$L__BB8_91;
	setp.gt.f64 	%p137, %fd204, %fd70;
	mov.f64 	%fd241, %fd204;
	mov.u64 	%rd357, %rd316;
	@%p137 bra 	$L__BB8_91;
	setp.lt.s64 	%p138, %rd316, %rd78;
	selp.f64 	%fd241, %fd204, %fd70, %p138;
	min.s64 	%rd357, %rd316, %rd78;
$L__BB8_91:
	setp.ne.s32 	%p139, %r163, 0;
	@%p139 bra 	$L__BB8_93;
	shr.u32 	%r272, %r2, 1;
	and.b32  	%r273, %r272, 496;
	mov.u32 	%r274, _ZN6thrust24THRUST_300001_SM_1000_NS8cuda_cub4core6detail5shmemE;
	add.s32 	%r275, %r274, %r273;
	st.shared.f64 	[%r275+8], %fd241;
	st.shared.u64 	[%r275+16], %rd357;
$L__BB8_93:
	bar.sync 	0;
	setp.ne.s32 	%p140, %r2, 0;
	@%p140 bra 	$L__BB8_204;
	setp.lt.s32 	%p141, %r1, 33;
	mov.f64 	%fd206, %fd241;
	mov.u64 	%rd318, %rd357;
	@%p141 bra 	$L__BB8_98;
	ld.shared.f64 	%fd73, [_ZN6thrust24THRUST_300001_SM_1000_NS8cuda_cub4core6detail5shmemE+24];
	ld.shared.u64 	%rd81, [_ZN6thrust24THRUST_300001_SM_1000_NS8cuda_cub4core6detail5shmemE+32];
	setp.lt.f64 	%p142, %fd241, %fd73;
	mov.f64 	%fd206, %fd73;
	mov.u64 	%rd318, %rd81;
	@%p142 bra 	$L__BB8_98;
	setp.lt.f64 	%p143, %fd73, %fd241;
	mov.f64 	%fd206, %fd241;
	mov.u64 	%rd318, %rd357;
	@%p143 bra 	$L__BB8_98;
	setp.lt.s64 	%p144, %rd357, %rd81;
	selp.f64 	%fd206, %fd241, %fd73, %p144;
	min.s64 	%rd318, %rd357, %rd81;
$L__BB8_98:
	setp.lt.s32 	%p145, %r1, 65;
	mov.f64 	%fd207, %fd206;
	mov.u64 	%rd319, %rd318;
	@%p145 bra 	$L__BB8_102;
	ld.shared.f64 	%fd76, [_ZN6thrust24THRUST_300001_SM_1000_NS8cuda_cub4core6detail5shmemE+40];
	ld.shared.u64 	%rd84, [_ZN6thrust24THRUST_300001_SM_1000_NS8cuda_cub4core6detail5shmemE+48];
	setp.lt.f64 	%p146, %fd206, %fd76;
	mov.f64 	%fd207, %fd76;
	mov.u64 	%rd319, %rd84;
	@%p146 bra 	$L__BB8_102;
	setp.lt.f64 	%p147, %fd76, %fd206;
	mov.f64 	%fd207, %fd206;
	mov.u64 	%rd319, %rd318;
	@%p147 bra 	$L__BB8_102;
	setp.lt.s64 	%p148, %rd318, %rd84;
	selp.f64 	%fd207, %fd206, %fd76, %p148;
	min.s64 	%rd319, %rd318, %rd84;
$L__BB8_102:
	setp.lt.s32 	%p149, %r1, 97;
	mov.f64 	%fd208, %fd207;
	mov.u64 	%rd320, %rd319;
	@%p149 bra 	$L__BB8_106;
	ld.shared.f64 	%fd79, [_ZN6thrust24THRUST_300001_SM_1000_NS8cuda_cub4core6detail5shmemE+56];
	ld.shared.u64 	%rd87, [_ZN6thrust24THRUST_300001_SM_1000_NS8cuda_cub4core6detail5shmemE+64];
	setp.lt.f64 	%p150, %fd207, %fd79;
	mov.f64 	%fd208, %fd79;
	mov.u64 	%rd320, %rd87;
	@%p150 bra 	$L__BB8_106;
	setp.lt.f64 	%p151, %fd79, %fd207;
	mov.f64 	%fd208, %fd207;
	mov.u64 	%rd320, %rd319;
	@%p151 bra 	$L__BB8_106;
	setp.lt.s64 	%p152, %rd319, %rd87;
	selp.f64 	%fd208, %fd207, %fd79, %p152;
	min.s64 	%rd320, %rd319, %rd87;
$L__BB8_106:
	setp.lt.s32 	%p153, %r1, 129;
	mov.f64 	%fd209, %fd208;
	mov.u64 	%rd321, %rd320;
	@%p153 bra 	$L__BB8_110;
	ld.shared.f64 	%fd82, [_ZN6thrust24THRUST_300001_SM_1000_NS8cuda_cub4core6detail5shmemE+72];
	ld.shared.u64 	%rd90, [_ZN6thrust24THRUST_300001_SM_1000_NS8cuda_cub4core6detail5shmemE+80];
	setp.lt.f64 	%p154, %fd208, %fd82;
	mov.f64 	%fd209, %fd82;
	mov.u64 	%rd321, %rd90;
	@%p154 bra 	$L__BB8_110;
	setp.lt.f64 	%p155, %fd82, %fd208;
	mov.f64 	%fd209, %fd208;
	mov.u64 	%rd321, %rd320;
	@%p155 bra 	$L__BB8_110;
	setp.lt.s64 	%p156, %rd320, %rd90;
	selp.f64 	%fd209, %fd208, %fd82, %p156;
	min.s64 	%rd321, %rd320, %rd90;
$L__BB8_110:
	setp.lt.s32 	%p157, %r1, 161;
	mov.f64 	%fd210, %fd209;
	mov.u64 	%rd322, %rd321;
	@%p157 bra 	$L__BB8_114;
	ld.shared.f64 	%fd85, [_ZN6thrust24THRUST_300001_SM_1000_NS8cuda_cub4core6detail5shmemE+88];
	ld.shared.u64 	%rd93, [_ZN6thrust24THRUST_300001_SM_1000_NS8cuda_cub4core6detail5shmemE+96];
	setp.lt.f64 	%p158, %fd209, %fd85;
	mov.f64 	%fd210, %fd85;
	mov.u64 	%rd322, %rd93;
	@%p158 bra 	$L__BB8_114;
	setp.lt.f64 	%p159, %fd85, %fd209;
	mov.f64 	%fd210, %fd209;
	mov.u64 	%rd322, %rd321;
	@%p159 bra 	$L__BB8_114;
	setp.lt.s64 	%p160, %rd321, %rd93;
	selp.f64 	%fd210, %fd209, %fd85, %p160;
	min.s64 	%rd322, %rd321, %rd93;
$L__BB8_114:
	setp.lt.s32 	%p161, %r1, 193;
	mov.f64 	%fd211, %fd210;
	mov.u64 	%rd323, %rd322;
	@%p161 bra 	$L__BB8_118;
	ld.shared.f64 	%fd88, [_ZN6thrust24THRUST_300001_SM_1000_NS8cuda_cub4core6detail5shmemE+104];
	ld.shared.u64 	%rd96, [_ZN6thrust24THRUST_300001_SM_1000_NS8cuda_cub4core6detail5shmemE+112];
	setp.lt.f64 	%p162, %fd210, %fd88;
	mov.f64 	%fd211, %fd88;
	mov.u64 	%rd323, %rd96;
	@%p162 bra 	$L__BB8_118;
	setp.lt.f64 	%p163, %fd88, %fd210;
	mov.f64 	%fd211, %fd210;
	mov.u64 	%rd323, %rd322;
	@%p163 bra 	$L__BB8_118;
	setp.lt.s64 	%p164, %rd322, %rd96;
	selp.f64 	%fd211, %fd210, %fd88, %p164;
	min.s64 	%rd323, %rd322, %rd96;
$L__BB8_118:
	setp.lt.s32 	%p165, %r1, 225;
	mov.u64 	%rd357, %rd323;
	mov.f64 	%fd241, %fd211;
	@%p165 bra 	$L__BB8_204;
	ld.shared.f64 	%fd91, [_ZN6thrust24THRUST_300001_SM_1000_NS8cuda_cub4core6detail5shmemE+120];
	ld.shared.u64 	%rd99, [_ZN6thrust24THRUST_300001_SM_1000_NS8cuda_cub4core6detail5shmemE+128];
	setp.lt.f64 	%p166, %fd211, %fd91;
	mov.u64 	%rd357, %rd99;
	mov.f64 	%fd241, %fd91;
	@%p166 bra 	$L__BB8_204;
	setp.lt.f64 	%p167, %fd91, %fd211;
	mov.u64 	%rd357, %rd323;
	mov.f64 	%fd241, %fd211;
	@%p167 bra 	$L__BB8_204;
	setp.lt.s64 	%p168, %rd323, %rd99;
	selp.f64 	%fd241, %fd211, %fd91, %p168;
	min.s64 	%rd357, %rd323, %rd99;
	bra.uni 	$L__BB8_204;
$L__BB8_122:
	mov.u32 	%r18, %tid.x;
	cvt.u64.u32 	%rd197, %r18;
	cvta.to.global.u64 	%rd198, %rd193;
	mul.wide.u32 	%rd199, %r18, 8;
	add.s64 	%rd200, %rd198, %rd199;
	ld.global.f64 	%fd170, [%rd200];
	add.s32 	%r31, %r18, 256;
	cvt.u64.u32 	%rd201, %r31;
	ld.global.f64 	%fd171, [%rd200+2048];
	add.s32 	%r32, %r18, 512;
	cvt.u64.u32 	%rd202, %r32;
	ld.global.f64 	%fd172, [%rd200+4096];
	add.s32 	%r33, %r18, 768;
	cvt.u64.u32 	%rd203, %r33;
	ld.global.f64 	%fd173, [%rd200+6144];
	or.b32  	%r34, %r18, 1024;
	cvt.u64.u32 	%rd101, %r34;
	add.s64 	%rd344, %rd194, %rd101;
	ld.global.f64 	%fd228, [%rd200+8192];
	setp.geu.f64 	%p3, %fd170, %fd171;
	selp.f64 	%fd174, %fd170, %fd171, %p3;
	selp.b64 	%rd204, %rd197, %rd201, %p3;
	setp.geu.f64 	%p4, %fd174, %fd172;
	selp.f64 	%fd175, %fd174, %fd172, %p4;
	selp.b64 	%rd205, %rd204, %rd202, %p4;
	setp.geu.f64 	%p5, %fd175, %fd173;
	selp.f64 	%fd94, %fd175, %fd173, %p5;
	selp.b64 	%rd104, %rd205, %rd203, %p5;
	setp.lt.f64 	%p6, %fd94, %fd228;
	@%p6 bra 	$L__BB8_124;
	setp.lt.f64 	%p7, %fd228, %fd94;
	setp.lt.u64 	%p8, %rd104, %rd101;
	or.pred  	%p9, %p7, %p8;
	selp.f64 	%fd228, %fd94, %fd228, %p9;
	add.s64 	%rd206, %rd194, %rd104;
	selp.b64 	%rd344, %rd206, %rd344, %p9;
$L__BB8_124:
	setp.lt.u64 	%p10, %rd196, 2560;
	mov.b64 	%rd333, 1280;
	@%p10 bra 	$L__BB8_137;
	mov.b64 	%rd325, 1280;
	mov.f64 	%fd213, %fd228;
$L__BB8_126:
	add.s64 	%rd209, %rd325, %rd197;
	shl.b64 	%rd210, %rd325, 3;
	cvta.to.global.u64 	%rd211, %rd193;
	add.s64 	%rd213, %rd211, %rd199;
	add.s64 	%rd214, %rd213, %rd210;
	add.s64 	%rd327, %rd209, %rd194;
	ld.global.f64 	%fd214, [%rd214];
	ld.global.f64 	%fd215, [%rd214+2048];
	ld.global.f64 	%fd216, [%rd214+4096];
	ld.global.f64 	%fd217, [%rd214+6144];
	ld.global.f64 	%fd228, [%rd214+8192];
	setp.lt.f64 	%p11, %fd213, %fd214;
	@%p11 bra 	$L__BB8_128;
	setp.lt.f64 	%p12, %fd214, %fd213;
	setp.lt.s64 	%p13, %rd344, %rd327;
	or.pred  	%p14, %p12, %p13;
	selp.f64 	%fd214, %fd213, %fd214, %p14;
	selp.b64 	%rd327, %rd344, %rd327, %p14;
$L__BB8_128:
	add.s64 	%rd215, %rd325, %rd197;
	add.s64 	%rd216, %rd215, %rd194;
	add.s64 	%rd328, %rd216, 256;
	setp.lt.f64 	%p15, %fd214, %fd215;
	@%p15 bra 	$L__BB8_130;
	setp.lt.f64 	%p16, %fd215, %fd214;
	add.s64 	%rd218, %rd325, %rd197;
	add.s64 	%rd219, %rd218, %rd194;
	add.s64 	%rd220, %rd219, 256;
	setp.lt.s64 	%p17, %rd327, %rd220;
	or.pred  	%p18, %p16, %p17;
	selp.f64 	%fd215, %fd214, %fd215, %p18;
	selp.b64 	%rd328, %rd327, %rd220, %p18;
$L__BB8_130:
	add.s64 	%rd329, %rd216, 512;
	setp.lt.f64 	%p19, %fd215, %fd216;
	@%p19 bra 	$L__BB8_132;
	setp.lt.f64 	%p20, %fd216, %fd215;
	add.s64 	%rd224, %rd325, %rd197;
	add.s64 	%rd225, %rd224, %rd194;
	add.s64 	%rd226, %rd225, 512;
	setp.lt.s64 	%p21, %rd328, %rd226;
	or.pred  	%p22, %p20, %p21;
	selp.f64 	%fd216, %fd215, %fd216, %p22;
	selp.b64 	%rd329, %rd328, %rd226, %p22;
$L__BB8_132:
	add.s64 	%rd227, %rd325, %rd197;
	add.s64 	%rd228, %rd227, %rd194;
	add.s64 	%rd330, %rd228, 768;
	setp.lt.f64 	%p23, %fd216, %fd217;
	@%p23 bra 	$L__BB8_134;
	setp.lt.f64 	%p24, %fd217, %fd216;
	setp.lt.s64 	%p25, %rd329, %rd330;
	or.pred  	%p26, %p24, %p25;
	selp.f64 	%fd217, %fd216, %fd217, %p26;
	selp.b64 	%rd330, %rd329, %rd330, %p26;
$L__BB8_134:
	add.s64 	%rd344, %rd228, 1024;
	setp.lt.f64 	%p27, %fd217, %fd228;
	@%p27 bra 	$L__BB8_136;
	setp.lt.f64 	%p28, %fd228, %fd217;
	setp.lt.s64 	%p29, %rd330, %rd344;
	or.pred  	%p30, %p28, %p29;
	selp.f64 	%fd228, %fd217, %fd228, %p30;
	selp.b64 	%rd344, %rd330, %rd344, %p30;
$L__BB8_136:
	add.s64 	%rd333, %rd325, 1280;
	add.s64 	%rd231, %rd325, 2560;
	setp.le.s64 	%p31, %rd231, %rd196;
	mov.u64 	%rd325, %rd333;
	mov.f64 	%fd213, %fd228;
	@%p31 bra 	$L__BB8_126;
$L__BB8_137:
	setp.le.s64 	%p32, %rd196, %rd333;
	@%p32 bra 	$L__BB8_160;
	cvt.u32.u64 	%r35, %rd333;
	cvt.u32.u64 	%r36, %rd196;
	sub.s32 	%r19, %r36, %r35;
	setp.ge.s32 	%p33, %r18, %r19;
	@%p33 bra 	$L__BB8_160;
	cvta.to.global.u64 	%rd130, %rd193;
	not.b32 	%r38, %r18;
	add.s32 	%r39, %r38, %r36;
	sub.s32 	%r20, %r39, %r35;
	and.b32  	%r41, %r20, 768;
	setp.eq.s32 	%p34, %r41, 768;
	mov.u32 	%r389, %r18;
	@%p34 bra 	$L__BB8_145;
	add.s64 	%rd234, %rd333, %rd197;
	add.s64 	%rd335, %rd234, %rd194;
	shl.b64 	%rd235, %rd234, 3;
	add.s64 	%rd334, %rd130, %rd235;
	shr.u32 	%r42, %r20, 8;
	add.s32 	%r43, %r42, 1;
	and.b32  	%r44, %r43, 3;
	neg.s32 	%r387, %r44;
	mov.u32 	%r389, %r18;
$L__BB8_141:
	.pragma "nounroll";
	mov.u64 	%rd135, %rd344;
	mov.f64 	%fd114, %fd228;
	ld.global.f64 	%fd115, [%rd334];
	setp.lt.f64 	%p35, %fd114, %fd115;
	mov.f64 	%fd228, %fd115;
	mov.u64 	%rd344, %rd335;
	@%p35 bra 	$L__BB8_144;
	setp.lt.f64 	%p36, %fd115, %fd114;
	mov.f64 	%fd228, %fd114;
	mov.u64 	%rd344, %rd135;
	@%p36 bra 	$L__BB8_144;
	setp.lt.s64 	%p37, %rd135, %rd335;
	selp.f64 	%fd228, %fd114, %fd115, %p37;
	min.s64 	%rd344, %rd135, %rd335;
$L__BB8_144:
	add.s32 	%r389, %r389, 256;
	add.s64 	%rd335, %rd335, 256;
	add.s64 	%rd334, %rd334, 2048;
	add.s32 	%r387, %r387, 1;
	setp.ne.s32 	%p38, %r387, 0;
	@%p38 bra 	$L__BB8_141;
$L__BB8_145:
	setp.lt.u32 	%p39, %r20, 768;
	@%p39 bra 	$L__BB8_160;
	add.s32 	%r390, %r389, 512;
$L__BB8_147:
	mov.u32 	%r28, %r390;
	add.s32 	%r45, %r28, -512;
	cvt.u64.u32 	%rd236, %r45;
	add.s64 	%rd237, %rd333, %rd236;
	shl.b64 	%rd238, %rd237, 3;
	add.s64 	%rd143, %rd130, %rd238;
	add.s64 	%rd144, %rd237, %rd194;
	ld.global.f64 	%fd121, [%rd143];
	setp.lt.f64 	%p40, %fd228, %fd121;
	mov.f64 	%fd225, %fd121;
	mov.u64 	%rd341, %rd144;
	@%p40 bra 	$L__BB8_150;
	setp.lt.f64 	%p41, %fd121, %fd228;
	mov.f64 	%fd225, %fd228;
	mov.u64 	%rd341, %rd344;
	@%p41 bra 	$L__BB8_150;
	setp.lt.s64 	%p42, %rd344, %rd144;
	selp.f64 	%fd225, %fd228, %fd121, %p42;
	min.s64 	%rd341, %rd344, %rd144;
$L__BB8_150:
	add.s32 	%r46, %r28, -256;
	cvt.u64.u32 	%rd239, %r46;
	add.s64 	%rd240, %rd333, %rd239;
	add.s64 	%rd147, %rd240, %rd194;
	ld.global.f64 	%fd124, [%rd143+2048];
	setp.lt.f64 	%p43, %fd225, %fd124;
	mov.f64 	%fd226, %fd124;
	mov.u64 	%rd342, %rd147;
	@%p43 bra 	$L__BB8_153;
	setp.lt.f64 	%p44, %fd124, %fd225;
	mov.f64 	%fd226, %fd225;
	mov.u64 	%rd342, %rd341;
	@%p44 bra 	$L__BB8_153;
	setp.lt.s64 	%p45, %rd341, %rd147;
	selp.f64 	%fd226, %fd225, %fd124, %p45;
	min.s64 	%rd342, %rd341, %rd147;
$L__BB8_153:
	cvt.u64.u32 	%rd241, %r28;
	add.s64 	%rd242, %rd333, %rd241;
	add.s64 	%rd150, %rd242, %rd194;
	ld.global.f64 	%fd127, [%rd143+4096];
	setp.lt.f64 	%p46, %fd226, %fd127;
	mov.f64 	%fd227, %fd127;
	mov.u64 	%rd343, %rd150;
	@%p46 bra 	$L__BB8_156;
	setp.lt.f64 	%p47, %fd127, %fd226;
	mov.f64 	%fd227, %fd226;
	mov.u64 	%rd343, %rd342;
	@%p47 bra 	$L__BB8_156;
	setp.lt.s64 	%p48, %rd342, %rd150;
	selp.f64 	%fd227, %fd226, %fd127, %p48;
	min.s64 	%rd343, %rd342, %rd150;
$L__BB8_156:
	add.s32 	%r47, %r28, 256;
	cvt.u64.u32 	%rd243, %r47;
	add.s64 	%rd244, %rd333, %rd243;
	add.s64 	%rd153, %rd244, %rd194;
	ld.global.f64 	%fd130, [%rd143+6144];
	setp.lt.f64 	%p49, %fd227, %fd130;
	mov.f64 	%fd228, %fd130;
	mov.u64 	%rd344, %rd153;
	@%p49 bra 	$L__BB8_159;
	setp.lt.f64 	%p50, %fd130, %fd227;
	mov.f64 	%fd228, %fd227;
	mov.u64 	%rd344, %rd343;
	@%p50 bra 	$L__BB8_159;
	setp.lt.s64 	%p51, %rd343, %rd153;
	selp.f64 	%fd228, %fd227, %fd130, %p51;
	min.s64 	%rd344, %rd343, %rd153;
$L__BB8_159:
	add.s32 	%r390, %r28, 1024;
	add.s32 	%r48, %r28, 512;
	setp.lt.s32 	%p52, %r48, %r19;
	@%p52 bra 	$L__BB8_147;
$L__BB8_160:
	// begin inline asm
	mov.u32 %r49, %laneid;
	// end inline asm
	mov.b64 	%rd245, %fd228;
	mov.b64 	{%r51, %r56}, %rd245;
	mov.b32 	%r67, 1;
	mov.b32 	%r68, 31;
	mov.b32 	%r69, -1;
	// begin inline asm
	shfl.sync.down.b32 %r50, %r51, %r67, %r68, %r69;
	// end inline asm
	// begin inline asm
	shfl.sync.down.b32 %r55, %r56, %r67, %r68, %r69;
	// end inline asm
	mov.b64 	%rd246, {%r50, %r55};
	mov.b64 	%fd134, %rd246;
	mov.b64 	{%r61, %r66}, %rd344;
	// begin inline asm
	shfl.sync.down.b32 %r60, %r61, %r67, %r68, %r69;
	// end inline asm
	// begin inline asm
	shfl.sync.down.b32 %r65, %r66, %r67, %r68, %r69;
	// end inline asm
	mov.b64 	%rd157, {%r60, %r65};
	setp.gt.s32 	%p53, %r49, 30;
	mov.f64 	%fd230, %fd228;
	mov.u64 	%rd346, %rd344;
	@%p53 bra 	$L__BB8_164;
	setp.lt.f64 	%p54, %fd228, %fd134;
	mov.f64 	%fd230, %fd134;
	mov.u64 	%rd346, %rd157;
	@%p54 bra 	$L__BB8_164;
	setp.gt.f64 	%p55, %fd228, %fd134;
	mov.f64 	%fd230, %fd228;
	mov.u64 	%rd346, %rd344;
	@%p55 bra 	$L__BB8_164;
	setp.lt.s64 	%p56, %rd344, %rd157;
	selp.f64 	%fd230, %fd228, %fd134, %p56;
	min.s64 	%rd346, %rd344, %rd157;
$L__BB8_164:
	mov.b64 	%rd247, %fd230;
	mov.b64 	{%r71, %r76}, %rd247;
	mov.b32 	%r87, 2;
	mov.b32 	%r88, 31;
	mov.b32 	%r89, -1;
	// begin inline asm
	shfl.sync.down.b32 %r70, %r71, %r87, %r88, %r89;
	// end inline asm
	// begin inline asm
	shfl.sync.down.b32 %r75, %r76, %r87, %r88, %r89;
	// end inline asm
	mov.b64 	%rd248, {%r70, %r75};
	mov.b64 	%fd137, %rd248;
	mov.b64 	{%r81, %r86}, %rd346;
	// begin inline asm
	shfl.sync.down.b32 %r80, %r81, %r87, %r88, %r89;
	// end inline asm
	// begin inline asm
	shfl.sync.down.b32 %r85, %r86, %r87, %r88, %r89;
	// end inline asm
	mov.b64 	%rd160, {%r80, %r85};
	setp.gt.s32 	%p57, %r49, 29;
	mov.f64 	%fd231, %fd230;
	mov.u64 	%rd347, %rd346;
	@%p57 bra 	$L__BB8_168;
	setp.lt.f64 	%p58, %fd230, %fd137;
	mov.f64 	%fd231, %fd137;
	mov.u64 	%rd347, %rd160;
	@%p58 bra 	$L__BB8_168;
	setp.gt.f64 	%p59, %fd230, %fd137;
	mov.f64 	%fd231, %fd230;
	mov.u64 	%rd347, %rd346;
	@%p59 bra 	$L__BB8_168;
	setp.lt.s64 	%p60, %rd346, %rd160;
	selp.f64 	%fd231, %fd230, %fd137, %p60;
	min.s64 	%rd347, %rd346, %rd160;
$L__BB8_168:
	mov.b64 	%rd249, %fd231;
	mov.b64 	{%r91, %r96}, %rd249;
	mov.b32 	%r107, 4;
	mov.b32 	%r108, 31;
	mov.b32 	%r109, -1;
	// begin inline asm
	shfl.sync.down.b32 %r90, %r91, %r107, %r108, %r109;
	// end inline asm
	// begin inline asm
	shfl.sync.down.b32 %r95, %r96, %r107, %r108, %r109;
	// end inline asm
	mov.b64 	%rd250, {%r90, %r95};
	mov.b64 	%fd140, %rd250;
	mov.b64 	{%r101, %r106}, %rd347;
	// begin inline asm
	shfl.sync.down.b32 %r100, %r101, %r107, %r108, %r109;
	// end inline asm
	// begin inline asm
	shfl.sync.down.b32 %r105, %r106, %r107, %r108, %r109;
	// end inline asm
	mov.b64 	%rd163, {%r100, %r105};
	setp.gt.s32 	%p61, %r49, 27;
	mov.f64 	%fd232, %fd231;
	mov.u64 	%rd348, %rd347;
	@%p61 bra 	$L__BB8_172;
	setp.lt.f64 	%p62, %fd231, %fd140;
	mov.f64 	%fd232, %fd140;
	mov.u64 	%rd348, %rd163;
	@%p62 bra 	$L__BB8_172;
	setp.gt.f64 	%p63, %fd231, %fd140;
	mov.f64 	%fd232, %fd231;
	mov.u64 	%rd348, %rd347;
	@%p63 bra 	$L__BB8_172;
	setp.lt.s64 	%p64, %rd347, %rd163;
	selp.f64 	%fd232, %fd231, %fd140, %p64;
	min.s64 	%rd348, %rd347, %rd163;
$L__BB8_172:
	mov.b64 	%rd251, %fd232;
	mov.b64 	{%r111, %r116}, %rd251;
	mov.b32 	%r127, 8;
	mov.b32 	%r128, 31;
	mov.b32 	%r129, -1;
	// begin inline asm
	shfl.sync.down.b32 %r110, %r111, %r127, %r128, %r129;
	// end inline asm
	// begin inline asm
	shfl.sync.down.b32 %r115, %r116, %r127, %r128, %r129;
	// end inline asm
	mov.b64 	%rd252, {%r110, %r115};
	mov.b64 	%fd143, %rd252;
	mov.b64 	{%r121, %r126}, %rd348;
	// begin inline asm
	shfl.sync.down.b32 %r120, %r121, %r127, %r128, %r129;
	// end inline asm
	// begin inline asm
	shfl.sync.down.b32 %r125, %r126, %r127, %r128, %r129;
	// end inline asm
	mov.b64 	%rd166, {%r120, %r125};
	setp.gt.s32 	%p65, %r49, 23;
	mov.f64 	%fd233, %fd232;
	mov.u64 	%rd349, %rd348;
	@%p65 bra 	$L__BB8_176;
	setp.lt.f64 	%p66, %fd232, %fd143;
	mov.f64 	%fd233, %fd143;
	mov.u64 	%rd349, %rd166;
	@%p66 bra 	$L__BB8_176;
	setp.gt.f64 	%p67, %fd232, %fd143;
	mov.f64 	%fd233, %fd232;
	mov.u64 	%rd349, %rd348;
	@%p67 bra 	$L__BB8_176;
	setp.lt.s64 	%p68, %rd348, %rd166;
	selp.f64 	%fd233, %fd232, %fd143, %p68;
	min.s64 	%rd349, %rd348, %rd166;
$L__BB8_176:
	mov.b64 	%rd253, %fd233;
	mov.b64 	{%r131, %r136}, %rd253;
	mov.b32 	%r147, 16;
	mov.b32 	%r148, 31;
	mov.b32 	%r149, -1;
	// begin inline asm
	shfl.sync.down.b32 %r130, %r131, %r147, %r148, %r149;
	// end inline asm
	// begin inline asm
	shfl.sync.down.b32 %r135, %r136, %r147, %r148, %r149;
	// end inline asm
	mov.b64 	%rd254, {%r130, %r135};
	mov.b64 	%fd146, %rd254;
	mov.b64 	{%r141, %r146}, %rd349;
	// begin inline asm
	shfl.sync.down.b32 %r140, %r141, %r147, %r148, %r149;
	// end inline asm
	// begin inline asm
	shfl.sync.down.b32 %r145, %r146, %r147, %r148, %r149;
	// end inline asm
	mov.b64 	%rd169, {%r140, %r145};
	setp.gt.s32 	%p69, %r49, 15;
	mov.f64 	%fd241, %fd233;
	mov.u64 	%rd357, %rd349;
	@%p69 bra 	$L__BB8_180;
	setp.lt.f64 	%p70, %fd233, %fd146;
	mov.f64 	%fd241, %fd146;
	mov.u64 	%rd357, %rd169;
	@%p70 bra 	$L__BB8_180;
	setp.gt.f64 	%p71, %fd233, %fd146;
	mov.f64 	%fd241, %fd233;
	mov.u64 	%rd357, %rd349;
	@%p71 bra 	$L__BB8_180;
	setp.lt.s64 	%p72, %rd349, %rd169;
	selp.f64 	%fd241, %fd233, %fd146, %p72;
	min.s64 	%rd357, %rd349, %rd169;
$L__BB8_180:
	setp.ne.s32 	%p73, %r49, 0;
	@%p73 bra 	$L__BB8_182;
	shr.u32 	%r150, %r18, 1;
	and.b32  	%r151, %r150, 496;
	mov.u32 	%r152, _ZN6thrust24THRUST_300001_SM_1000_NS8cuda_cub4core6detail5shmemE;
	add.s32 	%r153, %r152, %r151;
	st.shared.f64 	[%r153+8], %fd241;
	st.shared.u64 	[%r153+16], %rd357;
$L__BB8_182:
	bar.sync 	0;
	setp.ne.s32 	%p74, %r18, 0;
	@%p74 bra 	$L__BB8_204;
	ld.shared.f64 	%fd149, [_ZN6thrust24THRUST_300001_SM_1000_NS8cuda_cub4core6detail5shmemE+24];
	ld.shared.u64 	%rd172, [_ZN6thrust24THRUST_300001_SM_1000_NS8cuda_cub4core6detail5shmemE+32];
	setp.lt.f64 	%p75, %fd241, %fd149;
	mov.f64 	%fd235, %fd149;
	mov.u64 	%rd351, %rd172;
	@%p75 bra 	$L__BB8_186;
	setp.lt.f64 	%p76, %fd149, %fd241;
	mov.f64 	%fd235, %fd241;
	mov.u64 	%rd351, %rd357;
	@%p76 bra 	$L__BB8_186;
	setp.lt.s64 	%p77, %rd357, %rd172;
	selp.f64 	%fd235, %fd241, %fd149, %p77;
	min.s64 	%rd351, %rd357, %rd172;
$L__BB8_186:
	ld.shared.f64 	%fd152, [_ZN6thrust24THRUST_300001_SM_1000_NS8cuda_cub4core6detail5shmemE+40];
	ld.shared.u64 	%rd175, [_ZN6thrust24THRUST_300001_SM_1000_NS8cuda_cub4core6detail5shmemE+48];
	setp.lt.f64 	%p78, %fd235, %fd152;
	mov.f64 	%fd236, %fd152;
	mov.u64 	%rd352, %rd175;
	@%p78 bra 	$L__BB8_189;
	setp.lt.f64 	%p79, %fd152, %fd235;
	mov.f64 	%fd236, %fd235;
	mov.u64 	%rd352, %rd351;
	@%p79 bra 	$L__BB8_189;
	setp.lt.s64 	%p80, %rd351, %rd175;
	selp.f64 	%fd236, %fd235, %fd152, %p80;
	min.s64 	%rd352, %rd351, %rd175;
$L__BB8_189:
	ld.shared.f64 	%fd155, [_ZN6thrust24THRUST_300001_SM_1000_NS8cuda_cub4core6detail5shmemE+56];
	ld.shared.u64 	%rd178, [_ZN6thrust24THRUST_300001_SM_1000_NS8cuda_cub4core6detail5shmemE+64];
	setp.lt.f64 	%p81, %fd236, %fd155;
	mov.f64 	%fd237, %fd155;
	mov.u64 	%rd353, %rd178;
	@%p81 bra 	$L__BB8_192;
	setp.lt.f64 	%p82, %fd155, %fd236;
	mov.f64 	%fd237, %fd236;
	mov.u64 	%rd353, %rd352;
	@%p82 bra 	$L__BB8_192;
	setp.lt.s64 	%p83, %rd352, %rd178;
	selp.f64 	%fd237, %fd236, %fd155, %p83;
	min.s64 	%rd353, %rd352, %rd178;
$L__BB8_192:
	ld.shared.f64 	%fd158, [_ZN6thrust24THRUST_300001_SM_1000_NS8cuda_cub4core6detail5shmemE+72];
	ld.shared.u64 	%rd181, [_ZN6thrust24THRUST_300001_SM_1000_NS8cuda_cub4core6detail5shmemE+80];
	setp.lt.f64 	%p84, %fd237, %fd158;
	mov.f64 	%fd238, %fd158;
	mov.u64 	%rd354, %rd181;
	@%p84 bra 	$L__BB8_195;
	setp.lt.f64 	%p85, %fd158, %fd237;
	mov.f64 	%fd238, %fd237;
	mov.u64 	%rd354, %rd353;
	@%p85 bra 	$L__BB8_195;
	setp.lt.s64 	%p86, %rd353, %rd181;
	selp.f64 	%fd238, %fd237, %fd158, %p86;
	min.s64 	%rd354, %rd353, %rd181;
$L__BB8_195:
	ld.shared.f64 	%fd161, [_ZN6thrust24THRUST_300001_SM_1000_NS8cuda_cub4core6detail5shmemE+88];
	ld.shared.u64 	%rd184, [_ZN6thrust24THRUST_300001_SM_1000_NS8cuda_cub4core6detail5shmemE+96];
	setp.lt.f64 	%p87, %fd238, %fd161;
	mov.f64 	%fd239, %fd161;
	mov.u64 	%rd355, %rd184;
	@%p87 bra 	$L__BB8_198;
	setp.lt.f64 	%p88, %fd161, %fd238;
	mov.f64 	%fd239, %fd238;
	mov.u64 	%rd355, %rd354;
	@%p88 bra 	$L__BB8_198;
	setp.lt.s64 	%p89, %rd354, %rd184;
	selp.f64 	%fd239, %fd238, %fd161, %p89;
	min.s64 	%rd355, %rd354, %rd184;
$L__BB8_198:
	ld.shared.f64 	%fd164, [_ZN6thrust24THRUST_300001_SM_1000_NS8cuda_cub4core6detail5shmemE+104];
	ld.shared.u64 	%rd187, [_ZN6thrust24THRUST_300001_SM_1000_NS8cuda_cub4core6detail5shmemE+112];
	setp.lt.f64 	%p90, %fd239, %fd164;
	mov.f64 	%fd240, %fd164;
	mov.u64 	%rd356, %rd187;
	@%p90 bra 	$L__BB8_201;
	setp.lt.f64 	%p91, %fd164, %fd239;
	mov.f64 	%fd240, %fd239;
	mov.u64 	%rd356, %rd355;
	@%p91 bra 	$L__BB8_201;
	setp.lt.s64 	%p92, %rd355, %rd187;
	selp.f64 	%fd240, %fd239, %fd164, %p92;
	min.s64 	%rd356, %rd355, %rd187;
$L__BB8_201:
	ld.shared.f64 	%fd167, [_ZN6thrust24THRUST_300001_SM_1000_NS8cuda_cub4core6detail5shmemE+120];
	ld.shared.u64 	%rd190, [_ZN6thrust24THRUST_300001_SM_1000_NS8cuda_cub4core6detail5shmemE+128];
	setp.lt.f64 	%p93, %fd240, %fd167;
	mov.u64 	%rd357, %rd190;
	mov.f64 	%fd241, %fd167;
	@%p93 bra 	$L__BB8_204;
	setp.lt.f64 	%p94, %fd167, %fd240;
	mov.u64 	%rd357, %rd356;
	mov.f64 	%fd241, %fd240;
	@%p94 bra 	$L__BB8_204;
	setp.lt.s64 	%p95, %rd356, %rd190;
	selp.f64 	%fd241, %fd240, %fd167, %p95;
	min.s64 	%rd357, %rd356, %rd190;
$L__BB8_204:
	mov.u32 	%r381, %tid.x;
	setp.ne.s32 	%p212, %r381, 0;
	@%p212 bra 	$L__BB8_206;
	ld.param.u64 	%rd288, [_ZN6thrust24THRUST_300001_SM_1000_NS8cuda_cub4core6detail13_kernel_agentINS1_8__reduce11ReduceAgentINS0_12zip_iteratorIN4cuda3std3__45tupleIJNS0_10device_ptrIdEENS0_17counting_iteratorIlNS0_11use_defaultESF_SF_EEEEEEEPNSB_IJdlEEESJ_lNS1_9__extrema9arg_max_fIdlNSA_4lessIdEEEEEEJSI_SK_lSP_EEEvDpT0__param_1];
	cvta.to.global.u64 	%rd287, %rd288;
	st.global.f64 	[%rd287], %fd241;
	st.global.u64 	[%rd287+8], %rd357;
$L__BB8_206:
	ret;

}
	// .globl	_ZN6thrust24THRUST_300001_SM_1000_NS8cuda_cub4core6detail13_kernel_agentINS1_8__reduce11ReduceAgentINS0_12zip_iteratorIN4cuda3std3__45tupleIJNS0_10device_ptrIdEENS0_17counting_iteratorIlNS0_11use_defaultESF_SF_EEEEEEEPNSB_IJdlEEESJ_lNS1_9__extrema9arg_max_fIdlNSA_4lessIdEEEEEEJSI_SK_lN3cub18CUB_300001_SM_100013GridEvenShareIlEENSS_9GridQueueIyEESP_EEEvDpT0_
.visible .entry _ZN6thrust24THRUST_300001_SM_1000_NS8cuda_cub4core6detail13_kernel_agentINS1_8__reduce11ReduceAgentINS0_12zip_iteratorIN4cuda3std3__45tupleIJNS0_10device_ptrIdEENS0_17counting_iteratorIlNS0_11use_defaultESF_SF_EEEEEEEPNSB_IJdlEEESJ_lNS1_9__extrema9arg_max_fIdlNSA_4lessIdEEEEEEJSI_SK_lN3cub18CUB_300001_SM_100013GridEvenShareIlEENSS_9GridQueueIyEESP_EEEvDpT0_(
	.param .align 8 .b8 _ZN6thrust24THRUST_300001_SM_1000_NS8cuda_cub4core6detail13_kernel_agentINS1_8__reduce11ReduceAgentINS0_12zip_iteratorIN4cuda3std3__45tupleIJNS0_10device_ptrIdEENS0_17counting_iteratorIlNS0_11use_defaultESF_SF_EEEEEEEPNSB_IJdlEEESJ_lNS1_9__extrema9arg_max_fIdlNSA_4lessIdEEEEEEJSI_SK_lN3cub18CUB_300001_SM_100013GridEvenShareIlEENSS_9GridQueueIyEESP_EEEvDpT0__param_0[16],
	.param .u64 .ptr .align 1 _ZN6thrust24THRUST_300001_SM_1000_NS8cuda_cub4core6detail13_kernel_agentINS1_8__reduce11ReduceAgentINS0_12zip_iteratorIN4cuda3std3__45tupleIJNS0_10device_ptrIdEENS0_17counting_iteratorIlNS0_11use_defaultESF_SF_EEEEEEEPNSB_IJdlEEESJ_lNS1_9__extrema9arg_max_fIdlNSA_4lessIdEEEEEEJSI_SK_lN3cub18CUB_300001_SM_100013GridEvenShareIlEENSS_9GridQueueIyEESP_EEEvDpT0__param_1,
	.param .u64 _ZN6thrust24THRUST_300001_SM_1000_NS8cuda_cub4core6detail13_kernel_agentINS1_8__reduce11ReduceAgentINS0_12zip_iteratorIN4cuda3std3__45tupleIJNS0_10device_ptrIdEENS0_17counting_iteratorIlNS0_11use_defaultESF_SF_EEEEEEEPNSB_IJdlEEESJ_lNS1_9__extrema9arg_max_fIdlNSA_4lessIdEEEEEEJSI_SK_lN3cub18CUB_300001_SM_100013GridEvenShareIlEENSS_9GridQueueIyEESP_EEEvDpT0__param_2,
	.param .align 8 .b8 _ZN6thrust24THRUST_300001_SM_1000_NS8cuda_cub4core6detail13_kernel_agentINS1_8__reduce11ReduceAgentINS0_12zip_iteratorIN4cuda3std3__45tupleIJNS0_10device_ptrIdEENS0_17counting_iteratorIlNS0_11use_defaultESF_SF_EEEEEEEPNSB_IJdlEEESJ_lNS1_9__extrema9arg_max_fIdlNSA_4lessIdEEEEEEJSI_SK_lN3cub18CUB_300001_SM_100013GridEvenShareIlEENSS_9GridQueueIyEESP_EEEvDpT0__param_3[72],
	.param .align 8 .b8 _ZN6thrust24THRUST_300001_SM_1000_NS8cuda_cub4core6detail13_kernel_agentINS1_8__reduce11ReduceAgentINS0_12zip_iteratorIN4cuda3std3__45tupleIJNS0_10device_ptrIdEENS0_17counting_iteratorIlNS0_11use_defaultESF_SF_EEEEEEEPNSB_IJdlEEESJ_lNS1_9__extrema9arg_max_fIdlNSA_4lessIdEEEEEEJSI_SK_lN3cub18CUB_300001_SM_100013GridEvenShareIlEENSS_9GridQueueIyEESP_EEEvDpT0__param_4[8],
	.param .align 1 .b8 _ZN6thrust24THRUST_300001_SM_1000_NS8cuda_cub4core6detail13_kernel_agentINS1_8__reduce11ReduceAgentINS0_12zip_iteratorIN4cuda3std3__45tupleIJNS0_10device_ptrIdEENS0_17counting_iteratorIlNS0_11use_defaultESF_SF_EEEEEEEPNSB_IJdlEEESJ_lNS1_9__extrema9arg_max_fIdlNSA_4lessIdEEEEEEJSI_SK_lN3cub18CUB_300001_SM_100013GridEvenShareIlEENSS_9GridQueueIyEESP_EEEvDpT0__param_5[1]
)
.maxntid 256
{
	.reg .pred 	%p<215>;
	.reg .b32 	%r<399>;
	.reg .b64 	%rd<350>;
	.reg .b64 	%fd<242>;

	ld.param.u64 	%rd3, [_ZN6thrust24THRUST_300001_SM_1000_NS8cuda_cub4core6detail13_kernel_agentINS1_8__reduce11ReduceAgentINS0_12zip_iteratorIN4cuda3std3__45tupleIJNS0_10device_ptrIdEENS0_17counting_iteratorIlNS0_11use_defaultESF_SF_EEEEEEEPNSB_IJdlEEESJ_lNS1_9__extrema9arg_max_fIdlNSA_4lessIdEEEEEEJSI_SK_lN3cub18CUB_300001_SM_100013GridEvenShareIlEENSS_9GridQueueIyEESP_EEEvDpT0__param_0+8];
	ld.param.u64 	%rd196, [_ZN6thrust24THRUST_300001_SM_1000_NS8cuda_cub4core6detail13_kernel_agentINS1_8__reduce11ReduceAgentINS0_12zip_iteratorIN4cuda3std3__45tupleIJNS0_10device_ptrIdEENS0_17counting_iteratorIlNS0_11use_defaultESF_SF_EEEEEEEPNSB_IJdlEEESJ_lNS1_9__extrema9arg_max_fIdlNSA_4lessIdEEEEEEJSI_SK_lN3cub18CUB_300001_SM_100013GridEvenShareIlEENSS_9GridQueueIyEESP_EEEvDpT0__param_0];
	ld.param.u64 	%rd197, [_ZN6thrust24THRUST_300001_SM_1000_NS8cuda_cub4core6detail13_kernel_agentINS1_8__reduce11ReduceAgentINS0_12zip_iteratorIN4cuda3std3__45tupleIJNS0_10device_ptrIdEENS0_17counting_iteratorIlNS0_11use_defaultESF_SF_EEEEEEEPNSB_IJdlEEESJ_lNS1_9__extrema9arg_max_fIdlNSA_4lessIdEEEEEEJSI_SK_lN3cub18CUB_300001_SM_100013GridEvenShareIlEENSS_9GridQueueIyEESP_EEEvDpT0__param_4];
	ld.param.u64 	%rd195, [_ZN6thrust24THRUST_300001_SM_1000_NS8cuda_cub4core6detail13_kernel_agentINS1_8__reduce11ReduceAgentINS0_12zip_iteratorIN4cuda3std3__45tupleIJNS0_10device_ptrIdEENS0_17counting_iteratorIlNS0_11use_defaultESF_SF_EEEEEEEPNSB_IJdlEEESJ_lNS1_9__extrema9arg_max_fIdlNSA_4lessIdEEEEEEJSI_SK_lN3cub18CUB_300001_SM_100013GridEvenShareIlEENSS_9GridQueueIyEESP_EEEvDpT0__param_2];
	cvta.to.global.u64 	%rd1, %rd197;
	cvta.to.global.u64 	%rd2, %rd196;
	mov.u32 	%r1, %ctaid.x;
	mul.lo.s32 	%r33, %r1, 1280;
	cvt.u64.u32 	%rd4, %r33;
	mov.u32 	%r34, %nctaid.x;
	mul.lo.s32 	%r35, %r34, 1280;
	cvt.u64.u32 	%rd5, %r35;
	add.s64 	%rd198, %rd4, 1280;
	setp.le.s64 	%p1, %rd198, %rd195;
	@%p1 bra 	$L__BB9_121;
	cvt.u32.u64 	%r159, %rd4;
	cvt.u32.u64 	%r2, %rd195;
	sub.s32 	%r3, %r2, %r159;
	mov.u32 	%r4, %tid.x;
	setp.ge.s32 	%p98, %r4, %r3;
	mov.f64 	%fd188, 0d0000000000000000;
	mov.b64 	%rd292, 0;
	mov.u32 	%r393, %r4;
	@%p98 bra 	$L__BB9_3;
	cvt.u64.u32 	%rd240, %r4;
	add.s64 	%rd241, %rd4, %rd240;
	shl.b64 	%rd242, %rd241, 3;
	add.s64 	%rd243, %rd2, %rd242;
	add.s64 	%rd292, %rd3, %rd241;
	ld.global.f64 	%fd188, [%rd243];
	add.s32 	%r393, %r4, 256;
$L__BB9_3:
	setp.ge.s32 	%p99, %r393, %r3;
	@%p99 bra 	$L__BB9_25;
	not.b32 	%r161, %r393;
	add.s32 	%r162, %r161, %r2;
	sub.s32 	%r7, %r162, %r159;
	and.b32  	%r163, %r7, 768;
	setp.eq.s32 	%p100, %r163, 768;
	@%p100 bra 	$L__BB9_10;
	cvt.u64.u32 	%rd245, %r393;
	add.s64 	%rd246, %rd245, %rd4;
	add.s64 	%rd283, %rd246, %rd3;
	shl.b64 	%rd247, %rd246, 3;
	add.s64 	%rd282, %rd2, %rd247;
	shr.u32 	%r164, %r7, 8;
	add.s32 	%r165, %r164, 1;
	and.b32  	%r166, %r165, 3;
	neg.s32 	%r391, %r166;
$L__BB9_6:
	.pragma "nounroll";
	mov.u64 	%rd12, %rd292;
	mov.f64 	%fd3, %fd188;
	ld.global.f64 	%fd4, [%rd282];
	setp.lt.f64 	%p101, %fd3, %fd4;
	mov.u64 	%rd292, %rd283;
	mov.f64 	%fd188, %fd4;
	@%p101 bra 	$L__BB9_9;
	setp.lt.f64 	%p102, %fd4, %fd3;
	mov.u64 	%rd292, %rd12;
	mov.f64 	%fd188, %fd3;
	@%p102 bra 	$L__BB9_9;
	setp.lt.s64 	%p103, %rd12, %rd283;
	min.s64 	%rd292, %rd12, %rd283;
	selp.f64 	%fd188, %fd3, %fd4, %p103;
$L__BB9_9:
	add.s32 	%r393, %r393, 256;
	add.s64 	%rd283, %rd283, 256;
	add.s64 	%rd282, %rd282, 2048;
	add.s32 	%r391, %r391, 1;
	setp.ne.s32 	%p104, %r391, 0;
	@%p104 bra 	$L__BB9_6;
$L__BB9_10:
	setp.lt.u32 	%p105, %r7, 768;
	@%p105 bra 	$L__BB9_25;
	add.s32 	%r394, %r393, 512;
$L__BB9_12:
	mov.u32 	%r15, %r394;
	add.s32 	%r167, %r15, -512;
	cvt.s64.s32 	%rd248, %r167;
	add.s64 	%rd249, %rd248, %rd4;
	shl.b64 	%rd250, %rd249, 3;
	add.s64 	%rd20, %rd2, %rd250;
	add.s64 	%rd21, %rd249, %rd3;
	ld.global.f64 	%fd10, [%rd20];
	setp.lt.f64 	%p106, %fd188, %fd10;
	mov.u64 	%rd289, %rd21;
	mov.f64 	%fd185, %fd10;
	@%p106 bra 	$L__BB9_15;
	setp.lt.f64 	%p107, %fd10, %fd188;
	mov.u64 	%rd289, %rd292;
	mov.f64 	%fd185, %fd188;
	@%p107 bra 	$L__BB9_15;
	setp.lt.s64 	%p108, %rd292, %rd21;
	min.s64 	%rd289, %rd292, %rd21;
	selp.f64 	%fd185, %fd188, %fd10, %p108;
$L__BB9_15:
	add.s32 	%r168, %r15, -256;
	cvt.s64.s32 	%rd251, %r168;
	add.s64 	%rd252, %rd251, %rd4;
	add.s64 	%rd24, %rd252, %rd3;
	ld.global.f64 	%fd13, [%rd20+2048];
	setp.lt.f64 	%p109, %fd185, %fd13;
	mov.u64 	%rd290, %rd24;
	mov.f64 	%fd186, %fd13;
	@%p109 bra 	$L__BB9_18;
	setp.lt.f64 	%p110, %fd13, %fd185;
	mov.u64 	%rd290, %rd289;
	mov.f64 	%fd186, %fd185;
	@%p110 bra 	$L__BB9_18;
	setp.lt.s64 	%p111, %rd289, %rd24;
	min.s64 	%rd290, %rd289, %rd24;
	selp.f64 	%fd186, %fd185, %fd13, %p111;
$L__BB9_18:
	cvt.s64.s32 	%rd253, %r15;
	add.s64 	%rd254, %rd253, %rd4;
	add.s64 	%rd27, %rd254, %rd3;
	ld.global.f64 	%fd16, [%rd20+4096];
	setp.lt.f64 	%p112, %fd186, %fd16;
	mov.u64 	%rd291, %rd27;
	mov.f64 	%fd187, %fd16;
	@%p112 bra 	$L__BB9_21;
	setp.lt.f64 	%p113, %fd16, %fd186;
	mov.u64 	%rd291, %rd290;
	mov.f64 	%fd187, %fd186;
	@%p113 bra 	$L__BB9_21;
	setp.lt.s64 	%p114, %rd290, %rd27;
	min.s64 	%rd291, %rd290, %rd27;
	selp.f64 	%fd187, %fd186, %fd16, %p114;
$L__BB9_21:
	add.s32 	%r169, %r15, 256;
	cvt.s64.s32 	%rd255, %r169;
	add.s64 	%rd256, %rd255, %rd4;
	add.s64 	%rd30, %rd256, %rd3;
	ld.global.f64 	%fd19, [%rd20+6144];
	setp.lt.f64 	%p115, %fd187, %fd19;
	mov.u64 	%rd292, %rd30;
	mov.f64 	%fd188, %fd19;
	@%p115 bra 	$L__BB9_24;
	setp.lt.f64 	%p116, %fd19, %fd187;
	mov.u64 	%rd292, %rd291;
	mov.f64 	%fd188, %fd187;
	@%p116 bra 	$L__BB9_24;
	setp.lt.s64 	%p117, %rd291, %rd30;
	min.s64 	%rd292, %rd291, %rd30;
	selp.f64 	%fd188, %fd187, %fd19, %p117;
$L__BB9_24:
	add.s32 	%r394, %r15, 1024;
	add.s32 	%r170, %r15, 512;
	setp.lt.s32 	%p118, %r170, %r3;
	@%p118 bra 	$L__BB9_12;
$L__BB9_25:
	setp.lt.s32 	%p119, %r3, 256;
	@%p119 bra 	$L__BB9_70;
	// begin inline asm
	mov.u32 %r284, %laneid;
	// end inline asm
	mov.b64 	%rd267, %fd188;
	mov.b64 	{%r286, %r291}, %rd267;
	mov.b32 	%r302, 1;
	mov.b32 	%r303, 31;
	mov.b32 	%r304, -1;
	// begin inline asm
	shfl.sync.down.b32 %r285, %r286, %r302, %r303, %r304;
	// end inline asm
	// begin inline asm
	shfl.sync.down.b32 %r290, %r291, %r302, %r303, %r304;
	// end inline asm
	mov.b64 	%rd268, {%r285, %r290};
	mov.b64 	%fd23, %rd268;
	mov.b64 	{%r296, %r301}, %rd292;
	// begin inline asm
	shfl.sync.down.b32 %r295, %r296, %r302, %r303, %r304;
	// end inline asm
	// begin inline asm
	shfl.sync.down.b32 %r300, %r301, %r302, %r303, %r304;
	// end inline asm
	mov.b64 	%rd34, {%r295, %r300};
	setp.gt.s32 	%p171, %r284, 30;
	mov.u64 	%rd294, %rd292;
	mov.f64 	%fd190, %fd188;
	@%p171 bra 	$L__BB9_30;
	setp.lt.f64 	%p172, %fd188, %fd23;
	mov.u64 	%rd294, %rd34;
	mov.f64 	%fd190, %fd23;
	@%p172 bra 	$L__BB9_30;
	setp.gt.f64 	%p173, %fd188, %fd23;
	mov.u64 	%rd294, %rd292;
	mov.f64 	%fd190, %fd188;
	@%p173 bra 	$L__BB9_30;
	setp.lt.s64 	%p174, %rd292, %rd34;
	min.s64 	%rd294, %rd292, %rd34;
	selp.f64 	%fd190, %fd188, %fd23, %p174;
$L__BB9_30:
	mov.b64 	%rd269, %fd190;
	mov.b64 	{%r306, %r311}, %rd269;
	mov.b32 	%r322, 2;
	mov.b32 	%r323, 31;
	mov.b32 	%r324, -1;
	// begin inline asm
	shfl.sync.down.b32 %r305, %r306, %r322, %r323, %r324;
	// end inline asm
	// begin inline asm
	shfl.sync.down.b32 %r310, %r311, %r322, %r323, %r324;
	// end inline asm
	mov.b64 	%rd270, {%r305, %r310};
	mov.b64 	%fd26, %rd270;
	mov.b64 	{%r316, %r321}, %rd294;
	// begin inline asm
	shfl.sync.down.b32 %r315, %r316, %r322, %r323, %r324;
	// end inline asm
	// begin inline asm
	shfl.sync.down.b32 %r320, %r321, %r322, %r323, %r324;
	// end inline asm
	mov.b64 	%rd37, {%r315, %r320};
	setp.gt.s32 	%p175, %r284, 29;
	mov.u64 	%rd295, %rd294;
	mov.f64 	%fd191, %fd190;
	@%p175 bra 	$L__BB9_34;
	setp.lt.f64 	%p176, %fd190, %fd26;
	mov.u64 	%rd295, %rd37;
	mov.f64 	%fd191, %fd26;
	@%p176 bra 	$L__BB9_34;
	setp.gt.f64 	%p177, %fd190, %fd26;
	mov.u64 	%rd295, %rd294;
	mov.f64 	%fd191, %fd190;
	@%p177 bra 	$L__BB9_34;
	setp.lt.s64 	%p178, %rd294, %rd37;
	min.s64 	%rd295, %rd294, %rd37;
	selp.f64 	%fd191, %fd190, %fd26, %p178;
$L__BB9_34:
	mov.b64 	%rd271, %fd191;
	mov.b64 	{%r326, %r331}, %rd271;
	mov.b32 	%r342, 4;
	mov.b32 	%r343, 31;
	mov.b32 	%r344, -1;
	// begin inline asm
	shfl.sync.down.b32 %r325, %r326, %r342, %r343, %r344;
	// end inline asm
	// begin inline asm
	shfl.sync.down.b32 %r330, %r331, %r342, %r343, %r344;
	// end inline asm
	mov.b64 	%rd272, {%r325, %r330};
	mov.b64 	%fd29, %rd272;
	mov.b64 	{%r336, %r341}, %rd295;
	// begin inline asm
	shfl.sync.down.b32 %r335, %r336, %r342, %r343, %r344;
	// end inline asm
	// begin inline asm
	shfl.sync.down.b32 %r340, %r341, %r342, %r343, %r344;
	// end inline asm
	mov.b64 	%rd40, {%r335, %r340};
	setp.gt.s32 	%p179, %r284, 27;
	mov.u64 	%rd296, %rd295;
	mov.f64 	%fd192, %fd191;
	@%p179 bra 	$L__BB9_38;
	setp.lt.f64 	%p180, %fd191, %fd29;
	mov.u64 	%rd296, %rd40;
	mov.f64 	%fd192, %fd29;
	@%p180 bra 	$L__BB9_38;
	setp.gt.f64 	%p181, %fd191, %fd29;
	mov.u64 	%rd296, %rd295;
	mov.f64 	%fd192, %fd191;
	@%p181 bra 	$L__BB9_38;
	setp.lt.s64 	%p182, %rd295, %rd40;
	min.s64 	%rd296, %rd295, %rd40;
	selp.f64 	%fd192, %fd191, %fd29, %p182;
$L__BB9_38:
	mov.b64 	%rd273, %fd192;
	mov.b64 	{%r346, %r351}, %rd273;
	mov.b32 	%r362, 8;
	mov.b32 	%r363, 31;
	mov.b32 	%r364, -1;
	// begin inline asm
	shfl.sync.down.b32 %r345, %r346, %r362, %r363, %r364;
	// end inline asm
	// begin inline asm
	shfl.sync.down.b32 %r350, %r351, %r362, %r363, %r364;
	// end inline asm
	mov.b64 	%rd274, {%r345, %r350};
	mov.b64 	%fd32, %rd274;
	mov.b64 	{%r356, %r361}, %rd296;
	// begin inline asm
	shfl.sync.down.b32 %r355, %r356, %r362, %r363, %r364;
	// end inline asm
	// begin inline asm
	shfl.sync.down.b32 %r360, %r361, %r362, %r363, %r364;
	// end inline asm
	mov.b64 	%rd43, {%r355, %r360};
	setp.gt.s32 	%p183, %r284, 23;
	mov.u64 	%rd297, %rd296;
	mov.f64 	%fd193, %fd192;
	@%p183 bra 	$L__BB9_42;
	setp.lt.f64 	%p184, %fd192, %fd32;
	mov.u64 	%rd297, %rd43;
	mov.f64 	%fd193, %fd32;
	@%p184 bra 	$L__BB9_42;
	setp.gt.f64 	%p185, %fd192, %fd32;
	mov.u64 	%rd297, %rd296;
	mov.f64 	%fd193, %fd192;
	@%p185 bra 	$L__BB9_42;
	setp.lt.s64 	%p186, %rd296, %rd43;
	min.s64 	%rd297, %rd296, %rd43;
	selp.f64 	%fd193, %fd192, %fd32, %p186;
$L__BB9_42:
	mov.b64 	%rd275, %fd193;
	mov.b64 	{%r366, %r371}, %rd275;
	mov.b32 	%r382, 16;
	mov.b32 	%r383, 31;
	mov.b32 	%r384, -1;
	// begin inline asm
	shfl.sync.down.b32 %r365, %r366, %r382, %r383, %r384;
	// end inline asm
	// begin inline asm
	shfl.sync.down.b32 %r370, %r371, %r382, %r383, %r384;
	// end inline asm
	mov.b64 	%rd276, {%r365, %r370};
	mov.b64 	%fd35, %rd276;
	mov.b64 	{%r376, %r381}, %rd297;
	// begin inline asm
	shfl.sync.down.b32 %r375, %r376, %r382, %r383, %r384;
	// end inline asm
	// begin inline asm
	shfl.sync.down.b32 %r380, %r381, %r382, %r383, %r384;
	// end inline asm
	mov.b64 	%rd46, {%r375, %r380};
	setp.gt.s32 	%p187, %r284, 15;
	mov.u64 	%rd349, %rd297;
	mov.f64 	%fd241, %fd193;
	@%p187 bra 	$L__BB9_46;
	setp.lt.f64 	%p188, %fd193, %fd35;
	mov.u64 	%rd349, %rd46;
	mov.f64 	%fd241, %fd35;
	@%p188 bra 	$L__BB9_46;
	setp.gt.f64 	%p189, %fd193, %fd35;
	mov.u64 	%rd349, %rd297;
	mov.f64 	%fd241, %fd193;
	@%p189 bra 	$L__BB9_46;
	setp.lt.s64 	%p190, %rd297, %rd46;
	min.s64 	%rd349, %rd297, %rd46;
	selp.f64 	%fd241, %fd193, %fd35, %p190;
$L__BB9_46:
	setp.ne.s32 	%p191, %r284, 0;
	@%p191 bra 	$L__BB9_48;
	shr.u32 	%r385, %r4, 1;
	and.b32  	%r386, %r385, 496;
	mov.u32 	%r387, _ZN6thrust24THRUST_300001_SM_1000_NS8cuda_cub4core6detail5shmemE;
	add.s32 	%r388, %r387, %r386;
	st.shared.f64 	[%r388+8], %fd241;
	st.shared.u64 	[%r388+16], %rd349;
$L__BB9_48:
	bar.sync 	0;
	setp.ne.s32 	%p192, %r4, 0;
	@%p192 bra 	$L__BB9_208;
	ld.shared.f64 	%fd38, [_ZN6thrust24THRUST_300001_SM_1000_NS8cuda_cub4core6detail5shmemE+24];
	ld.shared.u64 	%rd49, [_ZN6thrust24THRUST_300001_SM_1000_NS8cuda_cub4core6detail5shmemE+32];
	setp.lt.f64 	%p193, %fd241, %fd38;
	mov.u64 	%rd299, %rd49;
	mov.f64 	%fd195, %fd38;
	@%p193 bra 	$L__BB9_52;
	setp.lt.f64 	%p194, %fd38, %fd241;
	mov.u64 	%rd299, %rd349;
	mov.f64 	%fd195, %fd241;
	@%p194 bra 	$L__BB9_52;
	setp.lt.s64 	%p195, %rd349, %rd49;
	min.s64 	%rd299, %rd349, %rd49;
	selp.f64 	%fd195, %fd241, %fd38, %p195;
$L__BB9_52:
	ld.shared.f64 	%fd41, [_ZN6thrust24THRUST_300001_SM_1000_NS8cuda_cub4core6detail5shmemE+40];
	ld.shared.u64 	%rd52, [_ZN6thrust24THRUST_300001_SM_1000_NS8cuda_cub4core6detail5shmemE+48];
	setp.lt.f64 	%p196, %fd195, %fd41;
	mov.u64 	%rd300, %rd52;
	mov.f64 	%fd196, %fd41;
	@%p196 bra 	$L__BB9_55;
	setp.lt.f64 	%p197, %fd41, %fd195;
	mov.u64 	%rd300, %rd299;
	mov.f64 	%fd196, %fd195;
	@%p197 bra 	$L__BB9_55;
	setp.lt.s64 	%p198, %rd299, %rd52;
	min.s64 	%rd300, %rd299, %rd52;
	selp.f64 	%fd196, %fd195, %fd41, %p198;
$L__BB9_55:
	ld.shared.f64 	%fd44, [_ZN6thrust24THRUST_300001_SM_1000_NS8cuda_cub4core6detail5shmemE+56];
	ld.shared.u64 	%rd55, [_ZN6thrust24THRUST_300001_SM_1000_NS8cuda_cub4core6detail5shmemE+64];
	setp.lt.f64 	%p199, %fd196, %fd44;
	mov.u64 	%rd301, %rd55;
	mov.f64 	%fd197, %fd44;
	@%p199 bra 	$L__BB9_58;
	setp.lt.f64 	%p200, %fd44, %fd196;
	mov.u64 	%rd301, %rd300;
	mov.f64 	%fd197, %fd196;
	@%p200 bra 	$L__BB9_58;
	setp.lt.s64 	%p201, %rd300, %rd55;
	min.s64 	%rd301, %rd300, %rd55;
	selp.f64 	%fd197, %fd196, %fd44, %p201;
$L__BB9_58:
	ld.shared.f64 	%fd47, [_ZN6thrust24THRUST_300001_SM_1000_NS8cuda_cub4core6detail5shmemE+72];
	ld.shared.u64 	%rd58, [_ZN6thrust24THRUST_300001_SM_1000_NS8cuda_cub4core6detail5shmemE+80];
	setp.lt.f64 	%p202, %fd197, %fd47;
	mov.u64 	%rd302, %rd58;
	mov.f64 	%fd198, %fd47;
	@%p202 bra 	$L__BB9_61;
	setp.lt.f64 	%p203, %fd47, %fd197;
	mov.u64 	%rd302, %rd301;
	mov.f64 	%fd198, %fd197;
	@%p203 bra 	$L__BB9_61;
	setp.lt.s64 	%p204, %rd301, %rd58;
	min.s64 	%rd302, %rd301, %rd58;
	selp.f64 	%fd198, %fd197, %fd47, %p204;
$L__BB9_61:
	ld.shared.f64 	%fd50, [_ZN6thrust24THRUST_300001_SM_1000_NS8cuda_cub4core6detail5shmemE+88];
	ld.shared.u64 	%rd61, [_ZN6thrust24THRUST_300001_SM_1000_NS8cuda_cub4core6detail5shmemE+96];
	setp.lt.f64 	%p205, %fd198, %fd50;
	mov.u64 	%rd303, %rd61;
	mov.f64 	%fd199, %fd50;
	@%p205 bra 	$L__BB9_64;
	setp.lt.f64 	%p206, %fd50, %fd198;
	mov.u64 	%rd303, %rd302;
	mov.f64 	%fd199, %fd198;
	@%p206 bra 	$L__BB9_64;
	setp.lt.s64 	%p207, %rd302, %rd61;
	min.s64 	%rd303, %rd302, %rd61;
	selp.f64 	%fd199, %fd198, %fd50, %p207;
$L__BB9_64:
	ld.shared.f64 	%fd53, [_ZN6thrust24THRUST_300001_SM_1000_NS8cuda_cub4core6detail5shmemE+104];
	ld.shared.u64 	%rd64, [_ZN6thrust24THRUST_300001_SM_1000_NS8cuda_cub4core6detail5shmemE+112];
	setp.lt.f64 	%p208, %fd199, %fd53;
	mov.u64 	%rd304, %rd64;
	mov.f64 	%fd200, %fd53;
	@%p208 bra 	$L__BB9_67;
	setp.lt.f64 	%p209, %fd53, %fd199;
	mov.u64 	%rd304, %rd303;
	mov.f64 	%fd200, %fd199;
	@%p209 bra 	$L__BB9_67;
	setp.lt.s64 	%p210, %rd303, %rd64;
	min.s64 	%rd304, %rd303, %rd64;
	selp.f64 	%fd200, %fd199, %fd53, %p210;
$L__BB9_67:
	ld.shared.f64 	%fd56, [_ZN6thrust24THRUST_300001_SM_1000_NS8cuda_cub4core6detail5shmemE+120];
	ld.shared.u64 	%rd67, [_ZN6thrust24THRUST_300001_SM_1000_NS8cuda_cub4core6detail5shmemE+128];
	setp.lt.f64 	%p211, %fd200, %fd56;
	mov.u64 	%rd349, %rd67;
	mov.f64 	%fd241, %fd56;
	@%p211 bra 	$L__BB9_208;
	setp.lt.f64 	%p212, %fd56, %fd200;
	mov.u64 	%rd349, %rd304;
	mov.f64 	%fd241, %fd200;
	@%p212 bra 	$L__BB9_208;
	setp.lt.s64 	%p213, %rd304, %rd67;
	min.s64 	%rd349, %rd304, %rd67;
	selp.f64 	%fd241, %fd200, %fd56, %p213;
	bra.uni 	$L__BB9_208;
$L__BB9_70:
	// begin inline asm
	mov.u32 %r171, %laneid;
	// end inline asm
	and.b32  	%r192, %r4, 992;
	add.s32 	%r193, %r192, 32;
	setp.gt.s32 	%p120, %r193, %r3;
	not.b32 	%r194, %r192;
	add.s32 	%r195, %r3, %r194;
	selp.b32 	%r190, %r195, 31, %p120;
	mov.b64 	%rd257, %fd188;
	mov.b64 	{%r173, %r178}, %rd257;
	mov.b32 	%r189, 1;
	mov.b32 	%r191, -1;
	// begin inline asm
	shfl.sync.down.b32 %r172, %r173, %r189, %r190, %r191;
	// end inline asm
	// begin inline asm
	shfl.sync.down.b32 %r177, %r178, %r189, %r190, %r191;
	// end inline asm
	mov.b64 	%rd258, {%r172, %r177};
	mov.b64 	%fd58, %rd258;
	mov.b64 	{%r183, %r188}, %rd292;
	// begin inline asm
	shfl.sync.down.b32 %r182, %r183, %r189, %r190, %r191;
	// end inline asm
	// begin inline asm
	shfl.sync.down.b32 %r187, %r188, %r189, %r190, %r191;
	// end inline asm
	mov.b64 	%rd69, {%r182, %r187};
	setp.ge.s32 	%p121, %r171, %r190;
	mov.u64 	%rd305, %rd292;
	mov.f64 	%fd201, %fd188;
	@%p121 bra 	$L__BB9_74;
	setp.lt.f64 	%p122, %fd188, %fd58;
	mov.u64 	%rd305, %rd69;
	mov.f64 	%fd201, %fd58;
	@%p122 bra 	$L__BB9_74;
	setp.gt.f64 	%p123, %fd188, %fd58;
	mov.u64 	%rd305, %rd292;
	mov.f64 	%fd201, %fd188;
	@%p123 bra 	$L__BB9_74;
	setp.lt.s64 	%p124, %rd292, %rd69;
	min.s64 	%rd305, %rd292, %rd69;
	selp.f64 	%fd201, %fd188, %fd58, %p124;
$L__BB9_74:
	mov.b64 	%rd259, %fd201;
	mov.b64 	{%r197, %r202}, %rd259;
	mov.b32 	%r213, 2;
	mov.b32 	%r215, -1;
	// begin inline asm
	shfl.sync.down.b32 %r196, %r197, %r213, %r190, %r215;
	// end inline asm
	// begin inline asm
	shfl.sync.down.b32 %r201, %r202, %r213, %r190, %r215;
	// end inline asm
	mov.b64 	%rd260, {%r196, %r201};
	mov.b64 	%fd61, %rd260;
	mov.b64 	{%r207, %r212}, %rd305;
	// begin inline asm
	shfl.sync.down.b32 %r206, %r207, %r213, %r190, %r215;
	// end inline asm
	// begin inline asm
	shfl.sync.down.b32 %r211, %r212, %r213, %r190, %r215;
	// end inline asm
	mov.b64 	%rd72, {%r206, %r211};
	add.s32 	%r216, %r171, 2;
	setp.gt.s32 	%p125, %r216, %r190;
	mov.f64 	%fd202, %fd201;
	mov.u64 	%rd306, %rd305;
	@%p125 bra 	$L__BB9_78;
	setp.lt.f64 	%p126, %fd201, %fd61;
	mov.f64 	%fd202, %fd61;
	mov.u64 	%rd306, %rd72;
	@%p126 bra 	$L__BB9_78;
	setp.gt.f64 	%p127, %fd201, %fd61;
	mov.f64 	%fd202, %fd201;
	mov.u64 	%rd306, %rd305;
	@%p127 bra 	$L__BB9_78;
	setp.lt.s64 	%p128, %rd305, %rd72;
	selp.f64 	%fd202, %fd201, %fd61, %p128;
	min.s64 	%rd306, %rd305, %rd72;
$L__BB9_78:
	mov.b64 	%rd261, %fd202;
	mov.b64 	{%r218, %r223}, %rd261;
	mov.b32 	%r234, 4;
	mov.b32 	%r236, -1;
	// begin inline asm
	shfl.sync.down.b32 %r217, %r218, %r234, %r190, %r236;
	// end inline asm
	// begin inline asm
	shfl.sync.down.b32 %r222, %r223, %r234, %r190, %r236;
	// end inline asm
	mov.b64 	%rd262, {%r217, %r222};
	mov.b64 	%fd64, %rd262;
	mov.b64 	{%r228, %r233}, %rd306;
	// begin inline asm
	shfl.sync.down.b32 %r227, %r228, %r234, %r190, %r236;
	// end inline asm
	// begin inline asm
	shfl.sync.down.b32 %r232, %r233, %r234, %r190, %r236;
	// end inline asm
	mov.b64 	%rd75, {%r227, %r232};
	add.s32 	%r237, %r171, 4;
	setp.gt.s32 	%p129, %r237, %r190;
	mov.f64 	%fd203, %fd202;
	mov.u64 	%rd307, %rd306;
	@%p129 bra 	$L__BB9_82;
	setp.lt.f64 	%p130, %fd202, %fd64;
	mov.f64 	%fd203, %fd64;
	mov.u64 	%rd307, %rd75;
	@%p130 bra 	$L__BB9_82;
	setp.gt.f64 	%p131, %fd202, %fd64;
	mov.f64 	%fd203, %fd202;
	mov.u64 	%rd307, %rd306;
	@%p131 bra 	$L__BB9_82;
	setp.lt.s64 	%p132, %rd306, %rd75;
	selp.f64 	%fd203, %fd202, %fd64, %p132;
	min.s64 	%rd307, %rd306, %rd75;
$L__BB9_82:
	mov.b64 	%rd263, %fd203;
	mov.b64 	{%r239, %r244}, %rd263;
	mov.b32 	%r255, 8;
	mov.b32 	%r257, -1;
	// begin inline asm
	shfl.sync.down.b32 %r238, %r239, %r255, %r190, %r257;
	// end inline asm
	// begin inline asm
	shfl.sync.down.b32 %r243, %r244, %r255, %r190, %r257;
	// end inline asm
	mov.b64 	%rd264, {%r238, %r243};
	mov.b64 	%fd67, %rd264;
	mov.b64 	{%r249, %r254}, %rd307;
	// begin inline asm
	shfl.sync.down.b32 %r248, %r249, %r255, %r190, %r257;
	// end inline asm
	// begin inline asm
	shfl.sync.down.b32 %r253, %r254, %r255, %r190, %r257;
	// end inline asm
	mov.b64 	%rd78, {%r248, %r253};
	add.s32 	%r258, %r171, 8;
	setp.gt.s32 	%p133, %r258, %r190;
	mov.f64 	%fd204, %fd203;
	mov.u64 	%rd308, %rd307;
	@%p133 bra 	$L__BB9_86;
	setp.lt.f64 	%p134, %fd203, %fd67;
	mov.f64 	%fd204, %fd67;
	mov.u64 	%rd308, %rd78;
	@%p134 bra 	$L__BB9_86;
	setp.gt.f64 	%p135, %fd203, %fd67;
	mov.f64 	%fd204, %fd203;
	mov.u64 	%rd308, %rd307;
	@%p135 bra 	$L__BB9_86;
	setp.lt.s64 	%p136, %rd307, %rd78;
	selp.f64 	%fd204, %fd203, %fd67, %p136;
	min.s64 	%rd308, %rd307, %rd78;
$L__BB9_86:
	mov.b64 	%rd265, %fd204;
	mov.b64 	{%r260, %r265}, %rd265;
	mov.b32 	%r276, 16;
	mov.b32 	%r278, -1;
	// begin inline asm
	shfl.sync.down.b32 %r259, %r260, %r276, %r190, %r278;
	// end inline asm
	// begin inline asm
	shfl.sync.down.b32 %r264, %r265, %r276, %r190, %r278;
	// end inline asm
	mov.b64 	%rd266, {%r259, %r264};
	mov.b64 	%fd70, %rd266;
	mov.b64 	{%r270, %r275}, %rd308;
	// begin inline asm
	shfl.sync.down.b32 %r269, %r270, %r276, %r190, %r278;
	// end inline asm
	// begin inline asm
	shfl.sync.down.b32 %r274, %r275, %r276, %r190, %r278;
	// end inline asm
	mov.b64 	%rd81, {%r269, %r274};
	add.s32 	%r279, %r171, 16;
	setp.gt.s32 	%p137, %r279, %r190;
	mov.f64 	%fd241, %fd204;
	mov.u64 	%rd349, %rd308;
	@%p137 bra 	$L__BB9_90;
	setp.lt.f64 	%p138, %fd204, %fd70;
	mov.f64 	%fd241, %fd70;
	mov.u64 	%rd349, %rd81;
	@%p138 bra 	$L__BB9_90;
	setp.gt.f64 	%p139, %fd204, %fd70;
	mov.f64 	%fd241, %fd204;
	mov.u64 	%rd349, %rd308;
	@%p139 bra 	$L__BB9_90;
	setp.lt.s64 	%p140, %rd308, %rd81;
	selp.f64 	%fd241, %fd204, %fd70, %p140;
	min.s64 	%rd349, %rd308, %rd81;
$L__BB9_90:
	setp.ne.s32 	%p141, %r171, 0;
	@%p141 bra 	$L__BB9_92;
	shr.u32 	%r280, %r4, 1;
	and.b32  	%r281, %r280, 496;
	mov.u32 	%r282, _ZN6thrust24THRUST_300001_SM_1000_NS8cuda_cub4core6detail5shmemE;
	add.s32 	%r283, %r282, %r281;
	st.shared.f64 	[%r283+8], %fd241;
	st.shared.u64 	[%r283+16], %rd349;
$L__BB9_92:
	bar.sync 	0;
	setp.ne.s32 	%p142, %r4, 0;
	@%p142 bra 	$L__BB9_208;
	setp.lt.s32 	%p143, %r3, 33;
	mov.f64 	%fd206, %fd241;
	mov.u64 	%rd310, %rd349;
	@%p143 bra 	$L__BB9_97;
	ld.shared.f64 	%fd73, [_ZN6thrust24THRUST_300001_SM_1000_NS8cuda_cub4core6detail5shmemE+24];
	ld.shared.u64 	%rd84, [_ZN6thrust24THRUST_300001_SM_1000_NS8cuda_cub4core6detail5shmemE+32];
	setp.lt.f64 	%p144, %fd241, %fd73;
	mov.f64 	%fd206, %fd73;
	mov.u64 	%rd310, %rd84;
	@%p144 bra 	$L__BB9_97;
	setp.lt.f64 	%p145, %fd73, %fd241;
	mov.f64 	%fd206, %fd241;
	mov.u64 	%rd310, %rd349;
	@%p145 bra 	$L__BB9_97;
	setp.lt.s64 	%p146, %rd349, %rd84;
	selp.f64 	%fd206, %fd241, %fd73, %p146;
	min.s64 	%rd310, %rd349, %rd84;
$L__BB9_97:
	setp.lt.s32 	%p147, %r3, 65;
	mov.f64 	%fd207, %fd206;
	mov.u64 	%rd311, %rd310;
	@%p147 bra 	$L__BB9_101;
	ld.shared.f64 	%fd76, [_ZN6thrust24THRUST_300001_SM_1000_NS8cuda_cub4core6detail5shmemE+40];
	ld.shared.u64 	%rd87, [_ZN6thrust24THRUST_300001_SM_1000_NS8cuda_cub4core6detail5shmemE+48];
	setp.lt.f64 	%p148, %fd206, %fd76;
	mov.f64 	%fd207, %fd76;
	mov.u64 	%rd311, %rd87;
	@%p148 bra 	$L__BB9_101;
	setp.lt.f64 	%p149, %fd76, %fd206;
	mov.f64 	%fd207, %fd206;
	mov.u64 	%rd311, %rd310;
	@%p149 bra 	$L__BB9_101;
	setp.lt.s64 	%p150, %rd310, %rd87;
	selp.f64 	%fd207, %fd206, %fd76, %p150;
	min.s64 	%rd311, %rd310, %rd87;
$L__BB9_101:
	setp.lt.s32 	%p151, %r3, 97;
	mov.f64 	%fd208, %fd207;
	mov.u64 	%rd312, %rd311;
	@%p151 bra 	$L__BB9_105;
	ld.shared.f64 	%fd79, [_ZN6thrust24THRUST_300001_SM_1000_NS8cuda_cub4core6detail5shmemE+56];
	ld.shared.u64 	%rd90, [_ZN6thrust24THRUST_300001_SM_1000_NS8cuda_cub4core6detail5shmemE+64];
	setp.lt.f64 	%p152, %fd207, %fd79;
	mov.f64 	%fd208, %fd79;
	mov.u64 	%rd312, %rd90;
	@%p152 bra 	$L__BB9_105;
	setp.lt.f64 	%p153, %fd79, %fd207;
	mov.f64 	%fd208, %fd207;
	mov.u64 	%rd312, %rd311;
	@%p153 bra 	$L__BB9_105;
	setp.lt.s64 	%p154, %rd311, %rd90;
	selp.f64 	%fd208, %fd207, %fd79, %p154;
	min.s64 	%rd312, %rd311, %rd90;
$L__BB9_105:
	setp.lt.s32 	%p155, %r3, 129;
	mov.f64 	%fd209, %fd208;
	mov.u64 	%rd313, %rd312;
	@%p155 bra 	$L__BB9_109;
	ld.shared.f64 	%fd82, [_ZN6thrust24THRUST_300001_SM_1000_NS8cuda_cub4core6detail5shmemE+72];
	ld.shared.u64 	%rd93, [_ZN6thrust24THRUST_300001_SM_1000_NS8cuda_cub4core6detail5shmemE+80];
	setp.lt.f64 	%p156, %fd208, %fd82;
	mov.f64 	%fd209, %fd82;
	mov.u64 	%rd313, %rd93;
	@%p156 bra 	$L__BB9_109;
	setp.lt.f64 	%p157, %fd82, %fd208;
	mov.f64 	%fd209, %fd208;
	mov.u64 	%rd313, %rd312;
	@%p157 bra 	$L__BB9_109;
	setp.lt.s64 	%p158, %rd312, %rd93;
	selp.f64 	%fd209, %fd208, %fd82, %p158;
	min.s64 	%rd313, %rd312, %rd93;
$L__BB9_109:
	setp.lt.s32 	%p159, %r3, 161;
	mov.f64 	%fd210, %fd209;
	mov.u64 	%rd314, %rd313;
	@%p159 bra 	$L__BB9_113;
	ld.shared.f64 	%fd85, [_ZN6thrust24THRUST_300001_SM_1000_NS8cuda_cub4core6detail5shmemE+88];
	ld.shared.u64 	%rd96, [_ZN6thrust24THRUST_300001_SM_1000_NS8cuda_cub4core6detail5shmemE+96];
	setp.lt.f64 	%p160, %fd209, %fd85;
	mov.f64 	%fd210, %fd85;
	mov.u64 	%rd314, %rd96;
	@%p160 bra 	$L__BB9_113;
	setp.lt.f64 	%p161, %fd85, %fd209;
	mov.f64 	%fd210, %fd209;
	mov.u64 	%rd314, %rd313;
	@%p161 bra 	$L__BB9_113;
	setp.lt.s64 	%p162, %rd313, %rd96;
	selp.f64 	%fd210, %fd209, %fd85, %p162;
	min.s64 	%rd314, %rd313, %rd96;
$L__BB9_113:
	setp.lt.s32 	%p163, %r3, 193;
	mov.f64 	%fd211, %fd210;
	mov.u64 	%rd315, %rd314;
	@%p163 bra 	$L__BB9_117;
	ld.shared.f64 	%fd88, [_ZN6thrust24THRUST_300001_SM_1000_NS8cuda_cub4core6detail5shmemE+104];
	ld.shared.u64 	%rd99, [_ZN6thrust24THRUST_300001_SM_1000_NS8cuda_cub4core6detail5shmemE+112];
	setp.lt.f64 	%p164, %fd210, %fd88;
	mov.f64 	%fd211, %fd88;
	mov.u64 	%rd315, %rd99;
	@%p164 bra 	$L__BB9_117;
	setp.lt.f64 	%p165, %fd88, %fd210;
	mov.f64 	%fd211, %fd210;
	mov.u64 	%rd315, %rd314;
	@%p165 bra 	$L__BB9_117;
	setp.lt.s64 	%p166, %rd314, %rd99;
	selp.f64 	%fd211, %fd210, %fd88, %p166;
	min.s64 	%rd315, %rd314, %rd99;
$L__BB9_117:
	setp.lt.s32 	%p167, %r3, 225;
	mov.u64 	%rd349, %rd315;
	mov.f64 	%fd241, %fd211;
	@%p167 bra 	$L__BB9_208;
	ld.shared.f64 	%fd91, [_ZN6thrust24THRUST_300001_SM_1000_NS8cuda_cub4core6detail5shmemE+120];
	ld.shared.u64 	%rd102, [_ZN6thrust24THRUST_300001_SM_1000_NS8cuda_cub4core6detail5shmemE+128];
	setp.lt.f64 	%p168, %fd211, %fd91;
	mov.u64 	%rd349, %rd102;
	mov.f64 	%fd241, %fd91;
	@%p168 bra 	$L__BB9_208;
	setp.lt.f64 	%p169, %fd91, %fd211;
	mov.u64 	%rd349, %rd315;
	mov.f64 	%fd241, %fd211;
	@%p169 bra 	$L__BB9_208;
	setp.lt.s64 	%p170, %rd315, %rd102;
	selp.f64 	%fd241, %fd211, %fd91, %p170;
	min.s64 	%rd349, %rd315, %rd102;
	bra.uni 	$L__BB9_208;
$L__BB9_121:
	mov.u32 	%r20, %tid.x;
	add.s64 	%rd104, %rd3, %rd4;
	cvt.u64.u32 	%rd105, %r20;
	add.s64 	%rd199, %rd105, %rd4;
	shl.b64 	%rd200, %rd199, 3;
	add.s64 	%rd201, %rd2, %rd200;
	ld.global.f64 	%fd170, [%rd201];
	add.s32 	%r36, %r20, 256;
	cvt.u64.u32 	%rd202, %r36;
	ld.global.f64 	%fd171, [%rd201+2048];
	add.s32 	%r37, %r20, 512;
	cvt.u64.u32 	%rd203, %r37;
	ld.global.f64 	%fd172, [%rd201+4096];
	add.s32 	%r38, %r20, 768;
	cvt.u64.u32 	%rd204, %r38;
	ld.global.f64 	%fd173, [%rd201+6144];
	or.b32  	%r39, %r20, 1024;
	cvt.u64.u32 	%rd106, %r39;
	add.s64 	%rd337, %rd104, %rd106;
	ld.global.f64 	%fd229, [%rd201+8192];
	setp.geu.f64 	%p2, %fd170, %fd171;
	selp.f64 	%fd174, %fd170, %fd171, %p2;
	selp.b64 	%rd205, %rd105, %rd202, %p2;
	setp.geu.f64 	%p3, %fd174, %fd172;
	selp.f64 	%fd175, %fd174, %fd172, %p3;
	selp.b64 	%rd206, %rd205, %rd203, %p3;
	setp.geu.f64 	%p4, %fd175, %fd173;
	selp.f64 	%fd94, %fd175, %fd173, %p4;
	selp.b64 	%rd108, %rd206, %rd204, %p4;
	setp.lt.f64 	%p5, %fd94, %fd229;
	@%p5 bra 	$L__BB9_123;
	setp.lt.f64 	%p6, %fd229, %fd94;
	setp.lt.u64 	%p7, %rd108, %rd106;
	or.pred  	%p8, %p6, %p7;
	selp.f64 	%fd229, %fd94, %fd229, %p8;
	add.s64 	%rd207, %rd104, %rd108;
	selp.b64 	%rd337, %rd207, %rd337, %p8;
$L__BB9_123:
	setp.le.u64 	%p9, %rd195, %rd5;
	@%p9 bra 	$L__BB9_164;
	setp.ne.s32 	%p10, %r20, 0;
	@%p10 bra 	$L__BB9_126;
	atom.global.add.u64 	%rd208, [%rd1+8], 1280;
	add.s64 	%rd209, %rd208, %rd5;
	st.shared.u64 	[_ZN6thrust24THRUST_300001_SM_1000_NS8cuda_cub4core6detail5shmemE+152], %rd209;
$L__BB9_126:
	bar.sync 	0;
	ld.shared.u64 	%rd325, [_ZN6thrust24THRUST_300001_SM_1000_NS8cuda_cub4core6detail5shmemE+152];
	add.s64 	%rd210, %rd325, 1280;
	setp.gt.s64 	%p11, %rd210, %rd195;
	@%p11 bra 	$L__BB9_141;
	mov.f64 	%fd213, %fd229;
	mov.u64 	%rd318, %rd337;
$L__BB9_128:
	add.s64 	%rd211, %rd325, %rd105;
	shl.b64 	%rd212, %rd211, 3;
	add.s64 	%rd213, %rd2, %rd212;
	add.s64 	%rd319, %rd211, %rd3;
	ld.global.f64 	%fd214, [%rd213];
	add.s64 	%rd320, %rd319, 256;
	ld.global.f64 	%fd215, [%rd213+2048];
	add.s64 	%rd321, %rd319, 512;
	ld.global.f64 	%fd216, [%rd213+4096];
	add.s64 	%rd322, %rd319, 768;
	ld.global.f64 	%fd217, [%rd213+6144];
	add.s64 	%rd337, %rd319, 1024;
	ld.global.f64 	%fd229, [%rd213+8192];
	setp.lt.f64 	%p12, %fd213, %fd214;
	@%p12 bra 	$L__BB9_130;
	setp.lt.f64 	%p13, %fd214, %fd213;
	setp.lt.s64 	%p14, %rd318, %rd319;
	or.pred  	%p15, %p13, %p14;
	selp.f64 	%fd214, %fd213, %fd214, %p15;
	selp.b64 	%rd319, %rd318, %rd319, %p15;
$L__BB9_130:
	setp.lt.f64 	%p16, %fd214, %fd215;
	@%p16 bra 	$L__BB9_132;
	setp.lt.f64 	%p17, %fd215, %fd214;
	setp.lt.s64 	%p18, %rd319, %rd320;
	or.pred  	%p19, %p17, %p18;
	selp.f64 	%fd215, %fd214, %fd215, %p19;
	selp.b64 	%rd320, %rd319, %rd320, %p19;
$L__BB9_132:
	setp.lt.f64 	%p20, %fd215, %fd216;
	@%p20 bra 	$L__BB9_134;
	setp.lt.f64 	%p21, %fd216, %fd215;
	setp.lt.s64 	%p22, %rd320, %rd321;
	or.pred  	%p23, %p21, %p22;
	selp.f64 	%fd216, %fd215, %fd216, %p23;
	selp.b64 	%rd321, %rd320, %rd321, %p23;
$L__BB9_134:
	setp.lt.f64 	%p24, %fd216, %fd217;
	@%p24 bra 	$L__BB9_136;
	setp.lt.f64 	%p25, %fd217, %fd216;
	setp.lt.s64 	%p26, %rd321, %rd322;
	or.pred  	%p27, %p25, %p26;
	selp.f64 	%fd217, %fd216, %fd217, %p27;
	selp.b64 	%rd322, %rd321, %rd322, %p27;
$L__BB9_136:
	setp.lt.f64 	%p28, %fd217, %fd229;
	@%p28 bra 	$L__BB9_138;
	setp.lt.f64 	%p29, %fd229, %fd217;
	setp.lt.s64 	%p30, %rd322, %rd337;
	or.pred  	%p31, %p29, %p30;
	selp.f64 	%fd229, %fd217, %fd229, %p31;
	selp.b64 	%rd337, %rd322, %rd337, %p31;
$L__BB9_138:
	setp.ne.s32 	%p32, %r20, 0;
	bar.sync 	0;
	@%p32 bra 	$L__BB9_140;
	atom.global.add.u64 	%rd214, [%rd1+8], 1280;
	add.s64 	%rd215, %rd214, %rd5;
	st.shared.u64 	[_ZN6thrust24THRUST_300001_SM_1000_NS8cuda_cub4core6detail5shmemE+152], %rd215;
$L__BB9_140:
	bar.sync 	0;
	ld.shared.u64 	%rd325, [_ZN6thrust24THRUST_300001_SM_1000_NS8cuda_cub4core6detail5shmemE+152];
	add.s64 	%rd216, %rd325, 1280;
	setp.le.s64 	%p33, %rd216, %rd195;
	mov.f64 	%fd213, %fd229;
	mov.u64 	%rd318, %rd337;
	@%p33 bra 	$L__BB9_128;
$L__BB9_141:
	setp.le.s64 	%p34, %rd195, %rd325;
	@%p34 bra 	$L__BB9_164;
	cvt.u32.u64 	%r40, %rd325;
	cvt.u32.u64 	%r41, %rd195;
	sub.s32 	%r21, %r41, %r40;
	setp.ge.s32 	%p35, %r20, %r21;
	@%p35 bra 	$L__BB9_164;
	not.b32 	%r43, %r20;
	add.s32 	%r44, %r43, %r41;
	sub.s32 	%r22, %r44, %r40;
	and.b32  	%r46, %r22, 768;
	setp.eq.s32 	%p36, %r46, 768;
	mov.u32 	%r397, %r20;
	@%p36 bra 	$L__BB9_149;
	add.s64 	%rd218, %rd325, %rd105;
	add.s64 	%rd327, %rd218, %rd3;
	shl.b64 	%rd219, %rd218, 3;
	add.s64 	%rd326, %rd2, %rd219;
	shr.u32 	%r47, %r22, 8;
	add.s32 	%r48, %r47, 1;
	and.b32  	%r49, %r48, 3;
	neg.s32 	%r395, %r49;
	mov.u32 	%r397, %r20;
$L__BB9_145:
	.pragma "nounroll";
	mov.u64 	%rd136, %rd337;
	mov.f64 	%fd114, %fd229;
	ld.global.f64 	%fd115, [%rd326];
	setp.lt.f64 	%p37, %fd114, %fd115;
	mov.f64 	%fd229, %fd115;
	mov.u64 	%rd337, %rd327;
	@%p37 bra 	$L__BB9_148;
	setp.lt.f64 	%p38, %fd115, %fd114;
	mov.f64 	%fd229, %fd114;
	mov.u64 	%rd337, %rd136;
	@%p38 bra 	$L__BB9_148;
	setp.lt.s64 	%p39, %rd136, %rd327;
	selp.f64 	%fd229, %fd114, %fd115, %p39;
	min.s64 	%rd337, %rd136, %rd327;
$L__BB9_148:
	add.s32 	%r397, %r397, 256;
	add.s64 	%rd327, %rd327, 256;
	add.s64 	%rd326, %rd326, 2048;
	add.s32 	%r395, %r395, 1;
	setp.ne.s32 	%p40, %r395, 0;
	@%p40 bra 	$L__BB9_145;
$L__BB9_149:
	setp.lt.u32 	%p41, %r22, 768;
	@%p41 bra 	$L__BB9_164;
	add.s32 	%r398, %r397, 512;
$L__BB9_151:
	mov.u32 	%r30, %r398;
	add.s32 	%r50, %r30, -512;
	cvt.u64.u32 	%rd220, %r50;
	add.s64 	%rd221, %rd325, %rd220;
	shl.b64 	%rd222, %rd221, 3;
	add.s64 	%rd144, %rd2, %rd222;
	add.s64 	%rd145, %rd221, %rd3;
	ld.global.f64 	%fd121, [%rd144];
	setp.lt.f64 	%p42, %fd229, %fd121;
	mov.f64 	%fd225, %fd121;
	mov.u64 	%rd333, %rd145;
	@%p42 bra 	$L__BB9_154;
	setp.lt.f64 	%p43, %fd121, %fd229;
	mov.f64 	%fd225, %fd229;
	mov.u64 	%rd333, %rd337;
	@%p43 bra 	$L__BB9_154;
	setp.lt.s64 	%p44, %rd337, %rd145;
	selp.f64 	%fd225, %fd229, %fd121, %p44;
	min.s64 	%rd333, %rd337, %rd145;
$L__BB9_154:
	add.s32 	%r51, %r30, -256;
	cvt.u64.u32 	%rd223, %r51;
	add.s64 	%rd224, %rd325, %rd223;
	add.s64 	%rd148, %rd224, %rd3;
	ld.global.f64 	%fd124, [%rd144+2048];
	setp.lt.f64 	%p45, %fd225, %fd124;
	mov.f64 	%fd226, %fd124;
	mov.u64 	%rd334, %rd148;
	@%p45 bra 	$L__BB9_157;
	setp.lt.f64 	%p46, %fd124, %fd225;
	mov.f64 	%fd226, %fd225;
	mov.u64 	%rd334, %rd333;
	@%p46 bra 	$L__BB9_157;
	setp.lt.s64 	%p47, %rd333, %rd148;
	selp.f64 	%fd226, %fd225, %fd124, %p47;
	min.s64 	%rd334, %rd333, %rd148;
$L__BB9_157:
	cvt.u64.u32 	%rd225, %r30;
	add.s64 	%rd226, %rd325, %rd225;
	add.s64 	%rd151, %rd226, %rd3;
	ld.global.f64 	%fd127, [%rd144+4096];
	setp.lt.f64 	%p48, %fd226, %fd127;
	mov.f64 	%fd227, %fd127;
	mov.u64 	%rd335, %rd151;
	@%p48 bra 	$L__BB9_160;
	setp.lt.f64 	%p49, %fd127, %fd226;
	mov.f64 	%fd227, %fd226;
	mov.u64 	%rd335, %rd334;
	@%p49 bra 	$L__BB9_160;
	setp.lt.s64 	%p50, %rd334, %rd151;
	selp.f64 	%fd227, %fd226, %fd127, %p50;
	min.s64 	%rd335, %rd334, %rd151;
$L__BB9_160:
	add.s32 	%r52, %r30, 256;
	cvt.u64.u32 	%rd227, %r52;
	add.s64 	%rd228, %rd325, %rd227;
	add.s64 	%rd154, %rd228, %rd3;
	ld.global.f64 	%fd130, [%rd144+6144];
	setp.lt.f64 	%p51, %fd227, %fd130;
	mov.f64 	%fd229, %fd130;
	mov.u64 	%rd337, %rd154;
	@%p51 bra 	$L__BB9_163;
	setp.lt.f64 	%p52, %fd130, %fd227;
	mov.f64 	%fd229, %fd227;
	mov.u64 	%rd337, %rd335;
	@%p52 bra 	$L__BB9_163;
	setp.lt.s64 	%p53, %rd335, %rd154;
	selp.f64 	%fd229, %fd227, %fd130, %p53;
	min.s64 	%rd337, %rd335, %rd154;
$L__BB9_163:
	add.s32 	%r398, %r30, 1024;
	add.s32 	%r53, %r30, 512;
	setp.lt.s32 	%p54, %r53, %r21;
	@%p54 bra 	$L__BB9_151;
$L__BB9_164:
	// begin inline asm
	mov.u32 %r54, %laneid;
	// end inline asm
	mov.b64 	%rd229, %fd229;
	mov.b64 	{%r56, %r61}, %rd229;
	mov.b32 	%r72, 1;
	mov.b32 	%r73, 31;
	mov.b32 	%r74, -1;
	// begin inline asm
	shfl.sync.down.b32 %r55, %r56, %r72, %r73, %r74;
	// end inline asm
	// begin inline asm
	shfl.sync.down.b32 %r60, %r61, %r72, %r73, %r74;
	// end inline asm
	mov.b64 	%rd230, {%r55, %r60};
	mov.b64 	%fd134, %rd230;
	mov.b64 	{%r66, %r71}, %rd337;
	// begin inline asm
	shfl.sync.down.b32 %r65, %r66, %r72, %r73, %r74;
	// end inline asm
	// begin inline asm
	shfl.sync.down.b32 %r70, %r71, %r72, %r73, %r74;
	// end inline asm
	mov.b64 	%rd158, {%r65, %r70};
	setp.gt.s32 	%p55, %r54, 30;
	mov.f64 	%fd230, %fd229;
	mov.u64 	%rd338, %rd337;
	@%p55 bra 	$L__BB9_168;
	setp.lt.f64 	%p56, %fd229, %fd134;
	mov.f64 	%fd230, %fd134;
	mov.u64 	%rd338, %rd158;
	@%p56 bra 	$L__BB9_168;
	setp.gt.f64 	%p57, %fd229, %fd134;
	mov.f64 	%fd230, %fd229;
	mov.u64 	%rd338, %rd337;
	@%p57 bra 	$L__BB9_168;
	setp.lt.s64 	%p58, %rd337, %rd158;
	selp.f64 	%fd230, %fd229, %fd134, %p58;
	min.s64 	%rd338, %rd337, %rd158;
$L__BB9_168:
	mov.b64 	%rd231, %fd230;
	mov.b64 	{%r76, %r81}, %rd231;
	mov.b32 	%r92, 2;
	mov.b32 	%r93, 31;
	mov.b32 	%r94, -1;
	// begin inline asm
	shfl.sync.down.b32 %r75, %r76, %r92, %r93, %r94;
	// end inline asm
	// begin inline asm
	shfl.sync.down.b32 %r80, %r81, %r92, %r93, %r94;
	// end inline asm
	mov.b64 	%rd232, {%r75, %r80};
	mov.b64 	%fd137, %rd232;
	mov.b64 	{%r86, %r91}, %rd338;
	// begin inline asm
	shfl.sync.down.b32 %r85, %r86, %r92, %r93, %r94;
	// end inline asm
	// begin inline asm
	shfl.sync.down.b32 %r90, %r91, %r92, %r93, %r94;
	// end inline asm
	mov.b64 	%rd161, {%r85, %r90};
	setp.gt.s32 	%p59, %r54, 29;
	mov.f64 	%fd231, %fd230;
	mov.u64 	%rd339, %rd338;
	@%p59 bra 	$L__BB9_172;
	setp.lt.f64 	%p60, %fd230, %fd137;
	mov.f64 	%fd231, %fd137;
	mov.u64 	%rd339, %rd161;
	@%p60 bra 	$L__BB9_172;
	setp.gt.f64 	%p61, %fd230, %fd137;
	mov.f64 	%fd231, %fd230;
	mov.u64 	%rd339, %rd338;
	@%p61 bra 	$L__BB9_172;
	setp.lt.s64 	%p62, %rd338, %rd161;
	selp.f64 	%fd231, %fd230, %fd137, %p62;
	min.s64 	%rd339, %rd338, %rd161;
$L__BB9_172:
	mov.b64 	%rd233, %fd231;
	mov.b64 	{%r96, %r101}, %rd233;
	mov.b32 	%r112, 4;
	mov.b32 	%r113, 31;
	mov.b32 	%r114, -1;
	// begin inline asm
	shfl.sync.down.b32 %r95, %r96, %r112, %r113, %r114;
	// end inline asm
	// begin inline asm
	shfl.sync.down.b32 %r100, %r101, %r112, %r113, %r114;
	// end inline asm
	mov.b64 	%rd234, {%r95, %r100};
	mov.b64 	%fd140, %rd234;
	mov.b64 	{%r106, %r111}, %rd339;
	// begin inline asm
	shfl.sync.down.b32 %r105, %r106, %r112, %r113, %r114;
	// end inline asm
	// begin inline asm
	shfl.sync.down.b32 %r110, %r111, %r112, %r113, %r114;
	// end inline asm
	mov.b64 	%rd164, {%r105, %r110};
	setp.gt.s32 	%p63, %r54, 27;
	mov.f64 	%fd232, %fd231;
	mov.u64 	%rd340, %rd339;
	@%p63 bra 	$L__BB9_176;
	setp.lt.f64 	%p64, %fd231, %fd140;
	mov.f64 	%fd232, %fd140;
	mov.u64 	%rd340, %rd164;
	@%p64 bra 	$L__BB9_176;
	setp.gt.f64 	%p65, %fd231, %fd140;
	mov.f64 	%fd232, %fd231;
	mov.u64 	%rd340, %rd339;
	@%p65 bra 	$L__BB9_176;
	setp.lt.s64 	%p66, %rd339, %rd164;
	selp.f64 	%fd232, %fd231, %fd140, %p66;
	min.s64 	%rd340, %rd339, %rd164;
$L__BB9_176:
	mov.b64 	%rd235, %fd232;
	mov.b64 	{%r116, %r121}, %rd235;
	mov.b32 	%r132, 8;
	mov.b32 	%r133, 31;
	mov.b32 	%r134, -1;
	// begin inline asm
	shfl.sync.down.b32 %r115, %r116, %r132, %r133, %r134;
	// end inline asm
	// begin inline asm
	shfl.sync.down.b32 %r120, %r121, %r132, %r133, %r134;
	// end inline asm
	mov.b64 	%rd236, {%r115, %r120};
	mov.b64 	%fd143, %rd236;
	mov.b64 	{%r126, %r131}, %rd340;
	// begin inline asm
	shfl.sync.down.b32 %r125, %r126, %r132, %r133, %r134;
	// end inline asm
	// begin inline asm
	shfl.sync.down.b32 %r130, %r131, %r132, %r133, %r134;
	// end inline asm
	mov.b64 	%rd167, {%r125, %r130};
	setp.gt.s32 	%p67, %r54, 23;
	mov.f64 	%fd233, %fd232;
	mov.u64 	%rd341, %rd340;
	@%p67 bra 	$L__BB9_180;
	setp.lt.f64 	%p68, %fd232, %fd143;
	mov.f64 	%fd233, %fd143;
	mov.u64 	%rd341, %rd167;
	@%p68 bra 	$L__BB9_180;
	setp.gt.f64 	%p69, %fd232, %fd143;
	mov.f64 	%fd233, %fd232;
	mov.u64 	%rd341, %rd340;
	@%p69 bra 	$L__BB9_180;
	setp.lt.s64 	%p70, %rd340, %rd167;
	selp.f64 	%fd233, %fd232, %fd143, %p70;
	min.s64 	%rd341, %rd340, %rd167;
$L__BB9_180:
	mov.b64 	%rd237, %fd233;
	mov.b64 	{%r136, %r141}, %rd237;
	mov.b32 	%r152, 16;
	mov.b32 	%r153, 31;
	mov.b32 	%r154, -1;
	// begin inline asm
	shfl.sync.down.b32 %r135, %r136, %r152, %r153, %r154;
	// end inline asm
	// begin inline asm
	shfl.sync.down.b32 %r140, %r141, %r152, %r153, %r154;
	// end inline asm
	mov.b64 	%rd238, {%r135, %r140};
	mov.b64 	%fd146, %rd238;
	mov.b64 	{%r146, %r151}, %rd341;
	// begin inline asm
	shfl.sync.down.b32 %r145, %r146, %r152, %r153, %r154;
	// end inline asm
	// begin inline asm
	shfl.sync.down.b32 %r150, %r151, %r152, %r153, %r154;
	// end inline asm
	mov.b64 	%rd170, {%r145, %r150};
	setp.gt.s32 	%p71, %r54, 15;
	mov.f64 	%fd241, %fd233;
	mov.u64 	%rd349, %rd341;
	@%p71 bra 	$L__BB9_184;
	setp.lt.f64 	%p72, %fd233, %fd146;
	mov.f64 	%fd241, %fd146;
	mov.u64 	%rd349, %rd170;
	@%p72 bra 	$L__BB9_184;
	setp.gt.f64 	%p73, %fd233, %fd146;
	mov.f64 	%fd241, %fd233;
	mov.u64 	%rd349, %rd341;
	@%p73 bra 	$L__BB9_184;
	setp.lt.s64 	%p74, %rd341, %rd170;
	selp.f64 	%fd241, %fd233, %fd146, %p74;
	min.s64 	%rd349, %rd341, %rd170;
$L__BB9_184:
	setp.ne.s32 	%p75, %r54, 0;
	@%p75 bra 	$L__BB9_186;
	shr.u32 	%r155, %r20, 1;
	and.b32  	%r156, %r155, 496;
	mov.u32 	%r157, _ZN6thrust24THRUST_300001_SM_1000_NS8cuda_cub4core6detail5shmemE;
	add.s32 	%r158, %r157, %r156;
	st.shared.f64 	[%r158+8], %fd241;
	st.shared.u64 	[%r158+16], %rd349;
$L__BB9_186:
	bar.sync 	0;
	setp.ne.s32 	%p76, %r20, 0;
	@%p76 bra 	$L__BB9_208;
	ld.shared.f64 	%fd149, [_ZN6thrust24THRUST_300001_SM_1000_NS8cuda_cub4core6detail5shmemE+24];
	ld.shared.u64 	%rd173, [_ZN6thrust24THRUST_300001_SM_1000_NS8cuda_cub4core6detail5shmemE+32];
	setp.lt.f64 	%p77, %fd241, %fd149;
	mov.f64 	%fd235, %fd149;
	mov.u64 	%rd343, %rd173;
	@%p77 bra 	$L__BB9_190;
	setp.lt.f64 	%p78, %fd149, %fd241;
	mov.f64 	%fd235, %fd241;
	mov.u64 	%rd343, %rd349;
	@%p78 bra 	$L__BB9_190;
	setp.lt.s64 	%p79, %rd349, %rd173;
	selp.f64 	%fd235, %fd241, %fd149, %p79;
	min.s64 	%rd343, %rd349, %rd173;
$L__BB9_190:
	ld.shared.f64 	%fd152, [_ZN6thrust24THRUST_300001_SM_1000_NS8cuda_cub4core6detail5shmemE+40];
	ld.shared.u64 	%rd176, [_ZN6thrust24THRUST_300001_SM_1000_NS8cuda_cub4core6detail5shmemE+48];
	setp.lt.f64 	%p80, %fd235, %fd152;
	mov.f64 	%fd236, %fd152;
	mov.u64 	%rd344, %rd176;
	@%p80 bra 	$L__BB9_193;
	setp.lt.f64 	%p81, %fd152, %fd235;
	mov.f64 	%fd236, %fd235;
	mov.u64 	%rd344, %rd343;
	@%p81 bra 	$L__BB9_193;
	setp.lt.s64 	%p82, %rd343, %rd176;
	selp.f64 	%fd236, %fd235, %fd152, %p82;
	min.s64 	%rd344, %rd343, %rd176;
$L__BB9_193:
	ld.shared.f64 	%fd155, [_ZN6thrust24THRUST_300001_SM_1000_NS8cuda_cub4core6detail5shmemE+56];
	ld.shared.u64 	%rd179, [_ZN6thrust24THRUST_300001_SM_1000_NS8cuda_cub4core6detail5shmemE+64];
	setp.lt.f64 	%p83, %fd236, %fd155;
	mov.f64 	%fd237, %fd155;
	mov.u64 	%rd345, %rd179;
	@%p83 bra 	$L__BB9_196;
	setp.lt.f64 	%p84, %fd155, %fd236;
	mov.f64 	%fd237, %fd236;
	mov.u64 	%rd345, %rd344;
	@%p84 bra 	$L__BB9_196;
	setp.lt.s64 	%p85, %rd344, %rd179;
	selp.f64 	%fd237, %fd236, %fd155, %p85;
	min.s64 	%rd345, %rd344, %rd179;
$L__BB9_196:
	ld.shared.f64 	%fd158, [_ZN6thrust24THRUST_300001_SM_1000_NS8cuda_cub4core6detail5shmemE+72];
	ld.shared.u64 	%rd182, [_ZN6thrust24THRUST_300001_SM_1000_NS8cuda_cub4core6detail5shmemE+80];
	setp.lt.f64 	%p86, %fd237, %fd158;
	mov.f64 	%fd238, %fd158;
	mov.u64 	%rd346, %rd182;
	@%p86 bra 	$L__BB9_199;
	setp.lt.f64 	%p87, %fd158, %fd237;
	mov.f64 	%fd238, %fd237;
	mov.u64 	%rd346, %rd345;
	@%p87 bra 	$L__BB9_199;
	setp.lt.s64 	%p88, %rd345, %rd182;
	selp.f64 	%fd238, %fd237, %fd158, %p88;
	min.s64 	%rd346, %rd345, %rd182;
$L__BB9_199:
	ld.shared.f64 	%fd161, [_ZN6thrust24THRUST_300001_SM_1000_NS8cuda_cub4core6detail5shmemE+88];
	ld.shared.u64 	%rd185, [_ZN6thrust24THRUST_300001_SM_1000_NS8cuda_cub4core6detail5shmemE+96];
	setp.lt.f64 	%p89, %fd238, %fd161;
	mov.f64 	%fd239, %fd161;
	mov.u64 	%rd347, %rd185;
	@%p89 bra 	$L__BB9_202;
	setp.lt.f64 	%p90, %fd161, %fd238;
	mov.f64 	%fd239, %fd238;
	mov.u64 	%rd347, %rd346;
	@%p90 bra 	$L__BB9_202;
	setp.lt.s64 	%p91, %rd346, %rd185;
	selp.f64 	%fd239, %fd238, %fd161, %p91;
	min.s64 	%rd347, %rd346, %rd185;
$L__BB9_202:
	ld.shared.f64 	%fd164, [_ZN6thrust24THRUST_300001_SM_1000_NS8cuda_cub4core6detail5shmemE+104];
	ld.shared.u64 	%rd188, [_ZN6thrust24THRUST_300001_SM_1000_NS8cuda_cub4core6detail5shmemE+112];
	setp.lt.f64 	%p92, %fd239, %fd164;
	mov.f64 	%fd240, %fd164;
	mov.u64 	%rd348, %rd188;
	@%p92 bra 	$L__BB9_205;
	setp.lt.f64 	%p93, %fd164, %fd239;
	mov.f64 	%fd240, %fd239;
	mov.u64 	%rd348, %rd347;
	@%p93 bra 	$L__BB9_205;
	setp.lt.s64 	%p94, %rd347, %rd188;
	selp.f64 	%fd240, %fd239, %fd164, %p94;
	min.s64 	%rd348, %rd347, %rd188;
$L__BB9_205:
	ld.shared.f64 	%fd167, [_ZN6thrust24THRUST_300001_SM_1000_NS8cuda_cub4core6detail5shmemE+120];
	ld.shared.u64 	%rd191, [_ZN6thrust24THRUST_300001_SM_1000_NS8cuda_cub4core6detail5shmemE+128];
	setp.lt.f64 	%p95, %fd240, %fd167;
	mov.u64 	%rd349, %rd191;
	mov.f64 	%fd241, %fd167;
	@%p95 bra 	$L__BB9_208;
	setp.lt.f64 	%p96, %fd167, %fd240;
	mov.u64 	%rd349, %rd348;
	mov.f64 	%fd241, %fd240;
	@%p96 bra 	$L__BB9_208;
	setp.lt.s64 	%p97, %rd348, %rd191;
	selp.f64 	%fd241, %fd240, %fd167, %p97;
	min.s64 	%rd349, %rd348, %rd191;
$L__BB9_208:
	mov.u32 	%r389, %tid.x;
	setp.ne.s32 	%p214, %r389, 0;
	@%p214 bra 	$L__BB9_210;
	ld.param.u64 	%rd280, [_ZN6thrust24THRUST_300001_SM_1000_NS8cuda_cub4core6detail13_kernel_agentINS1_8__reduce11ReduceAgentINS0_12zip_iteratorIN4cuda3std3__45tupleIJNS0_10device_ptrIdEENS0_17counting_iteratorIlNS0_11use_defaultESF_SF_EEEEEEEPNSB_IJdlEEESJ_lNS1_9__extrema9arg_max_fIdlNSA_4lessIdEEEEEEJSI_SK_lN3cub18CUB_300001_SM_100013GridEvenShareIlEENSS_9GridQueueIyEESP_EEEvDpT0__param_1];
	cvta.to.global.u64 	%rd277, %rd280;
	mul.wide.u32 	%rd278, %r1, 16;
	add.s64 	%rd279, %rd277, %rd278;
	st.global.f64 	[%rd279], %fd241;
	st.global.u64 	[%rd279+8], %rd349;
$L__BB9_210:
	ret;

}
	// .globl	_ZN6thrust24THRUST_300001_SM_1000_NS8cuda_cub4core6detail13_kernel_agentINS1_8__reduce10DrainAgentIlEEJN3cub18CUB_300001_SM_10009GridQueueIyEElEEEvDpT0_
.visible .entry _ZN6thrust24THRUST_300001_SM_1000_NS8cuda_cub4core6detail13_kernel_agentINS1_8__reduce10DrainAgentIlEEJN3cub18CUB_300001_SM_10009GridQueueIyEElEEEvDpT0_(
	.param .align 8 .b8 _ZN6thrust24THRUST_300001_SM_1000_NS8cuda_cub4core6detail13_kernel_agentINS1_8__reduce10DrainAgentIlEEJN3cub18CUB_300001_SM_10009GridQueueIyEElEEEvDpT0__param_0[8],
	.param .u64 _ZN6thrust24THRUST_300001_SM_1000_NS8cuda_cub4core6detail13_kernel_agentINS1_8__reduce10DrainAgentIlEEJN3cub18CUB_300001_SM_10009GridQueueIyEElEEEvDpT0__param_1
)
.maxntid 1
{
	.reg .b64 	%rd<5>;

	ld.param.u64 	%rd1, [_ZN6thrust24THRUST_300001_SM_1000_NS8cuda_cub4core6detail13_kernel_agentINS1_8__reduce10DrainAgentIlEEJN3cub18CUB_300001_SM_10009GridQueueIyEElEEEvDpT0__param_0];
	ld.param.u64 	%rd2, [_ZN6thrust24THRUST_300001_SM_1000_NS8cuda_cub4core6detail13_kernel_agentINS1_8__reduce10DrainAgentIlEEJN3cub18CUB_300001_SM_10009GridQueueIyEElEEEvDpT0__param_1];
	cvta.to.global.u64 	%rd3, %rd1;
	st.global.u64 	[%rd3], %rd2;
	mov.b64 	%rd4, 0;
	st.global.u64 	[%rd3+8], %rd4;
	ret;

}
	// .globl	_ZN6thrust24THRUST_300001_SM_1000_NS8cuda_cub4core6detail13_kernel_agentINS1_8__reduce11ReduceAgentIPN4cuda3std3__45tupleIJdlEEESC_SB_lNS1_9__extrema9arg_max_fIdlNS9_4lessIdEEEEEEJSC_SC_iSH_EEEvDpT0_
.visible .entry _ZN6thrust24THRUST_300001_SM_1000_NS8cuda_cub4core6detail13_kernel_agentINS1_8__reduce11ReduceAgentIPN4cuda3std3__45tupleIJdlEEESC_SB_lNS1_9__extrema9arg_max_fIdlNS9_4lessIdEEEEEEJSC_SC_iSH_EEEvDpT0_(
	.param .u64 .ptr .align 1 _ZN6thrust24THRUST_300001_SM_1000_NS8cuda_cub4core6detail13_kernel_agentINS1_8__reduce11ReduceAgentIPN4cuda3std3__45tupleIJdlEEESC_SB_lNS1_9__extrema9arg_max_fIdlNS9_4lessIdEEEEEEJSC_SC_iSH_EEEvDpT0__param_0,
	.param .u64 .ptr .align 1 _ZN6thrust24THRUST_300001_SM_1000_NS8cuda_cub4core6detail13_kernel_agentINS1_8__reduce11ReduceAgentIPN4cuda3std3__45tupleIJdlEEESC_SB_lNS1_9__extrema9arg_max_fIdlNS9_4lessIdEEEEEEJSC_SC_iSH_EEEvDpT0__param_1,
	.param .u32 _ZN6thrust24THRUST_300001_SM_1000_NS8cuda_cub4core6detail13_kernel_agentINS1_8__reduce11ReduceAgentIPN4cuda3std3__45tupleIJdlEEESC_SB_lNS1_9__extrema9arg_max_fIdlNS9_4lessIdEEEEEEJSC_SC_iSH_EEEvDpT0__param_2,
	.param .align 1 .b8 _ZN6thrust24THRUST_300001_SM_1000_NS8cuda_cub4core6detail13_kernel_agentINS1_8__reduce11ReduceAgentIPN4cuda3std3__45tupleIJdlEEESC_SB_lNS1_9__extrema9arg_max_fIdlNS9_4lessIdEEEEEEJSC_SC_iSH_EEEvDpT0__param_3[1]
)
.maxntid 256
{
	.reg .pred 	%p<264>;
	.reg .b32 	%r<374>;
	.reg .b64 	%rd<508>;
	.reg .b64 	%fd<293>;

	ld.param.u64 	%rd237, [_ZN6thrust24THRUST_300001_SM_1000_NS8cuda_cub4core6detail13_kernel_agentINS1_8__reduce11ReduceAgentIPN4cuda3std3__45tupleIJdlEEESC_SB_lNS1_9__extrema9arg_max_fIdlNS9_4lessIdEEEEEEJSC_SC_iSH_EEEvDpT0__param_0];
	ld.param.u32 	%r29, [_ZN6thrust24THRUST_300001_SM_1000_NS8cuda_cub4core6detail13_kernel_agentINS1_8__reduce11ReduceAgentIPN4cuda3std3__45tupleIJdlEEESC_SB_lNS1_9__extrema9arg_max_fIdlNS9_4lessIdEEEEEEJSC_SC_iSH_EEEvDpT0__param_2];
	cvt.s64.s32 	%rd1, %r29;
	setp.eq.s32 	%p1, %r29, 0;
	@%p1 bra 	$L__BB11_234;
	setp.gt.s32 	%p2, %r29, 1279;
	@%p2 bra 	$L__BB11_121;
	mov.u32 	%r1, %tid.x;
	setp.ge.s32 	%p147, %r1, %r29;
	mov.f64 	%fd224, 0d0000000000000000;
	mov.b64 	%rd431, 0;
	mov.u32 	%r368, %r1;
	@%p147 bra 	$L__BB11_4;
	mul.wide.u32 	%rd375, %r1, 16;
	add.s64 	%rd372, %rd237, %rd375;
	// begin inline asm
	ld.global.nc.u64 %rd371, [%rd372];
	// end inline asm
	add.s64 	%rd374, %rd372, 8;
	// begin inline asm
	ld.global.nc.u64 %rd431, [%rd374];
	// end inline asm
	mov.b64 	%fd224, %rd371;
	add.s32 	%r368, %r1, 256;
$L__BB11_4:
	setp.ge.s32 	%p148, %r368, %r29;
	@%p148 bra 	$L__BB11_25;
	not.b32 	%r141, %r368;
	add.s32 	%r4, %r29, %r141;
	and.b32  	%r142, %r4, 768;
	setp.eq.s32 	%p149, %r142, 768;
	@%p149 bra 	$L__BB11_11;
	mul.wide.u32 	%rd377, %r368, 16;
	add.s64 	%rd422, %rd237, %rd377;
	shr.u32 	%r143, %r4, 8;
	add.s32 	%r144, %r143, 1;
	and.b32  	%r145, %r144, 3;
	neg.s32 	%r366, %r145;
$L__BB11_7:
	.pragma "nounroll";
	mov.u64 	%rd6, %rd431;
	mov.f64 	%fd3, %fd224;
	// begin inline asm
	ld.global.nc.u64 %rd378, [%rd422];
	// end inline asm
	add.s64 	%rd381, %rd422, 8;
	// begin inline asm
	ld.global.nc.u64 %rd380, [%rd381];
	// end inline asm
	mov.b64 	%fd4, %rd378;
	setp.lt.f64 	%p150, %fd3, %fd4;
	mov.u64 	%rd431, %rd380;
	mov.f64 	%fd224, %fd4;
	@%p150 bra 	$L__BB11_10;
	setp.gt.f64 	%p151, %fd3, %fd4;
	mov.u64 	%rd431, %rd6;
	mov.f64 	%fd224, %fd3;
	@%p151 bra 	$L__BB11_10;
	setp.lt.s64 	%p152, %rd6, %rd380;
	min.s64 	%rd431, %rd6, %rd380;
	selp.f64 	%fd224, %fd3, %fd4, %p152;
$L__BB11_10:
	add.s32 	%r368, %r368, 256;
	add.s64 	%rd422, %rd422, 4096;
	add.s32 	%r366, %r366, 1;
	setp.ne.s32 	%p153, %r366, 0;
	@%p153 bra 	$L__BB11_7;
$L__BB11_11:
	setp.lt.u32 	%p154, %r4, 768;
	@%p154 bra 	$L__BB11_25;
$L__BB11_12:
	mul.wide.s32 	%rd386, %r368, 16;
	add.s64 	%rd383, %rd237, %rd386;
	// begin inline asm
	ld.global.nc.u64 %rd382, [%rd383];
	// end inline asm
	add.s64 	%rd385, %rd383, 8;
	// begin inline asm
	ld.global.nc.u64 %rd384, [%rd385];
	// end inline asm
	mov.b64 	%fd10, %rd382;
	setp.lt.f64 	%p155, %fd224, %fd10;
	mov.u64 	%rd428, %rd384;
	mov.f64 	%fd221, %fd10;
	@%p155 bra 	$L__BB11_15;
	setp.gt.f64 	%p156, %fd224, %fd10;
	mov.u64 	%rd428, %rd431;
	mov.f64 	%fd221, %fd224;
	@%p156 bra 	$L__BB11_15;
	setp.lt.s64 	%p157, %rd431, %rd384;
	min.s64 	%rd428, %rd431, %rd384;
	selp.f64 	%fd221, %fd224, %fd10, %p157;
$L__BB11_15:
	add.s64 	%rd388, %rd383, 4096;
	// begin inline asm
	ld.global.nc.u64 %rd387, [%rd388];
	// end inline asm
	add.s64 	%rd390, %rd383, 4104;
	// begin inline asm
	ld.global.nc.u64 %rd389, [%rd390];
	// end inline asm
	mov.b64 	%fd13, %rd387;
	setp.lt.f64 	%p158, %fd221, %fd13;
	mov.u64 	%rd429, %rd389;
	mov.f64 	%fd222, %fd13;
	@%p158 bra 	$L__BB11_18;
	setp.gt.f64 	%p159, %fd221, %fd13;
	mov.u64 	%rd429, %rd428;
	mov.f64 	%fd222, %fd221;
	@%p159 bra 	$L__BB11_18;
	setp.lt.s64 	%p160, %rd428, %rd389;
	min.s64 	%rd429, %rd428, %rd389;
	selp.f64 	%fd222, %fd221, %fd13, %p160;
$L__BB11_18:
	add.s64 	%rd392, %rd383, 8192;
	// begin inline asm
	ld.global.nc.u64 %rd391, [%rd392];
	// end inline asm
	add.s64 	%rd394, %rd383, 8200;
	// begin inline asm
	ld.global.nc.u64 %rd393, [%rd394];
	// end inline asm
	mov.b64 	%fd16, %rd391;
	setp.lt.f64 	%p161, %fd222, %fd16;
	mov.u64 	%rd430, %rd393;
	mov.f64 	%fd223, %fd16;
	@%p161 bra 	$L__BB11_21;
	setp.gt.f64 	%p162, %fd222, %fd16;
	mov.u64 	%rd430, %rd429;
	mov.f64 	%fd223, %fd222;
	@%p162 bra 	$L__BB11_21;
	setp.lt.s64 	%p163, %rd429, %rd393;
	min.s64 	%rd430, %rd429, %rd393;
	selp.f64 	%fd223, %fd222, %fd16, %p163;
$L__BB11_21:
	add.s64 	%rd396, %rd383, 12288;
	// begin inline asm
	ld.global.nc.u64 %rd395, [%rd396];
	// end inline asm
	add.s64 	%rd398, %rd383, 12296;
	// begin inline asm
	ld.global.nc.u64 %rd397, [%rd398];
	// end inline asm
	mov.b64 	%fd19, %rd395;
	setp.lt.f64 	%p164, %fd223, %fd19;
	mov.u64 	%rd431, %rd397;
	mov.f64 	%fd224, %fd19;
	@%p164 bra 	$L__BB11_24;
	setp.gt.f64 	%p165, %fd223, %fd19;
	mov.u64 	%rd431, %rd430;
	mov.f64 	%fd224, %fd223;
	@%p165 bra 	$L__BB11_24;
	setp.lt.s64 	%p166, %rd430, %rd397;
	min.s64 	%rd431, %rd430, %rd397;
	selp.f64 	%fd224, %fd223, %fd19, %p166;
$L__BB11_24:
	add.s32 	%r368, %r368, 1024;
	setp.lt.s32 	%p167, %r368, %r29;
	@%p167 bra 	$L__BB11_12;
$L__BB11_25:
	setp.lt.s32 	%p168, %r29, 256;
	@%p168 bra 	$L__BB11_70;
	// begin inline asm
	mov.u32 %r259, %laneid;
	// end inline asm
	mov.b64 	%rd409, %fd224;
	mov.b64 	{%r261, %r266}, %rd409;
	mov.b32 	%r277, 1;
	mov.b32 	%r278, 31;
	mov.b32 	%r279, -1;
	// begin inline asm
	shfl.sync.down.b32 %r260, %r261, %r277, %r278, %r279;
	// end inline asm
	// begin inline asm
	shfl.sync.down.b32 %r265, %r266, %r277, %r278, %r279;
	// end inline asm
	mov.b64 	%rd410, {%r260, %r265};
	mov.b64 	%fd23, %rd410;
	mov.b64 	{%r271, %r276}, %rd431;
	// begin inline asm
	shfl.sync.down.b32 %r270, %r271, %r277, %r278, %r279;
	// end inline asm
	// begin inline asm
	shfl.sync.down.b32 %r275, %r276, %r277, %r278, %r279;
	// end inline asm
	mov.b64 	%rd28, {%r270, %r275};
	setp.gt.s32 	%p220, %r259, 30;
	mov.u64 	%rd433, %rd431;
	mov.f64 	%fd226, %fd224;
	@%p220 bra 	$L__BB11_30;
	setp.lt.f64 	%p221, %fd224, %fd23;
	mov.u64 	%rd433, %rd28;
	mov.f64 	%fd226, %fd23;
	@%p221 bra 	$L__BB11_30;
	setp.gt.f64 	%p222, %fd224, %fd23;
	mov.u64 	%rd433, %rd431;
	mov.f64 	%fd226, %fd224;
	@%p222 bra 	$L__BB11_30;
	setp.lt.s64 	%p223, %rd431, %rd28;
	min.s64 	%rd433, %rd431, %rd28;
	selp.f64 	%fd226, %fd224, %fd23, %p223;
$L__BB11_30:
	mov.b64 	%rd411, %fd226;
	mov.b64 	{%r281, %r286}, %rd411;
	mov.b32 	%r297, 2;
	mov.b32 	%r298, 31;
	mov.b32 	%r299, -1;
	// begin inline asm
	shfl.sync.down.b32 %r280, %r281, %r297, %r298, %r299;
	// end inline asm
	// begin inline asm
	shfl.sync.down.b32 %r285, %r286, %r297, %r298, %r299;
	// end inline asm
	mov.b64 	%rd412, {%r280, %r285};
	mov.b64 	%fd26, %rd412;
	mov.b64 	{%r291, %r296}, %rd433;
	// begin inline asm
	shfl.sync.down.b32 %r290, %r291, %r297, %r298, %r299;
	// end inline asm
	// begin inline asm
	shfl.sync.down.b32 %r295, %r296, %r297, %r298, %r299;
	// end inline asm
	mov.b64 	%rd31, {%r290, %r295};
	setp.gt.s32 	%p224, %r259, 29;
	mov.u64 	%rd434, %rd433;
	mov.f64 	%fd227, %fd226;
	@%p224 bra 	$L__BB11_34;
	setp.lt.f64 	%p225, %fd226, %fd26;
	mov.u64 	%rd434, %rd31;
	mov.f64 	%fd227, %fd26;
	@%p225 bra 	$L__BB11_34;
	setp.gt.f64 	%p226, %fd226, %fd26;
	mov.u64 	%rd434, %rd433;
	mov.f64 	%fd227, %fd226;
	@%p226 bra 	$L__BB11_34;
	setp.lt.s64 	%p227, %rd433, %rd31;
	min.s64 	%rd434, %rd433, %rd31;
	selp.f64 	%fd227, %fd226, %fd26, %p227;
$L__BB11_34:
	mov.b64 	%rd413, %fd227;
	mov.b64 	{%r301, %r306}, %rd413;
	mov.b32 	%r317, 4;
	mov.b32 	%r318, 31;
	mov.b32 	%r319, -1;
	// begin inline asm
	shfl.sync.down.b32 %r300, %r301, %r317, %r318, %r319;
	// end inline asm
	// begin inline asm
	shfl.sync.down.b32 %r305, %r306, %r317, %r318, %r319;
	// end inline asm
	mov.b64 	%rd414, {%r300, %r305};
	mov.b64 	%fd29, %rd414;
	mov.b64 	{%r311, %r316}, %rd434;
	// begin inline asm
	shfl.sync.down.b32 %r310, %r311, %r317, %r318, %r319;
	// end inline asm
	// begin inline asm
	shfl.sync.down.b32 %r315, %r316, %r317, %r318, %r319;
	// end inline asm
	mov.b64 	%rd34, {%r310, %r315};
	setp.gt.s32 	%p228, %r259, 27;
	mov.u64 	%rd435, %rd434;
	mov.f64 	%fd228, %fd227;
	@%p228 bra 	$L__BB11_38;
	setp.lt.f64 	%p229, %fd227, %fd29;
	mov.u64 	%rd435, %rd34;
	mov.f64 	%fd228, %fd29;
	@%p229 bra 	$L__BB11_38;
	setp.gt.f64 	%p230, %fd227, %fd29;
	mov.u64 	%rd435, %rd434;
	mov.f64 	%fd228, %fd227;
	@%p230 bra 	$L__BB11_38;
	setp.lt.s64 	%p231, %rd434, %rd34;
	min.s64 	%rd435, %rd434, %rd34;
	selp.f64 	%fd228, %fd227, %fd29, %p231;
$L__BB11_38:
	mov.b64 	%rd415, %fd228;
	mov.b64 	{%r321, %r326}, %rd415;
	mov.b32 	%r337, 8;
	mov.b32 	%r338, 31;
	mov.b32 	%r339, -1;
	// begin inline asm
	shfl.sync.down.b32 %r320, %r321, %r337, %r338, %r339;
	// end inline asm
	// begin inline asm
	shfl.sync.down.b32 %r325, %r326, %r337, %r338, %r339;
	// end inline asm
	mov.b64 	%rd416, {%r320, %r325};
	mov.b64 	%fd32, %rd416;
	mov.b64 	{%r331, %r336}, %rd435;
	// begin inline asm
	shfl.sync.down.b32 %r330, %r331, %r337, %r338, %r339;
	// end inline asm
	// begin inline asm
	shfl.sync.down.b32 %r335, %r336, %r337, %r338, %r339;
	// end inline asm
	mov.b64 	%rd37, {%r330, %r335};
	setp.gt.s32 	%p232, %r259, 23;
	mov.u64 	%rd436, %rd435;
	mov.f64 	%fd229, %fd228;
	@%p232 bra 	$L__BB11_42;
	setp.lt.f64 	%p233, %fd228, %fd32;
	mov.u64 	%rd436, %rd37;
	mov.f64 	%fd229, %fd32;
	@%p233 bra 	$L__BB11_42;
	setp.gt.f64 	%p234, %fd228, %fd32;
	mov.u64 	%rd436, %rd435;
	mov.f64 	%fd229, %fd228;
	@%p234 bra 	$L__BB11_42;
	setp.lt.s64 	%p235, %rd435, %rd37;
	min.s64 	%rd436, %rd435, %rd37;
	selp.f64 	%fd229, %fd228, %fd32, %p235;
$L__BB11_42:
	mov.b64 	%rd417, %fd229;
	mov.b64 	{%r341, %r346}, %rd417;
	mov.b32 	%r357, 16;
	mov.b32 	%r358, 31;
	mov.b32 	%r359, -1;
	// begin inline asm
	shfl.sync.down.b32 %r340, %r341, %r357, %r358, %r359;
	// end inline asm
	// begin inline asm
	shfl.sync.down.b32 %r345, %r346, %r357, %r358, %r359;
	// end inline asm
	mov.b64 	%rd418, {%r340, %r345};
	mov.b64 	%fd35, %rd418;
	mov.b64 	{%r351, %r356}, %rd436;
	// begin inline asm
	shfl.sync.down.b32 %r350, %r351, %r357, %r358, %r359;
	// end inline asm
	// begin inline asm
	shfl.sync.down.b32 %r355, %r356, %r357, %r358, %r359;
	// end inline asm
	mov.b64 	%rd40, {%r350, %r355};
	setp.gt.s32 	%p236, %r259, 15;
	mov.u64 	%rd507, %rd436;
	mov.f64 	%fd292, %fd229;
	@%p236 bra 	$L__BB11_46;
	setp.lt.f64 	%p237, %fd229, %fd35;
	mov.u64 	%rd507, %rd40;
	mov.f64 	%fd292, %fd35;
	@%p237 bra 	$L__BB11_46;
	setp.gt.f64 	%p238, %fd229, %fd35;
	mov.u64 	%rd507, %rd436;
	mov.f64 	%fd292, %fd229;
	@%p238 bra 	$L__BB11_46;
	setp.lt.s64 	%p239, %rd436, %rd40;
	min.s64 	%rd507, %rd436, %rd40;
	selp.f64 	%fd292, %fd229, %fd35, %p239;
$L__BB11_46:
	setp.ne.s32 	%p240, %r259, 0;
	@%p240 bra 	$L__BB11_48;
	shr.u32 	%r360, %r1, 1;
	and.b32  	%r361, %r360, 496;
	mov.u32 	%r362, _ZN6thrust24THRUST_300001_SM_1000_NS8cuda_cub4core6detail5shmemE;
	add.s32 	%r363, %r362, %r361;
	st.shared.f64 	[%r363+8], %fd292;
	st.shared.u64 	[%r363+16], %rd507;
$L__BB11_48:
	bar.sync 	0;
	setp.ne.s32 	%p241, %r1, 0;
	@%p241 bra 	$L__BB11_232;
	ld.shared.f64 	%fd38, [_ZN6thrust24THRUST_300001_SM_1000_NS8cuda_cub4core6detail5shmemE+24];
	ld.shared.u64 	%rd43, [_ZN6thrust24THRUST_300001_SM_1000_NS8cuda_cub4core6detail5shmemE+32];
	setp.lt.f64 	%p242, %fd292, %fd38;
	mov.u64 	%rd438, %rd43;
	mov.f64 	%fd231, %fd38;
	@%p242 bra 	$L__BB11_52;
	setp.lt.f64 	%p243, %fd38, %fd292;
	mov.u64 	%rd438, %rd507;
	mov.f64 	%fd231, %fd292;
	@%p243 bra 	$L__BB11_52;
	setp.lt.s64 	%p244, %rd507, %rd43;
	min.s64 	%rd438, %rd507, %rd43;
	selp.f64 	%fd231, %fd292, %fd38, %p244;
$L__BB11_52:
	ld.shared.f64 	%fd41, [_ZN6thrust24THRUST_300001_SM_1000_NS8cuda_cub4core6detail5shmemE+40];
	ld.shared.u64 	%rd46, [_ZN6thrust24THRUST_300001_SM_1000_NS8cuda_cub4core6detail5shmemE+48];
	setp.lt.f64 	%p245, %fd231, %fd41;
	mov.u64 	%rd439, %rd46;
	mov.f64 	%fd232, %fd41;
	@%p245 bra 	$L__BB11_55;
	setp.lt.f64 	%p246, %fd41, %fd231;
	mov.u64 	%rd439, %rd438;
	mov.f64 	%fd232, %fd231;
	@%p246 bra 	$L__BB11_55;
	setp.lt.s64 	%p247, %rd438, %rd46;
	min.s64 	%rd439, %rd438, %rd46;
	selp.f64 	%fd232, %fd231, %fd41, %p247;
$L__BB11_55:
	ld.shared.f64 	%fd44, [_ZN6thrust24THRUST_300001_SM_1000_NS8cuda_cub4core6detail5shmemE+56];
	ld.shared.u64 	%rd49, [_ZN6thrust24THRUST_300001_SM_1000_NS8cuda_cub4core6detail5shmemE+64];
	setp.lt.f64 	%p248, %fd232, %fd44;
	mov.u64 	%rd440, %rd49;
	mov.f64 	%fd233, %fd44;
	@%p248 bra 	$L__BB11_58;
	setp.lt.f64 	%p249, %fd44, %fd232;
	mov.u64 	%rd440, %rd439;
	mov.f64 	%fd233, %fd232;
	@%p249 bra 	$L__BB11_58;
	setp.lt.s64 	%p250, %rd439, %rd49;
	min.s64 	%rd440, %rd439, %rd49;
	selp.f64 	%fd233, %fd232, %fd44, %p250;
$L__BB11_58:
	ld.shared.f64 	%fd47, [_ZN6thrust24THRUST_300001_SM_1000_NS8cuda_cub4core6detail5shmemE+72];
	ld.shared.u64 	%rd52, [_ZN6thrust24THRUST_300001_SM_1000_NS8cuda_cub4core6detail5shmemE+80];
	setp.lt.f64 	%p251, %fd233, %fd47;
	mov.u64 	%rd441, %rd52;
	mov.f64 	%fd234, %fd47;
	@%p251 bra 	$L__BB11_61;
	setp.lt.f64 	%p252, %fd47, %fd233;
	mov.u64 	%rd441, %rd440;
	mov.f64 	%fd234, %fd233;
	@%p252 bra 	$L__BB11_61;
	setp.lt.s64 	%p253, %rd440, %rd52;
	min.s64 	%rd441, %rd440, %rd52;
	selp.f64 	%fd234, %fd233, %fd47, %p253;
$L__BB11_61:
	ld.shared.f64 	%fd50, [_ZN6thrust24THRUST_300001_SM_1000_NS8cuda_cub4core6detail5shmemE+88];
	ld.shared.u64 	%rd55, [_ZN6thrust24THRUST_300001_SM_1000_NS8cuda_cub4core6detail5shmemE+96];
	setp.lt.f64 	%p254, %fd234, %fd50;
	mov.u64 	%rd442, %rd55;
	mov.f64 	%fd235, %fd50;
	@%p254 bra 	$L__BB11_64;
	setp.lt.f64 	%p255, %fd50, %fd234;
	mov.u64 	%rd442, %rd441;
	mov.f64 	%fd235, %fd234;
	@%p255 bra 	$L__BB11_64;
	setp.lt.s64 	%p256, %rd441, %rd55;
	min.s64 	%rd442, %rd441, %rd55;
	selp.f64 	%fd235, %fd234, %fd50, %p256;
$L__BB11_64:
	ld.shared.f64 	%fd53, [_ZN6thrust24THRUST_300001_SM_1000_NS8cuda_cub4core6detail5shmemE+104];
	ld.shared.u64 	%rd58, [_ZN6thrust24THRUST_300001_SM_1000_NS8cuda_cub4core6detail5shmemE+112];
	setp.lt.f64 	%p257, %fd235, %fd53;
	mov.u64 	%rd443, %rd58;
	mov.f64 	%fd236, %fd53;
	@%p257 bra 	$L__BB11_67;
	setp.lt.f64 	%p258, %fd53, %fd235;
	mov.u64 	%rd443, %rd442;
	mov.f64 	%fd236, %fd235;
	@%p258 bra 	$L__BB11_67;
	setp.lt.s64 	%p259, %rd442, %rd58;
	min.s64 	%rd443, %rd442, %rd58;
	selp.f64 	%fd236, %fd235, %fd53, %p259;
$L__BB11_67:
	ld.shared.f64 	%fd56, [_ZN6thrust24THRUST_300001_SM_1000_NS8cuda_cub4core6detail5shmemE+120];
	ld.shared.u64 	%rd61, [_ZN6thrust24THRUST_300001_SM_1000_NS8cuda_cub4core6detail5shmemE+128];
	setp.lt.f64 	%p260, %fd236, %fd56;
	mov.u64 	%rd507, %rd61;
	mov.f64 	%fd292, %fd56;
	@%p260 bra 	$L__BB11_232;
	setp.lt.f64 	%p261, %fd56, %fd236;
	mov.u64 	%rd507, %rd443;
	mov.f64 	%fd292, %fd236;
	@%p261 bra 	$L__BB11_232;
	setp.lt.s64 	%p262, %rd443, %rd61;
	min.s64 	%rd507, %rd443, %rd61;
	selp.f64 	%fd292, %fd236, %fd56, %p262;
	bra.uni 	$L__BB11_232;
$L__BB11_70:
	// begin inline asm
	mov.u32 %r146, %laneid;
	// end inline asm
	and.b32  	%r167, %r1, 992;
	add.s32 	%r168, %r167, 32;
	setp.gt.s32 	%p169, %r168, %r29;
	not.b32 	%r169, %r167;
	add.s32 	%r170, %r29, %r169;
	selp.b32 	%r165, %r170, 31, %p169;
	mov.b64 	%rd399, %fd224;
	mov.b64 	{%r148, %r153}, %rd399;
	mov.b32 	%r164, 1;
	mov.b32 	%r166, -1;
	// begin inline asm
	shfl.sync.down.b32 %r147, %r148, %r164, %r165, %r166;
	// end inline asm
	// begin inline asm
	shfl.sync.down.b32 %r152, %r153, %r164, %r165, %r166;
	// end inline asm
	mov.b64 	%rd400, {%r147, %r152};
	mov.b64 	%fd58, %rd400;
	mov.b64 	{%r158, %r163}, %rd431;
	// begin inline asm
	shfl.sync.down.b32 %r157, %r158, %r164, %r165, %r166;
	// end inline asm
	// begin inline asm
	shfl.sync.down.b32 %r162, %r163, %r164, %r165, %r166;
	// end inline asm
	mov.b64 	%rd63, {%r157, %r162};
	setp.ge.s32 	%p170, %r146, %r165;
	mov.u64 	%rd444, %rd431;
	mov.f64 	%fd237, %fd224;
	@%p170 bra 	$L__BB11_74;
	setp.lt.f64 	%p171, %fd224, %fd58;
	mov.u64 	%rd444, %rd63;
	mov.f64 	%fd237, %fd58;
	@%p171 bra 	$L__BB11_74;
	setp.gt.f64 	%p172, %fd224, %fd58;
	mov.u64 	%rd444, %rd431;
	mov.f64 	%fd237, %fd224;
	@%p172 bra 	$L__BB11_74;
	setp.lt.s64 	%p173, %rd431, %rd63;
	min.s64 	%rd444, %rd431, %rd63;
	selp.f64 	%fd237, %fd224, %fd58, %p173;
$L__BB11_74:
	mov.b64 	%rd401, %fd237;
	mov.b64 	{%r172, %r177}, %rd401;
	mov.b32 	%r188, 2;
	mov.b32 	%r190, -1;
	// begin inline asm
	shfl.sync.down.b32 %r171, %r172, %r188, %r165, %r190;
	// end inline asm
	// begin inline asm
	shfl.sync.down.b32 %r176, %r177, %r188, %r165, %r190;
	// end inline asm
	mov.b64 	%rd402, {%r171, %r176};
	mov.b64 	%fd61, %rd402;
	mov.b64 	{%r182, %r187}, %rd444;
	// begin inline asm
	shfl.sync.down.b32 %r181, %r182, %r188, %r165, %r190;
	// end inline asm
	// begin inline asm
	shfl.sync.down.b32 %r186, %r187, %r188, %r165, %r190;
	// end inline asm
	mov.b64 	%rd66, {%r181, %r186};
	add.s32 	%r191, %r146, 2;
	setp.gt.s32 	%p174, %r191, %r165;
	mov.u64 	%rd445, %rd444;
	mov.f64 	%fd238, %fd237;
	@%p174 bra 	$L__BB11_78;
	setp.lt.f64 	%p175, %fd237, %fd61;
	mov.u64 	%rd445, %rd66;
	mov.f64 	%fd238, %fd61;
	@%p175 bra 	$L__BB11_78;
	setp.gt.f64 	%p176, %fd237, %fd61;
	mov.u64 	%rd445, %rd444;
	mov.f64 	%fd238, %fd237;
	@%p176 bra 	$L__BB11_78;
	setp.lt.s64 	%p177, %rd444, %rd66;
	min.s64 	%rd445, %rd444, %rd66;
	selp.f64 	%fd238, %fd237, %fd61, %p177;
$L__BB11_78:
	mov.b64 	%rd403, %fd238;
	mov.b64 	{%r193, %r198}, %rd403;
	mov.b32 	%r209, 4;
	mov.b32 	%r211, -1;
	// begin inline asm
	shfl.sync.down.b32 %r192, %r193, %r209, %r165, %r211;
	// end inline asm
	// begin inline asm
	shfl.sync.down.b32 %r197, %r198, %r209, %r165, %r211;
	// end inline asm
	mov.b64 	%rd404, {%r192, %r197};
	mov.b64 	%fd64, %rd404;
	mov.b64 	{%r203, %r208}, %rd445;
	// begin inline asm
	shfl.sync.down.b32 %r202, %r203, %r209, %r165, %r211;
	// end inline asm
	// begin inline asm
	shfl.sync.down.b32 %r207, %r208, %r209, %r165, %r211;
	// end inline asm
	mov.b64 	%rd69, {%r202, %r207};
	add.s32 	%r212, %r146, 4;
	setp.gt.s32 	%p178, %r212, %r165;
	mov.u64 	%rd446, %rd445;
	mov.f64 	%fd239, %fd238;
	@%p178 bra 	$L__BB11_82;
	setp.lt.f64 	%p179, %fd238, %fd64;
	mov.u64 	%rd446, %rd69;
	mov.f64 	%fd239, %fd64;
	@%p179 bra 	$L__BB11_82;
	setp.gt.f64 	%p180, %fd238, %fd64;
	mov.u64 	%rd446, %rd445;
	mov.f64 	%fd239, %fd238;
	@%p180 bra 	$L__BB11_82;
	setp.lt.s64 	%p181, %rd445, %rd69;
	min.s64 	%rd446, %rd445, %rd69;
	selp.f64 	%fd239, %fd238, %fd64, %p181;
$L__BB11_82:
	mov.b64 	%rd405, %fd239;
	mov.b64 	{%r214, %r219}, %rd405;
	mov.b32 	%r230, 8;
	mov.b32 	%r232, -1;
	// begin inline asm
	shfl.sync.down.b32 %r213, %r214, %r230, %r165, %r232;
	// end inline asm
	// begin inline asm
	shfl.sync.down.b32 %r218, %r219, %r230, %r165, %r232;
	// end inline asm
	mov.b64 	%rd406, {%r213, %r218};
	mov.b64 	%fd67, %rd406;
	mov.b64 	{%r224, %r229}, %rd446;
	// begin inline asm
	shfl.sync.down.b32 %r223, %r224, %r230, %r165, %r232;
	// end inline asm
	// begin inline asm
	shfl.sync.down.b32 %r228, %r229, %r230, %r165, %r232;
	// end inline asm
	mov.b64 	%rd72, {%r223, %r228};
	add.s32 	%r233, %r146, 8;
	setp.gt.s32 	%p182, %r233, %r165;
	mov.u64 	%rd447, %rd446;
	mov.f64 	%fd240, %fd239;
	@%p182 bra 	$L__BB11_86;
	setp.lt.f64 	%p183, %fd239, %fd67;
	mov.u64 	%rd447, %rd72;
	mov.f64 	%fd240, %fd67;
	@%p183 bra 	$L__BB11_86;
	setp.gt.f64 	%p184, %fd239, %fd67;
	mov.u64 	%rd447, %rd446;
	mov.f64 	%fd240, %fd239;
	@%p184 bra 	$L__BB11_86;
	setp.lt.s64 	%p185, %rd446, %rd72;
	min.s64 	%rd447, %rd446, %rd72;
	selp.f64 	%fd240, %fd239, %fd67, %p185;
$L__BB11_86:
	mov.b64 	%rd407, %fd240;
	mov.b64 	{%r235, %r240}, %rd407;
	mov.b32 	%r251, 16;
	mov.b32 	%r253, -1;
	// begin inline asm
	shfl.sync.down.b32 %r234, %r235, %r251, %r165, %r253;
	// end inline asm
	// begin inline asm
	shfl.sync.down.b32 %r239, %r240, %r251, %r165, %r253;
	// end inline asm
	mov.b64 	%rd408, {%r234, %r239};
	mov.b64 	%fd70, %rd408;
	mov.b64 	{%r245, %r250}, %rd447;
	// begin inline asm
	shfl.sync.down.b32 %r244, %r245, %r251, %r165, %r253;
	// end inline asm
	// begin inline asm
	shfl.sync.down.b32 %r249, %r250, %r251, %r165, %r253;
	// end inline asm
	mov.b64 	%rd75, {%r244, %r249};
	add.s32 	%r254, %r146, 16;
	setp.gt.s32 	%p186, %r254, %r165;
	mov.u64 	%rd507, %rd447;
	mov.f64 	%fd292, %fd240;
	@%p186 bra 	$L__BB11_90;
	setp.lt.f64 	%p187, %fd240, %fd70;
	mov.u64 	%rd507, %rd75;
	mov.f64 	%fd292, %fd70;
	@%p187 bra 	$L__BB11_90;
	setp.gt.f64 	%p188, %fd240, %fd70;
	mov.u64 	%rd507, %rd447;
	mov.f64 	%fd292, %fd240;
	@%p188 bra 	$L__BB11_90;
	setp.lt.s64 	%p189, %rd447, %rd75;
	min.s64 	%rd507, %rd447, %rd75;
	selp.f64 	%fd292, %fd240, %fd70, %p189;
$L__BB11_90:
	setp.ne.s32 	%p190, %r146, 0;
	@%p190 bra 	$L__BB11_92;
	shr.u32 	%r255, %r1, 1;
	and.b32  	%r256, %r255, 496;
	mov.u32 	%r257, _ZN6thrust24THRUST_300001_SM_1000_NS8cuda_cub4core6detail5shmemE;
	add.s32 	%r258, %r257, %r256;
	st.shared.f64 	[%r258+8], %fd292;
	st.shared.u64 	[%r258+16], %rd507;
$L__BB11_92:
	bar.sync 	0;
	setp.ne.s32 	%p191, %r1, 0;
	@%p191 bra 	$L__BB11_232;
	setp.lt.s32 	%p192, %r29, 33;
	mov.f64 	%fd242, %fd292;
	mov.u64 	%rd449, %rd507;
	@%p192 bra 	$L__BB11_97;
	ld.shared.f64 	%fd73, [_ZN6thrust24THRUST_300001_SM_1000_NS8cuda_cub4core6detail5shmemE+24];
	ld.shared.u64 	%rd78, [_ZN6thrust24THRUST_300001_SM_1000_NS8cuda_cub4core6detail5shmemE+32];
	setp.lt.f64 	%p193, %fd292, %fd73;
	mov.f64 	%fd242, %fd73;
	mov.u64 	%rd449, %rd78;
	@%p193 bra 	$L__BB11_97;
	setp.lt.f64 	%p194, %fd73, %fd292;
	mov.f64 	%fd242, %fd292;
	mov.u64 	%rd449, %rd507;
	@%p194 bra 	$L__BB11_97;
	setp.lt.s64 	%p195, %rd507, %rd78;
	min.s64 	%rd449, %rd507, %rd78;
	selp.f64 	%fd242, %fd292, %fd73, %p195;
$L__BB11_97:
	setp.lt.s32 	%p196, %r29, 65;
	mov.f64 	%fd243, %fd242;
	mov.u64 	%rd450, %rd449;
	@%p196 bra 	$L__BB11_101;
	ld.shared.f64 	%fd76, [_ZN6thrust24THRUST_300001_SM_1000_NS8cuda_cub4core6detail5shmemE+40];
	ld.shared.u64 	%rd81, [_ZN6thrust24THRUST_300001_SM_1000_NS8cuda_cub4core6detail5shmemE+48];
	setp.lt.f64 	%p197, %fd242, %fd76;
	mov.f64 	%fd243, %fd76;
	mov.u64 	%rd450, %rd81;
	@%p197 bra 	$L__BB11_101;
	setp.lt.f64 	%p198, %fd76, %fd242;
	mov.f64 	%fd243, %fd242;
	mov.u64 	%rd450, %rd449;
	@%p198 bra 	$L__BB11_101;
	setp.lt.s64 	%p199, %rd449, %rd81;
	selp.f64 	%fd243, %fd242, %fd76, %p199;
	min.s64 	%rd450, %rd449, %rd81;
$L__BB11_101:
	setp.lt.s32 	%p200, %r29, 97;
	mov.f64 	%fd244, %fd243;
	mov.u64 	%rd451, %rd450;
	@%p200 bra 	$L__BB11_105;
	ld.shared.f64 	%fd79, [_ZN6thrust24THRUST_300001_SM_1000_NS8cuda_cub4core6detail5shmemE+56];
	ld.shared.u64 	%rd84, [_ZN6thrust24THRUST_300001_SM_1000_NS8cuda_cub4core6detail5shmemE+64];
	setp.lt.f64 	%p201, %fd243, %fd79;
	mov.f64 	%fd244, %fd79;
	mov.u64 	%rd451, %rd84;
	@%p201 bra 	$L__BB11_105;
	setp.lt.f64 	%p202, %fd79, %fd243;
	mov.f64 	%fd244, %fd243;
	mov.u64 	%rd451, %rd450;
	@%p202 bra 	$L__BB11_105;
	setp.lt.s64 	%p203, %rd450, %rd84;
	selp.f64 	%fd244, %fd243, %fd79, %p203;
	min.s64 	%rd451, %rd450, %rd84;
$L__BB11_105:
	setp.lt.s32 	%p204, %r29, 129;
	mov.f64 	%fd245, %fd244;
	mov.u64 	%rd452, %rd451;
	@%p204 bra 	$L__BB11_109;
	ld.shared.f64 	%fd82, [_ZN6thrust24THRUST_300001_SM_1000_NS8cuda_cub4core6detail5shmemE+72];
	ld.shared.u64 	%rd87, [_ZN6thrust24THRUST_300001_SM_1000_NS8cuda_cub4core6detail5shmemE+80];
	setp.lt.f64 	%p205, %fd244, %fd82;
	mov.f64 	%fd245, %fd82;
	mov.u64 	%rd452, %rd87;
	@%p205 bra 	$L__BB11_109;
	setp.lt.f64 	%p206, %fd82, %fd244;
	mov.f64 	%fd245, %fd244;
	mov.u64 	%rd452, %rd451;
	@%p206 bra 	$L__BB11_109;
	setp.lt.s64 	%p207, %rd451, %rd87;
	selp.f64 	%fd245, %fd244, %fd82, %p207;
	min.s64 	%rd452, %rd451, %rd87;
$L__BB11_109:
	setp.lt.s32 	%p208, %r29, 161;
	mov.f64 	%fd246, %fd245;
	mov.u64 	%rd453, %rd452;
	@%p208 bra 	$L__BB11_113;
	ld.shared.f64 	%fd85, [_ZN6thrust24THRUST_300001_SM_1000_NS8cuda_cub4core6detail5shmemE+88];
	ld.shared.u64 	%rd90, [_ZN6thrust24THRUST_300001_SM_1000_NS8cuda_cub4core6detail5shmemE+96];
	setp.lt.f64 	%p209, %fd245, %fd85;
	mov.f64 	%fd246, %fd85;
	mov.u64 	%rd453, %rd90;
	@%p209 bra 	$L__BB11_113;
	setp.lt.f64 	%p210, %fd85, %fd245;
	mov.f64 	%fd246, %fd245;
	mov.u64 	%rd453, %rd452;
	@%p210 bra 	$L__BB11_113;
	setp.lt.s64 	%p211, %rd452, %rd90;
	selp.f64 	%fd246, %fd245, %fd85, %p211;
	min.s64 	%rd453, %rd452, %rd90;
$L__BB11_113:
	setp.lt.s32 	%p212, %r29, 193;
	mov.f64 	%fd247, %fd246;
	mov.u64 	%rd454, %rd453;
	@%p212 bra 	$L__BB11_117;
	ld.shared.f64 	%fd88, [_ZN6thrust24THRUST_300001_SM_1000_NS8cuda_cub4core6detail5shmemE+104];
	ld.shared.u64 	%rd93, [_ZN6thrust24THRUST_300001_SM_1000_NS8cuda_cub4core6detail5shmemE+112];
	setp.lt.f64 	%p213, %fd246, %fd88;
	mov.f64 	%fd247, %fd88;
	mov.u64 	%rd454, %rd93;
	@%p213 bra 	$L__BB11_117;
	setp.lt.f64 	%p214, %fd88, %fd246;
	mov.f64 	%fd247, %fd246;
	mov.u64 	%rd454, %rd453;
	@%p214 bra 	$L__BB11_117;
	setp.lt.s64 	%p215, %rd453, %rd93;
	selp.f64 	%fd247, %fd246, %fd88, %p215;
	min.s64 	%rd454, %rd453, %rd93;
$L__BB11_117:
	setp.lt.s32 	%p216, %r29, 225;
	mov.u64 	%rd507, %rd454;
	mov.f64 	%fd292, %fd247;
	@%p216 bra 	$L__BB11_232;
	ld.shared.f64 	%fd91, [_ZN6thrust24THRUST_300001_SM_1000_NS8cuda_cub4core6detail5shmemE+120];
	ld.shared.u64 	%rd96, [_ZN6thrust24THRUST_300001_SM_1000_NS8cuda_cub4core6detail5shmemE+128];
	setp.lt.f64 	%p217, %fd247, %fd91;
	mov.u64 	%rd507, %rd96;
	mov.f64 	%fd292, %fd91;
	@%p217 bra 	$L__BB11_232;
	setp.lt.f64 	%p218, %fd91, %fd247;
	mov.u64 	%rd507, %rd454;
	mov.f64 	%fd292, %fd247;
	@%p218 bra 	$L__BB11_232;
	setp.lt.s64 	%p219, %rd454, %rd96;
	selp.f64 	%fd292, %fd247, %fd91, %p219;
	min.s64 	%rd507, %rd454, %rd96;
	bra.uni 	$L__BB11_232;
$L__BB11_121:
	mov.u32 	%r16, %tid.x;
	cvt.u64.u32 	%rd98, %r16;
	mul.wide.u32 	%rd259, %r16, 16;
	add.s64 	%rd240, %rd237, %rd259;
	// begin inline asm
	ld.global.nc.u64 %rd239, [%rd240];
	// end inline asm
	add.s64 	%rd242, %rd240, 8;
	// begin inline asm
	ld.global.nc.u64 %rd241, [%rd242];
	// end inline asm
	mov.b64 	%fd93, %rd239;
	add.s64 	%rd244, %rd240, 4096;
	// begin inline asm
	ld.global.nc.u64 %rd243, [%rd244];
	// end inline asm
	add.s64 	%rd246, %rd240, 4104;
	// begin inline asm
	ld.global.nc.u64 %rd455, [%rd246];
	// end inline asm
	mov.b64 	%fd248, %rd243;
	add.s64 	%rd248, %rd240, 8192;
	// begin inline asm
	ld.global.nc.u64 %rd247, [%rd248];
	// end inline asm
	add.s64 	%rd250, %rd240, 8200;
	// begin inline asm
	ld.global.nc.u64 %rd456, [%rd250];
	// end inline asm
	mov.b64 	%fd249, %rd247;
	add.s64 	%rd252, %rd240, 12288;
	// begin inline asm
	ld.global.nc.u64 %rd251, [%rd252];
	// end inline asm
	add.s64 	%rd254, %rd240, 12296;
	// begin inline asm
	ld.global.nc.u64 %rd457, [%rd254];
	// end inline asm
	mov.b64 	%fd250, %rd251;
	add.s64 	%rd256, %rd240, 16384;
	// begin inline asm
	ld.global.nc.u64 %rd255, [%rd256];
	// end inline asm
	add.s64 	%rd258, %rd240, 16392;
	// begin inline asm
	ld.global.nc.u64 %rd494, [%rd258];
	// end inline asm
	mov.b64 	%fd279, %rd255;
	setp.lt.f64 	%p3, %fd93, %fd248;
	@%p3 bra 	$L__BB11_123;
	setp.lt.f64 	%p4, %fd248, %fd93;
	setp.lt.s64 	%p5, %rd241, %rd455;
	or.pred  	%p6, %p4, %p5;
	selp.f64 	%fd248, %fd93, %fd248, %p6;
	selp.b64 	%rd455, %rd241, %rd455, %p6;
$L__BB11_123:
	setp.lt.f64 	%p7, %fd248, %fd249;
	@%p7 bra 	$L__BB11_125;
	setp.gt.f64 	%p8, %fd248, %fd249;
	setp.lt.s64 	%p9, %rd455, %rd456;
	or.pred  	%p10, %p8, %p9;
	selp.f64 	%fd249, %fd248, %fd249, %p10;
	selp.b64 	%rd456, %rd455, %rd456, %p10;
$L__BB11_125:
	setp.lt.f64 	%p11, %fd249, %fd250;
	@%p11 bra 	$L__BB11_127;
	setp.gt.f64 	%p12, %fd249, %fd250;
	setp.lt.s64 	%p13, %rd456, %rd457;
	or.pred  	%p14, %p12, %p13;
	selp.f64 	%fd250, %fd249, %fd250, %p14;
	selp.b64 	%rd457, %rd456, %rd457, %p14;
$L__BB11_127:
	setp.lt.f64 	%p15, %fd250, %fd279;
	@%p15 bra 	$L__BB11_129;
	setp.gt.f64 	%p16, %fd250, %fd279;
	setp.lt.s64 	%p17, %rd457, %rd494;
	or.pred  	%p18, %p16, %p17;
	selp.f64 	%fd279, %fd250, %fd279, %p18;
	selp.b64 	%rd494, %rd457, %rd494, %p18;
$L__BB11_129:
	setp.lt.u32 	%p19, %r29, 2560;
	mov.b64 	%rd473, 1280;
	@%p19 bra 	$L__BB11_165;
	add.s64 	%rd263, %rd1, -2560;
	mul.hi.u64 	%rd264, %rd263, -3689348814741910323;
	shr.u64 	%rd113, %rd264, 10;
	setp.lt.u64 	%p20, %rd263, 1280;
	mov.b64 	%rd473, 1280;
	@%p20 bra 	$L__BB11_153;
	add.s64 	%rd266, %rd113, 1;
	and.b64  	%rd459, %rd266, 36028797018963966;
	shl.b64 	%rd267, %rd98, 4;
	add.s64 	%rd268, %rd267, %rd237;
	add.s64 	%rd460, %rd268, 57352;
	mov.b64 	%rd473, 1280;
$L__BB11_132:
	add.s64 	%rd270, %rd460, -36872;
	// begin inline asm
	ld.global.nc.u64 %rd269, [%rd270];
	// end inline asm
	add.s64 	%rd272, %rd460, -36864;
	// begin inline asm
	ld.global.nc.u64 %rd463, [%rd272];
	// end inline asm
	mov.b64 	%fd253, %rd269;
	add.s64 	%rd274, %rd460, -32776;
	// begin inline asm
	ld.global.nc.u64 %rd273, [%rd274];
	// end inline asm
	add.s64 	%rd276, %rd460, -32768;
	// begin inline asm
	ld.global.nc.u64 %rd464, [%rd276];
	// end inline asm
	mov.b64 	%fd254, %rd273;
	add.s64 	%rd278, %rd460, -28680;
	// begin inline asm
	ld.global.nc.u64 %rd277, [%rd278];
	// end inline asm
	add.s64 	%rd280, %rd460, -28672;
	// begin inline asm
	ld.global.nc.u64 %rd465, [%rd280];
	// end inline asm
	mov.b64 	%fd255, %rd277;
	add.s64 	%rd282, %rd460, -24584;
	// begin inline asm
	ld.global.nc.u64 %rd281, [%rd282];
	// end inline asm
	add.s64 	%rd284, %rd460, -24576;
	// begin inline asm
	ld.global.nc.u64 %rd466, [%rd284];
	// end inline asm
	mov.b64 	%fd256, %rd281;
	add.s64 	%rd286, %rd460, -20488;
	// begin inline asm
	ld.global.nc.u64 %rd285, [%rd286];
	// end inline asm
	add.s64 	%rd288, %rd460, -20480;
	// begin inline asm
	ld.global.nc.u64 %rd467, [%rd288];
	// end inline asm
	mov.b64 	%fd257, %rd285;
	setp.lt.f64 	%p21, %fd279, %fd253;
	@%p21 bra 	$L__BB11_134;
	setp.gt.f64 	%p22, %fd279, %fd253;
	setp.lt.s64 	%p23, %rd494, %rd463;
	or.pred  	%p24, %p22, %p23;
	selp.f64 	%fd253, %fd279, %fd253, %p24;
	selp.b64 	%rd463, %rd494, %rd463, %p24;
$L__BB11_134:
	setp.lt.f64 	%p25, %fd253, %fd254;
	@%p25 bra 	$L__BB11_136;
	setp.gt.f64 	%p26, %fd253, %fd254;
	setp.lt.s64 	%p27, %rd463, %rd464;
	or.pred  	%p28, %p26, %p27;
	selp.f64 	%fd254, %fd253, %fd254, %p28;
	selp.b64 	%rd464, %rd463, %rd464, %p28;
$L__BB11_136:
	setp.lt.f64 	%p29, %fd254, %fd255;
	@%p29 bra 	$L__BB11_138;
	setp.gt.f64 	%p30, %fd254, %fd255;
	setp.lt.s64 	%p31, %rd464, %rd465;
	or.pred  	%p32, %p30, %p31;
	selp.f64 	%fd255, %fd254, %fd255, %p32;
	selp.b64 	%rd465, %rd464, %rd465, %p32;
$L__BB11_138:
	setp.lt.f64 	%p33, %fd255, %fd256;
	@%p33 bra 	$L__BB11_140;
	setp.gt.f64 	%p34, %fd255, %fd256;
	setp.lt.s64 	%p35, %rd465, %rd466;
	or.pred  	%p36, %p34, %p35;
	selp.f64 	%fd256, %fd255, %fd256, %p36;
	selp.b64 	%rd466, %rd465, %rd466, %p36;
$L__BB11_140:
	setp.lt.f64 	%p37, %fd256, %fd257;
	@%p37 bra 	$L__BB11_142;
	setp.gt.f64 	%p38, %fd256, %fd257;
	setp.lt.s64 	%p39, %rd466, %rd467;
	or.pred  	%p40, %p38, %p39;
	selp.f64 	%fd257, %fd256, %fd257, %p40;
	selp.b64 	%rd467, %rd466, %rd467, %p40;
$L__BB11_142:
	add.s64 	%rd290, %rd460, -16392;
	// begin inline asm
	ld.global.nc.u64 %rd289, [%rd290];
	// end inline asm
	add.s64 	%rd292, %rd460, -16384;
	// begin inline asm
	ld.global.nc.u64 %rd468, [%rd292];
	// end inline asm
	mov.b64 	%fd258, %rd289;
	add.s64 	%rd294, %rd460, -12296;
	// begin inline asm
	ld.global.nc.u64 %rd293, [%rd294];
	// end inline asm
	add.s64 	%rd296, %rd460, -12288;
	// begin inline asm
	ld.global.nc.u64 %rd469, [%rd296];
	// end inline asm
	mov.b64 	%fd259, %rd293;
	add.s64 	%rd298, %rd460, -8200;
	// begin inline asm
	ld.global.nc.u64 %rd297, [%rd298];
	// end inline asm
	add.s64 	%rd300, %rd460, -8192;
	// begin inline asm
	ld.global.nc.u64 %rd470, [%rd300];
	// end inline asm
	mov.b64 	%fd260, %rd297;
	add.s64 	%rd302, %rd460, -4104;
	// begin inline asm
	ld.global.nc.u64 %rd301, [%rd302];
	// end inline asm
	add.s64 	%rd304, %rd460, -4096;
	// begin inline asm
	ld.global.nc.u64 %rd471, [%rd304];
	// end inline asm
	mov.b64 	%fd261, %rd301;
	add.s64 	%rd306, %rd460, -8;
	// begin inline asm
	ld.global.nc.u64 %rd305, [%rd306];
	// end inline asm
	// begin inline asm
	ld.global.nc.u64 %rd494, [%rd460];
	// end inline asm
	mov.b64 	%fd279, %rd305;
	setp.lt.f64 	%p41, %fd257, %fd258;
	@%p41 bra 	$L__BB11_144;
	setp.gt.f64 	%p42, %fd257, %fd258;
	setp.lt.s64 	%p43, %rd467, %rd468;
	or.pred  	%p44, %p42, %p43;
	selp.f64 	%fd258, %fd257, %fd258, %p44;
	selp.b64 	%rd468, %rd467, %rd468, %p44;
$L__BB11_144:
	setp.lt.f64 	%p45, %fd258, %fd259;
	@%p45 bra 	$L__BB11_146;
	setp.gt.f64 	%p46, %fd258, %fd259;
	setp.lt.s64 	%p47, %rd468, %rd469;
	or.pred  	%p48, %p46, %p47;
	selp.f64 	%fd259, %fd258, %fd259, %p48;
	selp.b64 	%rd469, %rd468, %rd469, %p48;
$L__BB11_146:
	setp.lt.f64 	%p49, %fd259, %fd260;
	@%p49 bra 	$L__BB11_148;
	setp.gt.f64 	%p50, %fd259, %fd260;
	setp.lt.s64 	%p51, %rd469, %rd470;
	or.pred  	%p52, %p50, %p51;
	selp.f64 	%fd260, %fd259, %fd260, %p52;
	selp.b64 	%rd470, %rd469, %rd470, %p52;
$L__BB11_148:
	setp.lt.f64 	%p53, %fd260, %fd261;
	@%p53 bra 	$L__BB11_150;
	setp.gt.f64 	%p54, %fd260, %fd261;
	setp.lt.s64 	%p55, %rd470, %rd471;
	or.pred  	%p56, %p54, %p55;
	selp.f64 	%fd261, %fd260, %fd261, %p56;
	selp.b64 	%rd471, %rd470, %rd471, %p56;
$L__BB11_150:
	setp.lt.f64 	%p57, %fd261, %fd279;
	@%p57 bra 	$L__BB11_152;
	setp.gt.f64 	%p58, %fd261, %fd279;
	setp.lt.s64 	%p59, %rd471, %rd494;
	or.pred  	%p60, %p58, %p59;
	selp.f64 	%fd279, %fd261, %fd279, %p60;
	selp.b64 	%rd494, %rd471, %rd494, %p60;
$L__BB11_152:
	add.s64 	%rd473, %rd473, 2560;
	add.s64 	%rd460, %rd460, 40960;
	add.s64 	%rd459, %rd459, -2;
	setp.ne.s64 	%p61, %rd459, 0;
	@%p61 bra 	$L__BB11_132;
$L__BB11_153:
	and.b64  	%rd309, %rd113, 1;
	setp.eq.b64 	%p62, %rd309, 1;
	@%p62 bra 	$L__BB11_165;
	shl.b64 	%rd330, %rd473, 4;
	add.s64 	%rd311, %rd240, %rd330;
	// begin inline asm
	ld.global.nc.u64 %rd310, [%rd311];
	// end inline asm
	add.s64 	%rd313, %rd311, 8;
	// begin inline asm
	ld.global.nc.u64 %rd477, [%rd313];
	// end inline asm
	mov.b64 	%fd265, %rd310;
	add.s64 	%rd315, %rd311, 4096;
	// begin inline asm
	ld.global.nc.u64 %rd314, [%rd315];
	// end inline asm
	add.s64 	%rd317, %rd311, 4104;
	// begin inline asm
	ld.global.nc.u64 %rd478, [%rd317];
	// end inline asm
	mov.b64 	%fd266, %rd314;
	add.s64 	%rd319, %rd311, 8192;
	// begin inline asm
	ld.global.nc.u64 %rd318, [%rd319];
	// end inline asm
	add.s64 	%rd321, %rd311, 8200;
	// begin inline asm
	ld.global.nc.u64 %rd479, [%rd321];
	// end inline asm
	mov.b64 	%fd267, %rd318;
	add.s64 	%rd323, %rd311, 12288;
	// begin inline asm
	ld.global.nc.u64 %rd322, [%rd323];
	// end inline asm
	add.s64 	%rd325, %rd311, 12296;
	// begin inline asm
	ld.global.nc.u64 %rd480, [%rd325];
	// end inline asm
	mov.b64 	%fd268, %rd322;
	add.s64 	%rd327, %rd311, 16384;
	// begin inline asm
	ld.global.nc.u64 %rd326, [%rd327];
	// end inline asm
	add.s64 	%rd329, %rd311, 16392;
	// begin inline asm
	ld.global.nc.u64 %rd481, [%rd329];
	// end inline asm
	mov.b64 	%fd269, %rd326;
	setp.lt.f64 	%p63, %fd279, %fd265;
	@%p63 bra 	$L__BB11_156;
	setp.gt.f64 	%p64, %fd279, %fd265;
	setp.lt.s64 	%p65, %rd494, %rd477;
	or.pred  	%p66, %p64, %p65;
	selp.f64 	%fd265, %fd279, %fd265, %p66;
	selp.b64 	%rd477, %rd494, %rd477, %p66;
$L__BB11_156:
	setp.lt.f64 	%p67, %fd265, %fd266;
	@%p67 bra 	$L__BB11_158;
	setp.gt.f64 	%p68, %fd265, %fd266;
	setp.lt.s64 	%p69, %rd477, %rd478;
	or.pred  	%p70, %p68, %p69;
	selp.f64 	%fd266, %fd265, %fd266, %p70;
	selp.b64 	%rd478, %rd477, %rd478, %p70;
$L__BB11_158:
	setp.lt.f64 	%p71, %fd266, %fd267;
	@%p71 bra 	$L__BB11_160;
	setp.gt.f64 	%p72, %fd266, %fd267;
	setp.lt.s64 	%p73, %rd478, %rd479;
	or.pred  	%p74, %p72, %p73;
	selp.f64 	%fd267, %fd266, %fd267, %p74;
	selp.b64 	%rd479, %rd478, %rd479, %p74;
$L__BB11_160:
	setp.lt.f64 	%p75, %fd267, %fd268;
	@%p75 bra 	$L__BB11_162;
	setp.gt.f64 	%p76, %fd267, %fd268;
	setp.lt.s64 	%p77, %rd479, %rd480;
	or.pred  	%p78, %p76, %p77;
	selp.f64 	%fd268, %fd267, %fd268, %p78;
	selp.b64 	%rd480, %rd479, %rd480, %p78;
$L__BB11_162:
	setp.lt.f64 	%p79, %fd268, %fd269;
	@%p79 bra 	$L__BB11_164;
	setp.gt.f64 	%p80, %fd268, %fd269;
	setp.lt.s64 	%p81, %rd480, %rd481;
	or.pred  	%p82, %p80, %p81;
	selp.f64 	%fd269, %fd268, %fd269, %p82;
	selp.b64 	%rd481, %rd480, %rd481, %p82;
$L__BB11_164:
	add.s64 	%rd473, %rd473, 1280;
	mov.u64 	%rd494, %rd481;
	mov.f64 	%fd279, %fd269;
$L__BB11_165:
	cvt.s64.s32 	%rd331, %r29;
	setp.ge.s64 	%p83, %rd473, %rd331;
	@%p83 bra 	$L__BB11_188;
	cvt.u32.u64 	%r17, %rd473;
	sub.s32 	%r18, %r29, %r17;
	setp.ge.s32 	%p84, %r16, %r18;
	@%p84 bra 	$L__BB11_188;
	not.b32 	%r30, %r16;
	add.s32 	%r31, %r29, %r30;
	sub.s32 	%r19, %r31, %r17;
	and.b32  	%r32, %r19, 768;
	setp.eq.s32 	%p85, %r32, 768;
	mov.u32 	%r372, %r16;
	@%p85 bra 	$L__BB11_173;
	cvt.u64.u32 	%rd333, %r16;
	add.s64 	%rd334, %rd473, %rd333;
	shl.b64 	%rd335, %rd334, 4;
	add.s64 	%rd484, %rd237, %rd335;
	shr.u32 	%r33, %r19, 8;
	add.s32 	%r34, %r33, 1;
	and.b32  	%r35, %r34, 3;
	neg.s32 	%r370, %r35;
	mov.u32 	%r372, %r16;
$L__BB11_169:
	.pragma "nounroll";
	mov.u64 	%rd177, %rd494;
	mov.f64 	%fd155, %fd279;
	// begin inline asm
	ld.global.nc.u64 %rd336, [%rd484];
	// end inline asm
	add.s64 	%rd339, %rd484, 8;
	// begin inline asm
	ld.global.nc.u64 %rd338, [%rd339];
	// end inline asm
	mov.b64 	%fd156, %rd336;
	setp.lt.f64 	%p86, %fd155, %fd156;
	mov.f64 	%fd279, %fd156;
	mov.u64 	%rd494, %rd338;
	@%p86 bra 	$L__BB11_172;
	setp.gt.f64 	%p87, %fd155, %fd156;
	mov.f64 	%fd279, %fd155;
	mov.u64 	%rd494, %rd177;
	@%p87 bra 	$L__BB11_172;
	setp.lt.s64 	%p88, %rd177, %rd338;
	selp.f64 	%fd279, %fd155, %fd156, %p88;
	min.s64 	%rd494, %rd177, %rd338;
$L__BB11_172:
	add.s32 	%r372, %r372, 256;
	add.s64 	%rd484, %rd484, 4096;
	add.s32 	%r370, %r370, 1;
	setp.ne.s32 	%p89, %r370, 0;
	@%p89 bra 	$L__BB11_169;
$L__BB11_173:
	setp.lt.u32 	%p90, %r19, 768;
	@%p90 bra 	$L__BB11_188;
	cvt.u64.u32 	%rd340, %r372;
	add.s64 	%rd341, %rd473, %rd340;
	shl.b64 	%rd342, %rd341, 4;
	add.s64 	%rd343, %rd342, %rd237;
	add.s64 	%rd489, %rd343, 12296;
$L__BB11_175:
	add.s64 	%rd345, %rd489, -12296;
	// begin inline asm
	ld.global.nc.u64 %rd344, [%rd345];
	// end inline asm
	add.s64 	%rd347, %rd489, -12288;
	// begin inline asm
	ld.global.nc.u64 %rd346, [%rd347];
	// end inline asm
	mov.b64 	%fd162, %rd344;
	setp.lt.f64 	%p91, %fd279, %fd162;
	mov.f64 	%fd276, %fd162;
	mov.u64 	%rd491, %rd346;
	@%p91 bra 	$L__BB11_178;
	setp.gt.f64 	%p92, %fd279, %fd162;
	mov.f64 	%fd276, %fd279;
	mov.u64 	%rd491, %rd494;
	@%p92 bra 	$L__BB11_178;
	setp.lt.s64 	%p93, %rd494, %rd346;
	selp.f64 	%fd276, %fd279, %fd162, %p93;
	min.s64 	%rd491, %rd494, %rd346;
$L__BB11_178:
	add.s64 	%rd349, %rd489, -8200;
	// begin inline asm
	ld.global.nc.u64 %rd348, [%rd349];
	// end inline asm
	add.s64 	%rd351, %rd489, -8192;
	// begin inline asm
	ld.global.nc.u64 %rd350, [%rd351];
	// end inline asm
	mov.b64 	%fd165, %rd348;
	setp.lt.f64 	%p94, %fd276, %fd165;
	mov.f64 	%fd277, %fd165;
	mov.u64 	%rd492, %rd350;
	@%p94 bra 	$L__BB11_181;
	setp.gt.f64 	%p95, %fd276, %fd165;
	mov.f64 	%fd277, %fd276;
	mov.u64 	%rd492, %rd491;
	@%p95 bra 	$L__BB11_181;
	setp.lt.s64 	%p96, %rd491, %rd350;
	selp.f64 	%fd277, %fd276, %fd165, %p96;
	min.s64 	%rd492, %rd491, %rd350;
$L__BB11_181:
	add.s64 	%rd353, %rd489, -4104;
	// begin inline asm
	ld.global.nc.u64 %rd352, [%rd353];
	// end inline asm
	add.s64 	%rd355, %rd489, -4096;
	// begin inline asm
	ld.global.nc.u64 %rd354, [%rd355];
	// end inline asm
	mov.b64 	%fd168, %rd352;
	setp.lt.f64 	%p97, %fd277, %fd168;
	mov.f64 	%fd278, %fd168;
	mov.u64 	%rd493, %rd354;
	@%p97 bra 	$L__BB11_184;
	setp.gt.f64 	%p98, %fd277, %fd168;
	mov.f64 	%fd278, %fd277;
	mov.u64 	%rd493, %rd492;
	@%p98 bra 	$L__BB11_184;
	setp.lt.s64 	%p99, %rd492, %rd354;
	selp.f64 	%fd278, %fd277, %fd168, %p99;
	min.s64 	%rd493, %rd492, %rd354;
$L__BB11_184:
	add.s64 	%rd357, %rd489, -8;
	// begin inline asm
	ld.global.nc.u64 %rd356, [%rd357];
	// end inline asm
	// begin inline asm
	ld.global.nc.u64 %rd358, [%rd489];
	// end inline asm
	mov.b64 	%fd171, %rd356;
	setp.lt.f64 	%p100, %fd278, %fd171;
	mov.f64 	%fd279, %fd171;
	mov.u64 	%rd494, %rd358;
	@%p100 bra 	$L__BB11_187;
	setp.gt.f64 	%p101, %fd278, %fd171;
	mov.f64 	%fd279, %fd278;
	mov.u64 	%rd494, %rd493;
	@%p101 bra 	$L__BB11_187;
	setp.lt.s64 	%p102, %rd493, %rd358;
	selp.f64 	%fd279, %fd278, %fd171, %p102;
	min.s64 	%rd494, %rd493, %rd358;
$L__BB11_187:
	add.s32 	%r372, %r372, 1024;
	add.s64 	%rd489, %rd489, 16384;
	setp.lt.s32 	%p103, %r372, %r18;
	@%p103 bra 	$L__BB11_175;
$L__BB11_188:
	// begin inline asm
	mov.u32 %r36, %laneid;
	// end inline asm
	mov.b64 	%rd360, %fd279;
	mov.b64 	{%r38, %r43}, %rd360;
	mov.b32 	%r54, 1;
	mov.b32 	%r55, 31;
	mov.b32 	%r56, -1;
	// begin inline asm
	shfl.sync.down.b32 %r37, %r38, %r54, %r55, %r56;
	// end inline asm
	// begin inline asm
	shfl.sync.down.b32 %r42, %r43, %r54, %r55, %r56;
	// end inline asm
	mov.b64 	%rd361, {%r37, %r42};
	mov.b64 	%fd175, %rd361;
	mov.b64 	{%r48, %r53}, %rd494;
	// begin inline asm
	shfl.sync.down.b32 %r47, %r48, %r54, %r55, %r56;
	// end inline asm
	// begin inline asm
	shfl.sync.down.b32 %r52, %r53, %r54, %r55, %r56;
	// end inline asm
	mov.b64 	%rd201, {%r47, %r52};
	setp.gt.s32 	%p104, %r36, 30;
	mov.f64 	%fd281, %fd279;
	mov.u64 	%rd496, %rd494;
	@%p104 bra 	$L__BB11_192;
	setp.lt.f64 	%p105, %fd279, %fd175;
	mov.f64 	%fd281, %fd175;
	mov.u64 	%rd496, %rd201;
	@%p105 bra 	$L__BB11_192;
	setp.gt.f64 	%p106, %fd279, %fd175;
	mov.f64 	%fd281, %fd279;
	mov.u64 	%rd496, %rd494;
	@%p106 bra 	$L__BB11_192;
	setp.lt.s64 	%p107, %rd494, %rd201;
	selp.f64 	%fd281, %fd279, %fd175, %p107;
	min.s64 	%rd496, %rd494, %rd201;
$L__BB11_192:
	mov.b64 	%rd362, %fd281;
	mov.b64 	{%r58, %r63}, %rd362;
	mov.b32 	%r74, 2;
	mov.b32 	%r75, 31;
	mov.b32 	%r76, -1;
	// begin inline asm
	shfl.sync.down.b32 %r57, %r58, %r74, %r75, %r76;
	// end inline asm
	// begin inline asm
	shfl.sync.down.b32 %r62, %r63, %r74, %r75, %r76;
	// end inline asm
	mov.b64 	%rd363, {%r57, %r62};
	mov.b64 	%fd178, %rd363;
	mov.b64 	{%r68, %r73}, %rd496;
	// begin inline asm
	shfl.sync.down.b32 %r67, %r68, %r74, %r75, %r76;
	// end inline asm
	// begin inline asm
	shfl.sync.down.b32 %r72, %r73, %r74, %r75, %r76;
	// end inline asm
	mov.b64 	%rd204, {%r67, %r72};
	setp.gt.s32 	%p108, %r36, 29;
	mov.f64 	%fd282, %fd281;
	mov.u64 	%rd497, %rd496;
	@%p108 bra 	$L__BB11_196;
	setp.lt.f64 	%p109, %fd281, %fd178;
	mov.f64 	%fd282, %fd178;
	mov.u64 	%rd497, %rd204;
	@%p109 bra 	$L__BB11_196;
	setp.gt.f64 	%p110, %fd281, %fd178;
	mov.f64 	%fd282, %fd281;
	mov.u64 	%rd497, %rd496;
	@%p110 bra 	$L__BB11_196;
	setp.lt.s64 	%p111, %rd496, %rd204;
	selp.f64 	%fd282, %fd281, %fd178, %p111;
	min.s64 	%rd497, %rd496, %rd204;
$L__BB11_196:
	mov.b64 	%rd364, %fd282;
	mov.b64 	{%r78, %r83}, %rd364;
	mov.b32 	%r94, 4;
	mov.b32 	%r95, 31;
	mov.b32 	%r96, -1;
	// begin inline asm
	shfl.sync.down.b32 %r77, %r78, %r94, %r95, %r96;
	// end inline asm
	// begin inline asm
	shfl.sync.down.b32 %r82, %r83, %r94, %r95, %r96;
	// end inline asm
	mov.b64 	%rd365, {%r77, %r82};
	mov.b64 	%fd181, %rd365;
	mov.b64 	{%r88, %r93}, %rd497;
	// begin inline asm
	shfl.sync.down.b32 %r87, %r88, %r94, %r95, %r96;
	// end inline asm
	// begin inline asm
	shfl.sync.down.b32 %r92, %r93, %r94, %r95, %r96;
	// end inline asm
	mov.b64 	%rd207, {%r87, %r92};
	setp.gt.s32 	%p112, %r36, 27;
	mov.f64 	%fd283, %fd282;
	mov.u64 	%rd498, %rd497;
	@%p112 bra 	$L__BB11_200;
	setp.lt.f64 	%p113, %fd282, %fd181;
	mov.f64 	%fd283, %fd181;
	mov.u64 	%rd498, %rd207;
	@%p113 bra 	$L__BB11_200;
	setp.gt.f64 	%p114, %fd282, %fd181;
	mov.f64 	%fd283, %fd282;
	mov.u64 	%rd498, %rd497;
	@%p114 bra 	$L__BB11_200;
	setp.lt.s64 	%p115, %rd497, %rd207;
	selp.f64 	%fd283, %fd282, %fd181, %p115;
	min.s64 	%rd498, %rd497, %rd207;
$L__BB11_200:
	mov.b64 	%rd366, %fd283;
	mov.b64 	{%r98, %r103}, %rd366;
	mov.b32 	%r114, 8;
	mov.b32 	%r115, 31;
	mov.b32 	%r116, -1;
	// begin inline asm
	shfl.sync.down.b32 %r97, %r98, %r114, %r115, %r116;
	// end inline asm
	// begin inline asm
	shfl.sync.down.b32 %r102, %r103, %r114, %r115, %r116;
	// end inline asm
	mov.b64 	%rd367, {%r97, %r102};
	mov.b64 	%fd184, %rd367;
	mov.b64 	{%r108, %r113}, %rd498;
	// begin inline asm
	shfl.sync.down.b32 %r107, %r108, %r114, %r115, %r116;
	// end inline asm
	// begin inline asm
	shfl.sync.down.b32 %r112, %r113, %r114, %r115, %r116;
	// end inline asm
	mov.b64 	%rd210, {%r107, %r112};
	setp.gt.s32 	%p116, %r36, 23;
	mov.f64 	%fd284, %fd283;
	mov.u64 	%rd499, %rd498;
	@%p116 bra 	$L__BB11_204;
	setp.lt.f64 	%p117, %fd283, %fd184;
	mov.f64 	%fd284, %fd184;
	mov.u64 	%rd499, %rd210;
	@%p117 bra 	$L__BB11_204;
	setp.gt.f64 	%p118, %fd283, %fd184;
	mov.f64 	%fd284, %fd283;
	mov.u64 	%rd499, %rd498;
	@%p118 bra 	$L__BB11_204;
	setp.lt.s64 	%p119, %rd498, %rd210;
	selp.f64 	%fd284, %fd283, %fd184, %p119;
	min.s64 	%rd499, %rd498, %rd210;
$L__BB11_204:
	mov.b64 	%rd368, %fd284;
	mov.b64 	{%r118, %r123}, %rd368;
	mov.b32 	%r134, 16;
	mov.b32 	%r135, 31;
	mov.b32 	%r136, -1;
	// begin inline asm
	shfl.sync.down.b32 %r117, %r118, %r134, %r135, %r136;
	// end inline asm
	// begin inline asm
	shfl.sync.down.b32 %r122, %r123, %r134, %r135, %r136;
	// end inline asm
	mov.b64 	%rd369, {%r117, %r122};
	mov.b64 	%fd187, %rd369;
	mov.b64 	{%r128, %r133}, %rd499;
	// begin inline asm
	shfl.sync.down.b32 %r127, %r128, %r134, %r135, %r136;
	// end inline asm
	// begin inline asm
	shfl.sync.down.b32 %r132, %r133, %r134, %r135, %r136;
	// end inline asm
	mov.b64 	%rd213, {%r127, %r132};
	setp.gt.s32 	%p120, %r36, 15;
	mov.f64 	%fd292, %fd284;
	mov.u64 	%rd507, %rd499;
	@%p120 bra 	$L__BB11_208;
	setp.lt.f64 	%p121, %fd284, %fd187;
	mov.f64 	%fd292, %fd187;
	mov.u64 	%rd507, %rd213;
	@%p121 bra 	$L__BB11_208;
	setp.gt.f64 	%p122, %fd284, %fd187;
	mov.f64 	%fd292, %fd284;
	mov.u64 	%rd507, %rd499;
	@%p122 bra 	$L__BB11_208;
	setp.lt.s64 	%p123, %rd499, %rd213;
	selp.f64 	%fd292, %fd284, %fd187, %p123;
	min.s64 	%rd507, %rd499, %rd213;
$L__BB11_208:
	setp.ne.s32 	%p124, %r36, 0;
	@%p124 bra 	$L__BB11_210;
	shr.u32 	%r137, %r16, 1;
	and.b32  	%r138, %r137, 496;
	mov.u32 	%r139, _ZN6thrust24THRUST_300001_SM_1000_NS8cuda_cub4core6detail5shmemE;
	add.s32 	%r140, %r139, %r138;
	st.shared.f64 	[%r140+8], %fd292;
	st.shared.u64 	[%r140+16], %rd507;
$L__BB11_210:
	bar.sync 	0;
	setp.ne.s32 	%p125, %r16, 0;
	@%p125 bra 	$L__BB11_232;
	ld.shared.f64 	%fd190, [_ZN6thrust24THRUST_300001_SM_1000_NS8cuda_cub4core6detail5shmemE+24];
	ld.shared.u64 	%rd216, [_ZN6thrust24THRUST_300001_SM_1000_NS8cuda_cub4core6detail5shmemE+32];
	setp.lt.f64 	%p126, %fd292, %fd190;
	mov.f64 	%fd286, %fd190;
	mov.u64 	%rd501, %rd216;
	@%p126 bra 	$L__BB11_214;
	setp.lt.f64 	%p127, %fd190, %fd292;
	mov.f64 	%fd286, %fd292;
	mov.u64 	%rd501, %rd507;
	@%p127 bra 	$L__BB11_214;
	setp.lt.s64 	%p128, %rd507, %rd216;
	selp.f64 	%fd286, %fd292, %fd190, %p128;
	min.s64 	%rd501, %rd507, %rd216;
$L__BB11_214:
	ld.shared.f64 	%fd193, [_ZN6thrust24THRUST_300001_SM_1000_NS8cuda_cub4core6detail5shmemE+40];
	ld.shared.u64 	%rd219, [_ZN6thrust24THRUST_300001_SM_1000_NS8cuda_cub4core6detail5shmemE+48];
	setp.lt.f64 	%p129, %fd286, %fd193;
	mov.f64 	%fd287, %fd193;
	mov.u64 	%rd502, %rd219;
	@%p129 bra 	$L__BB11_217;
	setp.lt.f64 	%p130, %fd193, %fd286;
	mov.f64 	%fd287, %fd286;
	mov.u64 	%rd502, %rd501;
	@%p130 bra 	$L__BB11_217;
	setp.lt.s64 	%p131, %rd501, %rd219;
	selp.f64 	%fd287, %fd286, %fd193, %p131;
	min.s64 	%rd502, %rd501, %rd219;
$L__BB11_217:
	ld.shared.f64 	%fd196, [_ZN6thrust24THRUST_300001_SM_1000_NS8cuda_cub4core6detail5shmemE+56];
	ld.shared.u64 	%rd222, [_ZN6thrust24THRUST_300001_SM_1000_NS8cuda_cub4core6detail5shmemE+64];
	setp.lt.f64 	%p132, %fd287, %fd196;
	mov.f64 	%fd288, %fd196;
	mov.u64 	%rd503, %rd222;
	@%p132 bra 	$L__BB11_220;
	setp.lt.f64 	%p133, %fd196, %fd287;
	mov.f64 	%fd288, %fd287;
	mov.u64 	%rd503, %rd502;
	@%p133 bra 	$L__BB11_220;
	setp.lt.s64 	%p134, %rd502, %rd222;
	selp.f64 	%fd288, %fd287, %fd196, %p134;
	min.s64 	%rd503, %rd502, %rd222;
$L__BB11_220:
	ld.shared.f64 	%fd199, [_ZN6thrust24THRUST_300001_SM_1000_NS8cuda_cub4core6detail5shmemE+72];
	ld.shared.u64 	%rd225, [_ZN6thrust24THRUST_300001_SM_1000_NS8cuda_cub4core6detail5shmemE+80];
	setp.lt.f64 	%p135, %fd288, %fd199;
	mov.f64 	%fd289, %fd199;
	mov.u64 	%rd504, %rd225;
	@%p135 bra 	$L__BB11_223;
	setp.lt.f64 	%p136, %fd199, %fd288;
	mov.f64 	%fd289, %fd288;
	mov.u64 	%rd504, %rd503;
	@%p136 bra 	$L__BB11_223;
	setp.lt.s64 	%p137, %rd503, %rd225;
	selp.f64 	%fd289, %fd288, %fd199, %p137;
	min.s64 	%rd504, %rd503, %rd225;
$L__BB11_223:
	ld.shared.f64 	%fd202, [_ZN6thrust24THRUST_300001_SM_1000_NS8cuda_cub4core6detail5shmemE+88];
	ld.shared.u64 	%rd228, [_ZN6thrust24THRUST_300001_SM_1000_NS8cuda_cub4core6detail5shmemE+96];
	setp.lt.f64 	%p138, %fd289, %fd202;
	mov.f64 	%fd290, %fd202;
	mov.u64 	%rd505, %rd228;
	@%p138 bra 	$L__BB11_226;
	setp.lt.f64 	%p139, %fd202, %fd289;
	mov.f64 	%fd290, %fd289;
	mov.u64 	%rd505, %rd504;
	@%p139 bra 	$L__BB11_226;
	setp.lt.s64 	%p140, %rd504, %rd228;
	selp.f64 	%fd290, %fd289, %fd202, %p140;
	min.s64 	%rd505, %rd504, %rd228;
$L__BB11_226:
	ld.shared.f64 	%fd205, [_ZN6thrust24THRUST_300001_SM_1000_NS8cuda_cub4core6detail5shmemE+104];
	ld.shared.u64 	%rd231, [_ZN6thrust24THRUST_300001_SM_1000_NS8cuda_cub4core6detail5shmemE+112];
	setp.lt.f64 	%p141, %fd290, %fd205;
	mov.f64 	%fd291, %fd205;
	mov.u64 	%rd506, %rd231;
	@%p141 bra 	$L__BB11_229;
	setp.lt.f64 	%p142, %fd205, %fd290;
	mov.f64 	%fd291, %fd290;
	mov.u64 	%rd506, %rd505;
	@%p142 bra 	$L__BB11_229;
	setp.lt.s64 	%p143, %rd505, %rd231;
	selp.f64 	%fd291, %fd290, %fd205, %p143;
	min.s64 	%rd506, %rd505, %rd231;
$L__BB11_229:
	ld.shared.f64 	%fd208, [_ZN6thrust24THRUST_300001_SM_1000_NS8cuda_cub4core6detail5shmemE+120];
	ld.shared.u64 	%rd234, [_ZN6thrust24THRUST_300001_SM_1000_NS8cuda_cub4core6detail5shmemE+128];
	setp.lt.f64 	%p144, %fd291, %fd208;
	mov.u64 	%rd507, %rd234;
	mov.f64 	%fd292, %fd208;
	@%p144 bra 	$L__BB11_232;
	setp.lt.f64 	%p145, %fd208, %fd291;
	mov.u64 	%rd507, %rd506;
	mov.f64 	%fd292, %fd291;
	@%p145 bra 	$L__BB11_232;
	setp.lt.s64 	%p146, %rd506, %rd234;
	selp.f64 	%fd292, %fd291, %fd208, %p146;
	min.s64 	%rd507, %rd506, %rd234;
$L__BB11_232:
	mov.u32 	%r364, %tid.x;
	setp.ne.s32 	%p263, %r364, 0;
	@%p263 bra 	$L__BB11_234;
	ld.param.u64 	%rd420, [_ZN6thrust24THRUST_300001_SM_1000_NS8cuda_cub4core6detail13_kernel_agentINS1_8__reduce11ReduceAgentIPN4cuda3std3__45tupleIJdlEEESC_SB_lNS1_9__extrema9arg_max_fIdlNS9_4lessIdEEEEEEJSC_SC_iSH_EEEvDpT0__param_1];
	cvta.to.global.u64 	%rd419, %rd420;
	st.global.f64 	[%rd419], %fd292;
	st.global.u64 	[%rd419+8], %rd507;
$L__BB11_234:
	ret;

}
	// .globl	_ZN3cub18CUB_300001_SM_10006detail11EmptyKernelIvEEvv
.visible .entry _ZN3cub18CUB_300001_SM_10006detail11EmptyKernelIvEEvv()
{


	ret;

}


// ===== COMPILED SASS (sm_100) =====

	.target	sm_100

	.elftype	@"ET_EXEC"


//--------------------- .note.nv.tkinfo           --------------------------
	.section	.note.nv.tkinfo,"",@"SHT_NOTE"
	.sectionflags	@"SHF_NOTE_NV_TKINFO"
	.tkinfo
        /*0018*/ 	.word	0x00000002
        /*0030*/ 	.string	""
        /*0030*/ 	.string	"ptxas"
        /*0030*/ 	.string	"Cuda compilation tools, release 13.0, V13.0.88"
        /*0030*/ 	.string	"Build cuda_13.0.r13.0/compiler.36424714_0"
        /*0030*/ 	.string	"-arch sm_100 -m 64 "



//--------------------- .note.nv.cuinfo           --------------------------
	.section	.note.nv.cuinfo,"",@"SHT_NOTE"
	.sectionflags	@"SHF_NOTE_NV_CUINFO"
        /*0018*/ 	.short	0x0002
        /*001a*/ 	.short	0x0064
        /*001c*/ 	.short	0x0082
	.zero		2


//--------------------- .nv.info                  --------------------------
	.section	.nv.info,"",@"SHT_CUDA_INFO"
	.align	4


	//----- nvinfo : EIATTR_REGCOUNT
	.align		4
        /*0000*/ 	.byte	0x04, 0x2f
        /*0002*/ 	.short	(.L_46 - .L_45)
	.align		4
.L_45:
        /*0004*/ 	.word	index@(_Z13gpu_transposePdi)
        /*0008*/ 	.word	0x00000014


	//----- nvinfo : EIATTR_FRAME_SIZE
	.align		4
.L_46:
        /*000c*/ 	.byte	0x04, 0x11
        /*000e*/ 	.short	(.L_48 - .L_47)
	.align		4
.L_47:
        /*0010*/ 	.word	index@(_Z13gpu_transposePdi)
        /*0014*/ 	.word	0x00000000


	//----- nvinfo : EIATTR_REGCOUNT
	.align		4
.L_48:
        /*0018*/ 	.byte	0x04, 0x2f
        /*001a*/ 	.short	(.L_50 - .L_49)
	.align		4
.L_49:
        /*001c*/ 	.word	index@(_Z8gpu_swapPdiii)
        /*0020*/ 	.word	0x0000001e


	//----- nvinfo : EIATTR_FRAME_SIZE
	.align		4
.L_50:
        /*0024*/ 	.byte	0x04, 0x11
        /*0026*/ 	.short	(.L_52 - .L_51)
	.align		4
.L_51:
        /*0028*/ 	.word	index@(_Z8gpu_swapPdiii)
        /*002c*/ 	.word	0x00000000


	//----- nvinfo : EIATTR_REGCOUNT
	.align		4
.L_52:
        /*0030*/ 	.byte	0x04, 0x2f
        /*0032*/ 	.short	(.L_54 - .L_53)
	.align		4
.L_53:
        /*0034*/ 	.word	index@(_Z13gpu_compute_LPdS_ii)
        /*0038*/ 	.word	0x00000022


	//----- nvinfo : EIATTR_FRAME_SIZE
	.align		4
.L_54:
        /*003c*/ 	.byte	0x04, 0x11
        /*003e*/ 	.short	(.L_56 - .L_55)
	.align		4
.L_55:
        /*0040*/ 	.word	index@($__internal_0_$__cuda_sm20_div_rn_f64_full)
        /*0044*/ 	.word	0x00000000


	//----- nvinfo : EIATTR_FRAME_SIZE
	.align		4
.L_56:
        /*0048*/ 	.byte	0x04, 0x11
        /*004a*/ 	.short	(.L_58 - .L_57)
	.align		4
.L_57:
        /*004c*/ 	.word	index@(_Z13gpu_compute_LPdS_ii)
        /*0050*/ 	.word	0x00000000


	//----- nvinfo : EIATTR_REGCOUNT
	.align		4
.L_58:
        /*0054*/ 	.byte	0x04, 0x2f
        /*0056*/ 	.short	(.L_60 - .L_59)
	.align		4
.L_59:
        /*0058*/ 	.word	index@(_Z13modify_matrixPdS_ii)
        /*005c*/ 	.word	0x00000016


	//----- nvinfo : EIATTR_FRAME_SIZE
	.align		4
.L_60:
        /*0060*/ 	.byte	0x04, 0x11
        /*0062*/ 	.short	(.L_62 - .L_61)
	.align		4
.L_61:
        /*0064*/ 	.word	index@(_Z13modify_matrixPdS_ii)
        /*0068*/ 	.word	0x00000000


	//----- nvinfo : EIATTR_REGCOUNT
	.align		4
.L_62:
        /*006c*/ 	.byte	0x04, 0x2f
        /*006e*/ 	.short	(.L_64 - .L_63)
	.align		4
.L_63:
        /*0070*/ 	.word	index@(_ZN6thrust24THRUST_300001_SM_1000_NS8cuda_cub4core6detail13_kernel_agentINS1_8__reduce11ReduceAgentINS0_12zip_iteratorIN4cuda3std3__45tupleIJNS0_10device_ptrIdEENS0_17counting_iteratorIlNS0_11use_defaultESF_SF_EEEEEEEPNSB_IJdlEEESJ_iNS1_9__extrema9arg_max_fIdlNSA_4lessIdEEEEEEJSI_SK_iSP_EEEvDpT0_)
        /*0074*/ 	.word	0x00000020


	//----- nvinfo : EIATTR_FRAME_SIZE
	.align		4
.L_64:
        /*0078*/ 	.byte	0x04, 0x11
        /*007a*/ 	.short	(.L_66 - .L_65)
	.align		4
.L_65:
        /*007c*/ 	.word	index@(_ZN6thrust24THRUST_300001_SM_1000_NS8cuda_cub4core6detail13_kernel_agentINS1_8__reduce11ReduceAgentINS0_12zip_iteratorIN4cuda3std3__45tupleIJNS0_10device_ptrIdEENS0_17counting_iteratorIlNS0_11use_defaultESF_SF_EEEEEEEPNSB_IJdlEEESJ_iNS1_9__extrema9arg_max_fIdlNSA_4lessIdEEEEEEJSI_SK_iSP_EEEvDpT0_)
        /*0080*/ 	.word	0x00000000


	//----- nvinfo : EIATTR_REGCOUNT
	.align		4
.L_66:
        /*0084*/ 	.byte	0x04, 0x2f
        /*0086*/ 	.short	(.L_68 - .L_67)
	.align		4
.L_67:
        /*0088*/ 	.word	index@(_ZN6thrust24THRUST_300001_SM_1000_NS8cuda_cub4core6detail13_kernel_agentINS1_8__reduce11ReduceAgentINS0_12zip_iteratorIN4cuda3std3__45tupleIJNS0_10device_ptrIdEENS0_17counting_iteratorIlNS0_11use_defaultESF_SF_EEEEEEEPNSB_IJdlEEESJ_iNS1_9__extrema9arg_max_fIdlNSA_4lessIdEEEEEEJSI_SK_iN3cub18CUB_300001_SM_100013GridEvenShareIiEENSS_9GridQueueIjEESP_EEEvDpT0_)
        /*008c*/ 	.word	0x00000028


	//----- nvinfo : EIATTR_FRAME_SIZE
	.align		4
.L_68:
        /*0090*/ 	.byte	0x04, 0x11
        /*0092*/ 	.short	(.L_70 - .L_69)
	.align		4
.L_69:
        /*0094*/ 	.word	index@(_ZN6thrust24THRUST_300001_SM_1000_NS8cuda_cub4core6detail13_kernel_agentINS1_8__reduce11ReduceAgentINS0_12zip_iteratorIN4cuda3std3__45tupleIJNS0_10device_ptrIdEENS0_17counting_iteratorIlNS0_11use_defaultESF_SF_EEEEEEEPNSB_IJdlEEESJ_iNS1_9__extrema9arg_max_fIdlNSA_4lessIdEEEEEEJSI_SK_iN3cub18CUB_300001_SM_100013GridEvenShareIiEENSS_9GridQueueIjEESP_EEEvDpT0_)
        /*0098*/ 	.word	0x00000000


	//----- nvinfo : EIATTR_REGCOUNT
	.align		4
.L_70:
        /*009c*/ 	.byte	0x04, 0x2f
        /*009e*/ 	.short	(.L_72 - .L_71)
	.align		4
.L_71:
        /*00a0*/ 	.word	index@(_ZN6thrust24THRUST_300001_SM_1000_NS8cuda_cub4core6detail13_kernel_agentINS1_8__reduce10DrainAgentIiEEJN3cub18CUB_300001_SM_10009GridQueueIjEEiEEEvDpT0_)
        /*00a4*/ 	.word	0x00000008


	//----- nvinfo : EIATTR_FRAME_SIZE
	.align		4
.L_72:
        /*00a8*/ 	.byte	0x04, 0x11
        /*00aa*/ 	.short	(.L_74 - .L_73)
	.align		4
.L_73:
        /*00ac*/ 	.word	index@(_ZN6thrust24THRUST_300001_SM_1000_NS8cuda_cub4core6detail13_kernel_agentINS1_8__reduce10DrainAgentIiEEJN3cub18CUB_300001_SM_10009GridQueueIjEEiEEEvDpT0_)
        /*00b0*/ 	.word	0x00000000


	//----- nvinfo : EIATTR_REGCOUNT
	.align		4
.L_74:
        /*00b4*/ 	.byte	0x04, 0x2f
        /*00b6*/ 	.short	(.L_76 - .L_75)
	.align		4
.L_75:
        /*00b8*/ 	.word	index@(_ZN6thrust24THRUST_300001_SM_1000_NS8cuda_cub4core6detail13_kernel_agentINS1_8__reduce11ReduceAgentIPN4cuda3std3__45tupleIJdlEEESC_SB_iNS1_9__extrema9arg_max_fIdlNS9_4lessIdEEEEEEJSC_SC_iSH_EEEvDpT0_)
        /*00bc*/ 	.word	0x00000020


	//----- nvinfo : EIATTR_FRAME_SIZE
	.align		4
.L_76:
        /*00c0*/ 	.byte	0x04, 0x11
        /*00c2*/ 	.short	(.L_78 - .L_77)
	.align		4
.L_77:
        /*00c4*/ 	.word	index@(_ZN6thrust24THRUST_300001_SM_1000_NS8cuda_cub4core6detail13_kernel_agentINS1_8__reduce11ReduceAgentIPN4cuda3std3__45tupleIJdlEEESC_SB_iNS1_9__extrema9arg_max_fIdlNS9_4lessIdEEEEEEJSC_SC_iSH_EEEvDpT0_)
        /*00c8*/ 	.word	0x00000000


	//----- nvinfo : EIATTR_REGCOUNT
	.align		4
.L_78:
        /*00cc*/ 	.byte	0x04, 0x2f
        /*00ce*/ 	.short	(.L_80 - .L_79)
	.align		4
.L_79:
        /*00d0*/ 	.word	index@(_ZN6thrust24THRUST_300001_SM_1000_NS8cuda_cub4core6detail13_kernel_agentINS1_8__reduce11ReduceAgentINS0_12zip_iteratorIN4cuda3std3__45tupleIJNS0_10device_ptrIdEENS0_17counting_iteratorIlNS0_11use_defaultESF_SF_EEEEEEEPNSB_IJdlEEESJ_lNS1_9__extrema9arg_max_fIdlNSA_4lessIdEEEEEEJSI_SK_lSP_EEEvDpT0_)
        /*00d4*/ 	.word	0x00000020


	//----- nvinfo : EIATTR_FRAME_SIZE
	.align		4
.L_80:
        /*00d8*/ 	.byte	0x04, 0x11
        /*00da*/ 	.short	(.L_82 - .L_81)
	.align		4
.L_81:
        /*00dc*/ 	.word	index@(_ZN6thrust24THRUST_300001_SM_1000_NS8cuda_cub4core6detail13_kernel_agentINS1_8__reduce11ReduceAgentINS0_12zip_iteratorIN4cuda3std3__45tupleIJNS0_10device_ptrIdEENS0_17counting_iteratorIlNS0_11use_defaultESF_SF_EEEEEEEPNSB_IJdlEEESJ_lNS1_9__extrema9arg_max_fIdlNSA_4lessIdEEEEEEJSI_SK_lSP_EEEvDpT0_)
        /*00e0*/ 	.word	0x00000000


	//----- nvinfo : EIATTR_REGCOUNT
	.align		4
.L_82:
        /*00e4*/ 	.byte	0x04, 0x2f
        /*00e6*/ 	.short	(.L_84 - .L_83)
	.align		4
.L_83:
        /*00e8*/ 	.word	index@(_ZN6thrust24THRUST_300001_SM_1000_NS8cuda_cub4core6detail13_kernel_agentINS1_8__reduce11ReduceAgentINS0_12zip_iteratorIN4cuda3std3__45tupleIJNS0_10device_ptrIdEENS0_17counting_iteratorIlNS0_11use_defaultESF_SF_EEEEEEEPNSB_IJdlEEESJ_lNS1_9__extrema9arg_max_fIdlNSA_4lessIdEEEEEEJSI_SK_lN3cub18CUB_300001_SM_100013GridEvenShareIlEENSS_9GridQueueIyEESP_EEEvDpT0_)
        /*00ec*/ 	.word	0x00000020


	//----- nvinfo : EIATTR_FRAME_SIZE
	.align		4
.L_84:
        /*00f0*/ 	.byte	0x04, 0x11
        /*00f2*/ 	.short	(.L_86 - .L_85)
	.align		4
.L_85:
        /*00f4*/ 	.word	index@(_ZN6thrust24THRUST_300001_SM_1000_NS8cuda_cub4core6detail13_kernel_agentINS1_8__reduce11ReduceAgentINS0_12zip_iteratorIN4cuda3std3__45tupleIJNS0_10device_ptrIdEENS0_17counting_iteratorIlNS0_11use_defaultESF_SF_EEEEEEEPNSB_IJdlEEESJ_lNS1_9__extrema9arg_max_fIdlNSA_4lessIdEEEEEEJSI_SK_lN3cub18CUB_300001_SM_100013GridEvenShareIlEENSS_9GridQueueIyEESP_EEEvDpT0_)
        /*00f8*/ 	.word	0x00000000


	//----- nvinfo : EIATTR_REGCOUNT
	.align		4
.L_86:
        /*00fc*/ 	.byte	0x04, 0x2f
        /*00fe*/ 	.short	(.L_88 - .L_87)
	.align		4
.L_87:
        /*0100*/ 	.word	index@(_ZN6thrust24THRUST_300001_SM_1000_NS8cuda_cub4core6detail13_kernel_agentINS1_8__reduce10DrainAgentIlEEJN3cub18CUB_300001_SM_10009GridQueueIyEElEEEvDpT0_)
        /*0104*/ 	.word	0x00000008


	//----- nvinfo : EIATTR_FRAME_SIZE
	.align		4
.L_88:
        /*0108*/ 	.byte	0x04, 0x11
        /*010a*/ 	.short	(.L_90 - .L_89)
	.align		4
.L_89:
        /*010c*/ 	.word	index@(_ZN6thrust24THRUST_300001_SM_1000_NS8cuda_cub4core6detail13_kernel_agentINS1_8__reduce10DrainAgentIlEEJN3cub18CUB_300001_SM_10009GridQueueIyEElEEEvDpT0_)
        /*0110*/ 	.word	0x00000000


	//----- nvinfo : EIATTR_REGCOUNT
	.align		4
.L_90:
        /*0114*/ 	.byte	0x04, 0x2f
        /*0116*/ 	.short	(.L_92 - .L_91)
	.align		4
.L_91:
        /*0118*/ 	.word	index@(_ZN6thrust24THRUST_300001_SM_1000_NS8cuda_cub4core6detail13_kernel_agentINS1_8__reduce11ReduceAgentIPN4cuda3std3__45tupleIJdlEEESC_SB_lNS1_9__extrema9arg_max_fIdlNS9_4lessIdEEEEEEJSC_SC_iSH_EEEvDpT0_)
        /*011c*/ 	.word	0x00000020


	//----- nvinfo : EIATTR_FRAME_SIZE
	.align		4
.L_92:
        /*0120*/ 	.byte	0x04, 0x11
        /*0122*/ 	.short	(.L_94 - .L_93)
	.align		4
.L_93:
        /*0124*/ 	.word	index@(_ZN6thrust24THRUST_300001_SM_1000_NS8cuda_cub4core6detail13_kernel_agentINS1_8__reduce11ReduceAgentIPN4cuda3std3__45tupleIJdlEEESC_SB_lNS1_9__extrema9arg_max_fIdlNS9_4lessIdEEEEEEJSC_SC_iSH_EEEvDpT0_)
        /*0128*/ 	.word	0x00000000


	//----- nvinfo : EIATTR_REGCOUNT
	.align		4
.L_94:
        /*012c*/ 	.byte	0x04, 0x2f
        /*012e*/ 	.short	(.L_96 - .L_95)
	.align		4
.L_95:
        /*0130*/ 	.word	index@(_ZN3cub18CUB_300001_SM_10006detail11EmptyKernelIvEEvv)
        /*0134*/ 	.word	0x00000004


	//----- nvinfo : EIATTR_FRAME_SIZE
	.align		4
.L_96:
        /*0138*/ 	.byte	0x04, 0x11
        /*013a*/ 	.short	(.L_98 - .L_97)
	.align		4
.L_97:
        /*013c*/ 	.word	index@(_ZN3cub18CUB_300001_SM_10006detail11EmptyKernelIvEEvv)
        /*0140*/ 	.word	0x00000000


	//----- nvinfo : EIATTR_MIN_STACK_SIZE
	.align		4
.L_98:
        /*0144*/ 	.byte	0x04, 0x12
        /*0146*/ 	.short	(.L_100 - .L_99)
	.align		4
.L_99:
        /*0148*/ 	.word	index@(_ZN3cub18CUB_300001_SM_10006detail11EmptyKernelIvEEvv)
        /*014c*/ 	.word	0x00000000


	//----- nvinfo : EIATTR_MIN_STACK_SIZE
	.align		4
.L_100:
        /*0150*/ 	.byte	0x04, 0x12
        /*0152*/ 	.short	(.L_102 - .L_101)
	.align		4
.L_101:
        /*0154*/ 	.word	index@(_ZN6thrust24THRUST_300001_SM_1000_NS8cuda_cub4core6detail13_kernel_agentINS1_8__reduce11ReduceAgentIPN4cuda3std3__45tupleIJdlEEESC_SB_lNS1_9__extrema9arg_max_fIdlNS9_4lessIdEEEEEEJSC_SC_iSH_EEEvDpT0_)
        /*0158*/ 	.word	0x00000000


	//----- nvinfo : EIATTR_MIN_STACK_SIZE
	.align		4
.L_102:
        /*015c*/ 	.byte	0x04, 0x12
        /*015e*/ 	.short	(.L_104 - .L_103)
	.align		4
.L_103:
        /*0160*/ 	.word	index@(_ZN6thrust24THRUST_300001_SM_1000_NS8cuda_cub4core6detail13_kernel_agentINS1_8__reduce10DrainAgentIlEEJN3cub18CUB_300001_SM_10009GridQueueIyEElEEEvDpT0_)
        /*0164*/ 	.word	0x00000000


	//----- nvinfo : EIATTR_MIN_STACK_SIZE
	.align		4
.L_104:
        /*0168*/ 	.byte	0x04, 0x12
        /*016a*/ 	.short	(.L_106 - .L_105)
	.align		4
.L_105:
        /*016c*/ 	.word	index@(_ZN6thrust24THRUST_300001_SM_1000_NS8cuda_cub4core6detail13_kernel_agentINS1_8__reduce11ReduceAgentINS0_12zip_iteratorIN4cuda3std3__45tupleIJNS0_10device_ptrIdEENS0_17counting_iteratorIlNS0_11use_defaultESF_SF_EEEEEEEPNSB_IJdlEEESJ_lNS1_9__extrema9arg_max_fIdlNSA_4lessIdEEEEEEJSI_SK_lN3cub18CUB_300001_SM_100013GridEvenShareIlEENSS_9GridQueueIyEESP_EEEvDpT0_)
        /*0170*/ 	.word	0x00000000


	//----- nvinfo : EIATTR_MIN_STACK_SIZE
	.align		4
.L_106:
        /*0174*/ 	.byte	0x04, 0x12
        /*0176*/ 	.short	(.L_108 - .L_107)
	.align		4
.L_107:
        /*0178*/ 	.word	index@(_ZN6thrust24THRUST_300001_SM_1000_NS8cuda_cub4core6detail13_kernel_agentINS1_8__reduce11ReduceAgentINS0_12zip_iteratorIN4cuda3std3__45tupleIJNS0_10device_ptrIdEENS0_17counting_iteratorIlNS0_11use_defaultESF_SF_EEEEEEEPNSB_IJdlEEESJ_lNS1_9__extrema9arg_max_fIdlNSA_4lessIdEEEEEEJSI_SK_lSP_EEEvDpT0_)
        /*017c*/ 	.word	0x00000000


	//----- nvinfo : EIATTR_MIN_STACK_SIZE
	.align		4
.L_108:
        /*0180*/ 	.byte	0x04, 0x12
        /*0182*/ 	.short	(.L_110 - .L_109)
	.align		4
.L_109:
        /*0184*/ 	.word	index@(_ZN6thrust24THRUST_300001_SM_1000_NS8cuda_cub4core6detail13_kernel_agentINS1_8__reduce11ReduceAgentIPN4cuda3std3__45tupleIJdlEEESC_SB_iNS1_9__extrema9arg_max_fIdlNS9_4lessIdEEEEEEJSC_SC_iSH_EEEvDpT0_)
        /*0188*/ 	.word	0x00000000


	//----- nvinfo : EIATTR_MIN_STACK_SIZE
	.align		4
.L_110:
        /*018c*/ 	.byte	0x04, 0x12
        /*018e*/ 	.short	(.L_112 - .L_111)
	.align		4
.L_111:
        /*0190*/ 	.word	index@(_ZN6thrust24THRUST_300001_SM_1000_NS8cuda_cub4core6detail13_kernel_agentINS1_8__reduce10DrainAgentIiEEJN3cub18CUB_300001_SM_10009GridQueueIjEEiEEEvDpT0_)
        /*0194*/ 	.word	0x00000000


	//----- nvinfo : EIATTR_MIN_STACK_SIZE
	.align		4
.L_112:
        /*0198*/ 	.byte	0x04, 0x12
        /*019a*/ 	.short	(.L_114 - .L_113)
	.align		4
.L_113:
        /*019c*/ 	.word	index@(_ZN6thrust24THRUST_300001_SM_1000_NS8cuda_cub4core6detail13_kernel_agentINS1_8__reduce11ReduceAgentINS0_12zip_iteratorIN4cuda3std3__45tupleIJNS0_10device_ptrIdEENS0_17counting_iteratorIlNS0_11use_defaultESF_SF_EEEEEEEPNSB_IJdlEEESJ_iNS1_9__extrema9arg_max_fIdlNSA_4lessIdEEEEEEJSI_SK_iN3cub18CUB_300001_SM_100013GridEvenShareIiEENSS_9GridQueueIjEESP_EEEvDpT0_)
        /*01a0*/ 	.word	0x00000000


	//----- nvinfo : EIATTR_MIN_STACK_SIZE
	.align		4
.L_114:
        /*01a4*/ 	.byte	0x04, 0x12
        /*01a6*/ 	.short	(.L_116 - .L_115)
	.align		4
.L_115:
        /*01a8*/ 	.word	index@(_ZN6thrust24THRUST_300001_SM_1000_NS8cuda_cub4core6detail13_kernel_agentINS1_8__reduce11ReduceAgentINS0_12zip_iteratorIN4cuda3std3__45tupleIJNS0_10device_ptrIdEENS0_17counting_iteratorIlNS0_11use_defaultESF_SF_EEEEEEEPNSB_IJdlEEESJ_iNS1_9__extrema9arg_max_fIdlNSA_4lessIdEEEEEEJSI_SK_iSP_EEEvDpT0_)
        /*01ac*/ 	.word	0x00000000


	//----- nvinfo : EIATTR_MIN_STACK_SIZE
	.align		4
.L_116:
        /*01b0*/ 	.byte	0x04, 0x12
        /*01b2*/ 	.short	(.L_118 - .L_117)
	.align		4
.L_117:
        /*01b4*/ 	.word	index@(_Z13modify_matrixPdS_ii)
        /*01b8*/ 	.word	0x00000000


	//----- nvinfo : EIATTR_MIN_STACK_SIZE
	.align		4
.L_118:
        /*01bc*/ 	.byte	0x04, 0x12
        /*01be*/ 	.short	(.L_120 - .L_119)
	.align		4
.L_119:
        /*01c0*/ 	.word	index@(_Z13gpu_compute_LPdS_ii)
        /*01c4*/ 	.word	0x00000000


	//----- nvinfo : EIATTR_MIN_STACK_SIZE
	.align		4
.L_120:
        /*01c8*/ 	.byte	0x04, 0x12
        /*01ca*/ 	.short	(.L_122 - .L_121)
	.align		4
.L_121:
        /*01cc*/ 	.word	index@(_Z8gpu_swapPdiii)
        /*01d0*/ 	.word	0x00000000


	//----- nvinfo : EIATTR_MIN_STACK_SIZE
	.align		4
.L_122:
        /*01d4*/ 	.byte	0x04, 0x12
        /*01d6*/ 	.short	(.L_124 - .L_123)
	.align		4
.L_123:
        /*01d8*/ 	.word	index@(_Z13gpu_transposePdi)
        /*01dc*/ 	.word	0x00000000
.L_124:


//--------------------- .nv.compat                --------------------------
	.section	.nv.compat,"",@"SHT_CUDA_COMPAT_INFO"
	.align	4
        /*0000*/ 	.byte	0x02, 0x09, 0x00, 0x00, 0x02, 0x02, 0x01, 0x00, 0x02, 0x05, 0x05, 0x00, 0x03, 0x07, 0x01, 0x01
        /*0010*/ 	.byte	0x02, 0x03, 0x00, 0x00, 0x02, 0x06, 0x01, 0x00, 0x04, 0x0b, 0x08, 0x00, 0x01, 0x00, 0x00, 0x00
        /*0020*/ 	.byte	0x00, 0x00, 0x00, 0x00


//--------------------- .nv.info._ZN3cub18CUB_300001_SM_10006detail11EmptyKernelIvEEvv --------------------------
	.section	.nv.info._ZN3cub18CUB_300001_SM_10006detail11EmptyKernelIvEEvv,"",@"SHT_CUDA_INFO"
	.sectionflags	@""
	.align	4


	//----- nvinfo : EIATTR_CUDA_API_VERSION
	.align		4
        /*0000*/ 	.byte	0x04, 0x37
        /*0002*/ 	.short	(.L_126 - .L_125)
.L_125:
        /*0004*/ 	.word	0x00000082


	//----- nvinfo : EIATTR_SPARSE_MMA_MASK
	.align		4
.L_126:
        /*0008*/ 	.byte	0x03, 0x50
        /*000a*/ 	.short	0x0000


	//----- nvinfo : EIATTR_MAXREG_COUNT
	.align		4
        /*000c*/ 	.byte	0x03, 0x1b
        /*000e*/ 	.short	0x00ff


	//----- nvinfo : EIATTR_MERCURY_ISA_VERSION
	.align		4
        /*0010*/ 	.byte	0x03, 0x5f
        /*0012*/ 	.short	0x0101


	//----- nvinfo : EIATTR_VRC_CTA_INIT_COUNT
	.align		4
        /*0014*/ 	.byte	0x02, 0x4a
	.zero		1
	.zero		1


	//----- nvinfo : EIATTR_EXIT_INSTR_OFFSETS
	.align		4
        /*0018*/ 	.byte	0x04, 0x1c
        /*001a*/ 	.short	(.L_128 - .L_127)


	//   ....[0]....
.L_127:
        /*001c*/ 	.word	0x00000010


	//----- nvinfo : EIATTR_SW_WAR
	.align		4
.L_128:
        /*0020*/ 	.byte	0x04, 0x36
        /*0022*/ 	.short	(.L_130 - .L_129)
.L_129:
        /*0024*/ 	.word	0x00000008
.L_130:


//--------------------- .nv.info._ZN6thrust24THRUST_300001_SM_1000_NS8cuda_cub4core6detail13_kernel_agentINS1_8__reduce11ReduceAgentIPN4cuda3std3__45tupleIJdlEEESC_SB_lNS1_9__extrema9arg_max_fIdlNS9_4lessIdEEEEEEJSC_SC_iSH_EEEvDpT0_ --------------------------
	.section	.nv.info._ZN6thrust24THRUST_300001_SM_1000_NS8cuda_cub4core6detail13_kernel_agentINS1_8__reduce11ReduceAgentIPN4cuda3std3__45tupleIJdlEEESC_SB_lNS1_9__extrema9arg_max_fIdlNS9_4lessIdEEEEEEJSC_SC_iSH_EEEvDpT0_,"",@"SHT_CUDA_INFO"
	.sectionflags	@""
	.align	4


	//----- nvinfo : EIATTR_CUDA_API_VERSION
	.align		4
        /*0000*/ 	.byte	0x04, 0x37
        /*0002*/ 	.short	(.L_132 - .L_131)
.L_131:
        /*0004*/ 	.word	0x00000082


	//----- nvinfo : EIATTR_KPARAM_INFO
	.align		4
.L_132:
        /*0008*/ 	.byte	0x04, 0x17
        /*000a*/ 	.short	(.L_134 - .L_133)
.L_133:
        /*000c*/ 	.word	0x00000000
        /*0010*/ 	.short	0x0003
        /*0012*/ 	.short	0x0014
        /*0014*/ 	.byte	0x00, 0xf0, 0x05, 0x00


	//----- nvinfo : EIATTR_KPARAM_INFO
	.align		4
.L_134:
        /*0018*/ 	.byte	0x04, 0x17
        /*001a*/ 	.short	(.L_136 - .L_135)
.L_135:
        /*001c*/ 	.word	0x00000000
        /*0020*/ 	.short	0x0002
        /*0022*/ 	.short	0x0010
        /*0024*/ 	.byte	0x00, 0xf0, 0x11, 0x00


	//----- nvinfo : EIATTR_KPARAM_INFO
	.align		4
.L_136:
        /*0028*/ 	.byte	0x04, 0x17
        /*002a*/ 	.short	(.L_138 - .L_137)
.L_137:
        /*002c*/ 	.word	0x00000000
        /*0030*/ 	.short	0x0001
        /*0032*/ 	.short	0x0008
        /*0034*/ 	.byte	0x00, 0xf5, 0x21, 0x00


	//----- nvinfo : EIATTR_KPARAM_INFO
	.align		4
.L_138:
        /*0038*/ 	.byte	0x04, 0x17
        /*003a*/ 	.short	(.L_140 - .L_139)
.L_139:
        /*003c*/ 	.word	0x00000000
        /*0040*/ 	.short	0x0000
        /*0042*/ 	.short	0x0000
        /*0044*/ 	.byte	0x00, 0xf5, 0x21, 0x00


	//----- nvinfo : EIATTR_SPARSE_MMA_MASK
	.align		4
.L_140:
        /*0048*/ 	.byte	0x03, 0x50
        /*004a*/ 	.short	0x0000


	//----- nvinfo : EIATTR_MAXREG_COUNT
	.align		4
        /*004c*/ 	.byte	0x03, 0x1b
        /*004e*/ 	.short	0x00ff


	//----- nvinfo : EIATTR_NUM_BARRIERS
	.align		4
        /*0050*/ 	.byte	0x02, 0x4c
        /*0052*/ 	.byte	0x01
	.zero		1


	//----- nvinfo : EIATTR_MERCURY_ISA_VERSION
	.align		4
        /*0054*/ 	.byte	0x03, 0x5f
        /*0056*/ 	.short	0x0101


	//----- nvinfo : EIATTR_COOP_GROUP_MASK_REGIDS
	.align		4
        /*0058*/ 	.byte	0x04, 0x29
        /*005a*/ 	.short	(.L_142 - .L_141)


	//   ....[0]....
.L_141:
        /*005c*/ 	.word	0xffffffff


	//   ....[1]....
        /*0060*/ 	.word	0xffffffff


	//   ....[2]....
        /*0064*/ 	.word	0xffffffff


	//   ....[3]....
        /*0068*/ 	.word	0xffffffff


	//   ....[4]....
        /*006c*/ 	.word	0xffffffff


	//   ....[5]....
        /*0070*/ 	.word	0xffffffff


	//   ....[6]....
        /*0074*/ 	.word	0xffffffff


	//   ....[7]....
        /*0078*/ 	.word	0xffffffff


	//   ....[8]....
        /*007c*/ 	.word	0xffffffff


	//   ....[9]....
        /*0080*/ 	.word	0xffffffff


	//   ....[10]....
        /*0084*/ 	.word	0xffffffff


	//   ....[11]....
        /*0088*/ 	.word	0xffffffff


	//   ....[12]....
        /*008c*/ 	.word	0xffffffff


	//   ....[13]....
        /*0090*/ 	.word	0xffffffff


	//   ....[14]....
        /*0094*/ 	.word	0xffffffff


	//   ....[15]....
        /*0098*/ 	.word	0xffffffff


	//   ....[16]....
        /*009c*/ 	.word	0xffffffff


	//   ....[17]....
        /*00a0*/ 	.word	0xffffffff


	//   ....[18]....
        /*00a4*/ 	.word	0xffffffff


	//   ....[19]....
        /*00a8*/ 	.word	0xffffffff


	//   ....[20]....
        /*00ac*/ 	.word	0xffffffff


	//   ....[21]....
        /*00b0*/ 	.word	0xffffffff


	//   ....[22]....
        /*00b4*/ 	.word	0xffffffff


	//   ....[23]....
        /*00b8*/ 	.word	0xffffffff


	//   ....[24]....
        /*00bc*/ 	.word	0xffffffff


	//   ....[25]....
        /*00c0*/ 	.word	0xffffffff


	//   ....[26]....
        /*00c4*/ 	.word	0xffffffff


	//   ....[27]....
        /*00c8*/ 	.word	0xffffffff


	//   ....[28]....
        /*00cc*/ 	.word	0xffffffff


	//   ....[29]....
        /*00d0*/ 	.word	0xffffffff


	//   ....[30]....
        /*00d4*/ 	.word	0xffffffff


	//   ....[31]....
        /*00d8*/ 	.word	0xffffffff


	//   ....[32]....
        /*00dc*/ 	.word	0xffffffff


	//   ....[33]....
        /*00e0*/ 	.word	0xffffffff


	//   ....[34]....
        /*00e4*/ 	.word	0xffffffff


	//   ....[35]....
        /*00e8*/ 	.word	0xffffffff


	//   ....[36]....
        /*00ec*/ 	.word	0xffffffff


	//   ....[37]....
        /*00f0*/ 	.word	0xffffffff


	//   ....[38]....
        /*00f4*/ 	.word	0xffffffff


	//   ....[39]....
        /*00f8*/ 	.word	0xffffffff


	//   ....[40]....
        /*00fc*/ 	.word	0xffffffff


	//   ....[41]....
        /*0100*/ 	.word	0xffffffff


	//   ....[42]....
        /*0104*/ 	.word	0xffffffff


	//   ....[43]....
        /*0108*/ 	.word	0xffffffff


	//   ....[44]....
        /*010c*/ 	.word	0xffffffff


	//   ....[45]....
        /*0110*/ 	.word	0xffffffff


	//   ....[46]....
        /*0114*/ 	.word	0xffffffff


	//   ....[47]....
        /*0118*/ 	.word	0xffffffff


	//   ....[48]....
        /*011c*/ 	.word	0xffffffff


	//   ....[49]....
        /*0120*/ 	.word	0xffffffff


	//   ....[50]....
        /*0124*/ 	.word	0xffffffff


	//   ....[51]....
        /*0128*/ 	.word	0xffffffff


	//   ....[52]....
        /*012c*/ 	.word	0xffffffff


	//   ....[53]....
        /*0130*/ 	.word	0xffffffff


	//   ....[54]....
        /*0134*/ 	.word	0xffffffff


	//   ....[55]....
        /*0138*/ 	.word	0xffffffff


	//   ....[56]....
        /*013c*/ 	.word	0xffffffff


	//   ....[57]....
        /*0140*/ 	.word	0xffffffff


	//   ....[58]....
        /*0144*/ 	.word	0xffffffff


	//   ....[59]....
        /*0148*/ 	.word	0xffffffff


	//----- nvinfo : EIATTR_COOP_GROUP_INSTR_OFFSETS
	.align		4
.L_142:
        /*014c*/ 	.byte	0x04, 0x28
        /*014e*/ 	.short	(.L_144 - .L_143)


	//   ....[0]....
.L_143:
        /*0150*/ 	.word	0x00000b70


	//   ....[1]....
        /*0154*/ 	.word	0x00000ba0


	//   ....[2]....
        /*0158*/ 	.word	0x00000bc0


	//   ....[3]....
        /*015c*/ 	.word	0x00000bd0


	//   ....[4]....
        /*0160*/ 	.word	0x00000d60


	//   ....[5]....
        /*0164*/ 	.word	0x00000d90


	//   ....[6]....
        /*0168*/ 	.word	0x00000dc0


	//   ....[7]....
        /*016c*/ 	.word	0x00000de0


	//   ....[8]....
        /*0170*/ 	.word	0x00000f60


	//   ....[9]....
        /*0174*/ 	.word	0x00000f90


	//   ....[10]....
        /*0178*/ 	.word	0x00000fc0


	//   ....[11]....
        /*017c*/ 	.word	0x00000fe0


	//   ....[12]....
        /*0180*/ 	.word	0x00001160


	//   ....[13]....
        /*0184*/ 	.word	0x00001190


	//   ....[14]....
        /*0188*/ 	.word	0x000011c0


	//   ....[15]....
        /*018c*/ 	.word	0x000011e0


	//   ....[16]....
        /*0190*/ 	.word	0x00001360


	//   ....[17]....
        /*0194*/ 	.word	0x00001390


	//   ....[18]....
        /*0198*/ 	.word	0x000013c0


	//   ....[19]....
        /*019c*/ 	.word	0x000013e0


	//   ....[20]....
        /*01a0*/ 	.word	0x00002140


	//   ....[21]....
        /*01a4*/ 	.word	0x00002150


	//   ....[22]....
        /*01a8*/ 	.word	0x00002160


	//   ....[23]....
        /*01ac*/ 	.word	0x00002180


	//   ....[24]....
        /*01b0*/ 	.word	0x00002300


	//   ....[25]....
        /*01b4*/ 	.word	0x00002340


	//   ....[26]....
        /*01b8*/ 	.word	0x00002370


	//   ....[27]....
        /*01bc*/ 	.word	0x00002390


	//   ....[28]....
        /*01c0*/ 	.word	0x00002510


	//   ....[29]....
        /*01c4*/ 	.word	0x00002550


	//   ....[30]....
        /*01c8*/ 	.word	0x00002580


	//   ....[31]....
        /*01cc*/ 	.word	0x000025a0


	//   ....[32]....
        /*01d0*/ 	.word	0x00002720


	//   ....[33]....
        /*01d4*/ 	.word	0x00002760


	//   ....[34]....
        /*01d8*/ 	.word	0x00002790


	//   ....[35]....
        /*01dc*/ 	.word	0x000027b0


	//   ....[36]....
        /*01e0*/ 	.word	0x00002930


	//   ....[37]....
        /*01e4*/ 	.word	0x00002970


	//   ....[38]....
        /*01e8*/ 	.word	0x000029a0


	//   ....[39]....
        /*01ec*/ 	.word	0x000029c0


	//   ....[40]....
        /*01f0*/ 	.word	0x00005780


	//   ....[41]....
        /*01f4*/ 	.word	0x000057b0


	//   ....[42]....
        /*01f8*/ 	.word	0x000057d0


	//   ....[43]....
        /*01fc*/ 	.word	0x000057e0


	//   ....[44]....
        /*0200*/ 	.word	0x00005970


	//   ....[45]....
        /*0204*/ 	.word	0x000059a0


	//   ....[46]....
        /*0208*/ 	.word	0x000059d0


	//   ....[47]....
        /*020c*/ 	.word	0x000059f0


	//   ....[48]....
        /*0210*/ 	.word	0x00005b70


	//   ....[49]....
        /*0214*/ 	.word	0x00005ba0


	//   ....[50]....
        /*0218*/ 	.word	0x00005bd0


	//   ....[51]....
        /*021c*/ 	.word	0x00005bf0


	//   ....[52]....
        /*0220*/ 	.word	0x00005d70


	//   ....[53]....
        /*0224*/ 	.word	0x00005da0


	//   ....[54]....
        /*0228*/ 	.word	0x00005dd0


	//   ....[55]....
        /*022c*/ 	.word	0x00005df0


	//   ....[56]....
        /*0230*/ 	.word	0x00005f70


	//   ....[57]....
        /*0234*/ 	.word	0x00005fa0


	//   ....[58]....
        /*0238*/ 	.word	0x00005fd0


	//   ....[59]....
        /*023c*/ 	.word	0x00005ff0


	//----- nvinfo : EIATTR_VRC_CTA_INIT_COUNT
	.align		4
.L_144:
        /*0240*/ 	.byte	0x02, 0x4a
	.zero		1
	.zero		1


	//----- nvinfo : EIATTR_EXIT_INSTR_OFFSETS
	.align		4
        /*0244*/ 	.byte	0x04, 0x1c
        /*0246*/ 	.short	(.L_146 - .L_145)


	//   ....[0]....
.L_145:
        /*0248*/ 	.word	0x00000030


	//   ....[1]....
        /*024c*/ 	.word	0x00006c90


	//   ....[2]....
        /*0250*/ 	.word	0x00006cd0


	//----- nvinfo : EIATTR_MAX_THREADS
	.align		4
.L_146:
        /*0254*/ 	.byte	0x04, 0x05
        /*0256*/ 	.short	(.L_148 - .L_147)
.L_147:
        /*0258*/ 	.word	0x00000100
        /*025c*/ 	.word	0x00000001
        /*0260*/ 	.word	0x00000001


	//----- nvinfo : EIATTR_CRS_STACK_SIZE
	.align		4
.L_148:
        /*0264*/ 	.byte	0x04, 0x1e
        /*0266*/ 	.short	(.L_150 - .L_149)
.L_149:
        /*0268*/ 	.word	0x00000000


	//----- nvinfo : EIATTR_CBANK_PARAM_SIZE
	.align		4
.L_150:
        /*026c*/ 	.byte	0x03, 0x19
        /*026e*/ 	.short	0x0015


	//----- nvinfo : EIATTR_PARAM_CBANK
	.align		4
        /*0270*/ 	.byte	0x04, 0x0a
        /*0272*/ 	.short	(.L_152 - .L_151)
	.align		4
.L_151:
        /*0274*/ 	.word	index@(.nv.constant0._ZN6thrust24THRUST_300001_SM_1000_NS8cuda_cub4core6detail13_kernel_agentINS1_8__reduce11ReduceAgentIPN4cuda3std3__45tupleIJdlEEESC_SB_lNS1_9__extrema9arg_max_fIdlNS9_4lessIdEEEEEEJSC_SC_iSH_EEEvDpT0_)
        /*0278*/ 	.short	0x0380
        /*027a*/ 	.short	0x0015


	//----- nvinfo : EIATTR_SW_WAR
	.align		4
.L_152:
        /*027c*/ 	.byte	0x04, 0x36
        /*027e*/ 	.short	(.L_154 - .L_153)
.L_153:
        /*0280*/ 	.word	0x00000008
.L_154:


//--------------------- .nv.info._ZN6thrust24THRUST_300001_SM_1000_NS8cuda_cub4core6detail13_kernel_agentINS1_8__reduce10DrainAgentIlEEJN3cub18CUB_300001_SM_10009GridQueueIyEElEEEvDpT0_ --------------------------
	.section	.nv.info._ZN6thrust24THRUST_300001_SM_1000_NS8cuda_cub4core6detail13_kernel_agentINS1_8__reduce10DrainAgentIlEEJN3cub18CUB_300001_SM_10009GridQueueIyEElEEEvDpT0_,"",@"SHT_CUDA_INFO"
	.sectionflags	@""
	.align	4


	//----- nvinfo : EIATTR_CUDA_API_VERSION
	.align		4
        /*0000*/ 	.byte	0x04, 0x37
        /*0002*/ 	.short	(.L_156 - .L_155)
.L_155:
        /*0004*/ 	.word	0x00000082


	//----- nvinfo : EIATTR_KPARAM_INFO
	.align		4
.L_156:
        /*0008*/ 	.byte	0x04, 0x17
        /*000a*/ 	.short	(.L_158 - .L_157)
.L_157:
        /*000c*/ 	.word	0x00000000
        /*0010*/ 	.short	0x0001
        /*0012*/ 	.short	0x0008
        /*0014*/ 	.byte	0x00, 0xf0, 0x21, 0x00


	//----- nvinfo : EIATTR_KPARAM_INFO
	.align		4
.L_158:
        /*0018*/ 	.byte	0x04, 0x17
        /*001a*/ 	.short	(.L_160 - .L_159)
.L_159:
        /*001c*/ 	.word	0x00000000
        /*0020*/ 	.short	0x0000
        /*0022*/ 	.short	0x0000
        /*0024*/ 	.byte	0x00, 0xf0, 0x21, 0x00


	//----- nvinfo : EIATTR_SPARSE_MMA_MASK
	.align		4
.L_160:
        /*0028*/ 	.byte	0x03, 0x50
        /*002a*/ 	.short	0x0000


	//----- nvinfo : EIATTR_MAXREG_COUNT
	.align		4
        /*002c*/ 	.byte	0x03, 0x1b
        /*002e*/ 	.short	0x00ff


	//----- nvinfo : EIATTR_MERCURY_ISA_VERSION
	.align		4
        /*0030*/ 	.byte	0x03, 0x5f
        /*0032*/ 	.short	0x0101


	//----- nvinfo : EIATTR_VRC_CTA_INIT_COUNT
	.align		4
        /*0034*/ 	.byte	0x02, 0x4a
	.zero		1
	.zero		1


	//----- nvinfo : EIATTR_EXIT_INSTR_OFFSETS
	.align		4
        /*0038*/ 	.byte	0x04, 0x1c
        /*003a*/ 	.short	(.L_162 - .L_161)


	//   ....[0]....
.L_161:
        /*003c*/ 	.word	0x00000060


	//----- nvinfo : EIATTR_MAX_THREADS
	.align		4
.L_162:
        /*0040*/ 	.byte	0x04, 0x05
        /*0042*/ 	.short	(.L_164 - .L_163)
.L_163:
        /*0044*/ 	.word	0x00000001
        /*0048*/ 	.word	0x00000001
        /*004c*/ 	.word	0x00000001


	//----- nvinfo : EIATTR_CBANK_PARAM_SIZE
	.align		4
.L_164:
        /*0050*/ 	.byte	0x03, 0x19
        /*0052*/ 	.short	0x0010


	//----- nvinfo : EIATTR_PARAM_CBANK
	.align		4
        /*0054*/ 	.byte	0x04, 0x0a
        /*0056*/ 	.short	(.L_166 - .L_165)
	.align		4
.L_165:
        /*0058*/ 	.word	index@(.nv.constant0._ZN6thrust24THRUST_300001_SM_1000_NS8cuda_cub4core6detail13_kernel_agentINS1_8__reduce10DrainAgentIlEEJN3cub18CUB_300001_SM_10009GridQueueIyEElEEEvDpT0_)
        /*005c*/ 	.short	0x0380
        /*005e*/ 	.short	0x0010


	//----- nvinfo : EIATTR_SW_WAR
	.align		4
.L_166:
        /*0060*/ 	.byte	0x04, 0x36
        /*0062*/ 	.short	(.L_168 - .L_167)
.L_167:
        /*0064*/ 	.word	0x00000008
.L_168:


//--------------------- .nv.info._ZN6thrust24THRUST_300001_SM_1000_NS8cuda_cub4core6detail13_kernel_agentINS1_8__reduce11ReduceAgentINS0_12zip_iteratorIN4cuda3std3__45tupleIJNS0_10device_ptrIdEENS0_17counting_iteratorIlNS0_11use_defaultESF_SF_EEEEEEEPNSB_IJdlEEESJ_lNS1_9__extrema9arg_max_fIdlNSA_4lessIdEEEEEEJSI_SK_lN3cub18CUB_300001_SM_100013GridEvenShareIlEENSS_9GridQueueIyEESP_EEEvDpT0_ --------------------------
	.section	.nv.info._ZN6thrust24THRUST_300001_SM_1000_NS8cuda_cub4core6detail13_kernel_agentINS1_8__reduce11ReduceAgentINS0_12zip_iteratorIN4cuda3std3__45tupleIJNS0_10device_ptrIdEENS0_17counting_iteratorIlNS0_11use_defaultESF_SF_EEEEEEEPNSB_IJdlEEESJ_lNS1_9__extrema9arg_max_fIdlNSA_4lessIdEEEEEEJSI_SK_lN3cub18CUB_300001_SM_100013GridEvenShareIlEENSS_9GridQueueIyEESP_EEEvDpT0_,"",@"SHT_CUDA_INFO"
	.sectionflags	@""
	.align	4


	//----- nvinfo : EIATTR_CUDA_API_VERSION
	.align		4
        /*0000*/ 	.byte	0x04, 0x37
        /*0002*/ 	.short	(.L_170 - .L_169)
.L_169:
        /*0004*/ 	.word	0x00000082


	//----- nvinfo : EIATTR_KPARAM_INFO
	.align		4
.L_170:
        /*0008*/ 	.byte	0x04, 0x17
        /*000a*/ 	.short	(.L_172 - .L_171)
.L_171:
        /*000c*/ 	.word	0x00000000
        /*0010*/ 	.short	0x0005
        /*0012*/ 	.short	0x0070
        /*0014*/ 	.byte	0x00, 0xf0, 0x05, 0x00


	//----- nvinfo : EIATTR_KPARAM_INFO
	.align		4
.L_172:
        /*0018*/ 	.byte	0x04, 0x17
        /*001a*/ 	.short	(.L_174 - .L_173)
.L_173:
        /*001c*/ 	.word	0x00000000
        /*0020*/ 	.short	0x0004
        /*0022*/ 	.short	0x0068
        /*0024*/ 	.byte	0x00, 0xf0, 0x21, 0x00


	//----- nvinfo : EIATTR_KPARAM_INFO
	.align		4
.L_174:
        /*0028*/ 	.byte	0x04, 0x17
        /*002a*/ 	.short	(.L_176 - .L_175)
.L_175:
        /*002c*/ 	.word	0x00000000
        /*0030*/ 	.short	0x0003
        /*0032*/ 	.short	0x0020
        /*0034*/ 	.byte	0x00, 0xf0, 0x21, 0x01


	//----- nvinfo : EIATTR_KPARAM_INFO
	.align		4
.L_176:
        /*0038*/ 	.byte	0x04, 0x17
        /*003a*/ 	.short	(.L_178 - .L_177)
.L_177:
        /*003c*/ 	.word	0x00000000
        /*0040*/ 	.short	0x0002
        /*0042*/ 	.short	0x0018
        /*0044*/ 	.byte	0x00, 0xf0, 0x21, 0x00


	//----- nvinfo : EIATTR_KPARAM_INFO
	.align		4
.L_178:
        /*0048*/ 	.byte	0x04, 0x17
        /*004a*/ 	.short	(.L_180 - .L_179)
.L_179:
        /*004c*/ 	.word	0x00000000
        /*0050*/ 	.short	0x0001
        /*0052*/ 	.short	0x0010
        /*0054*/ 	.byte	0x00, 0xf5, 0x21, 0x00


	//----- nvinfo : EIATTR_KPARAM_INFO
	.align		4
.L_180:
        /*0058*/ 	.byte	0x04, 0x17
        /*005a*/ 	.short	(.L_182 - .L_181)
.L_181:
        /*005c*/ 	.word	0x00000000
        /*0060*/ 	.short	0x0000
        /*0062*/ 	.short	0x0000
        /*0064*/ 	.byte	0x00, 0xf0, 0x41, 0x00


	//----- nvinfo : EIATTR_SPARSE_MMA_MASK
	.align		4
.L_182:
        /*0068*/ 	.byte	0x03, 0x50
        /*006a*/ 	.short	0x0000


	//----- nvinfo : EIATTR_MAXREG_COUNT
	.align		4
        /*006c*/ 	.byte	0x03, 0x1b
        /*006e*/ 	.short	0x00ff


	//----- nvinfo : EIATTR_NUM_BARRIERS
	.align		4
        /*0070*/ 	.byte	0x02, 0x4c
        /*0072*/ 	.byte	0x01
	.zero		1


	//----- nvinfo : EIATTR_MERCURY_ISA_VERSION
	.align		4
        /*0074*/ 	.byte	0x03, 0x5f
        /*0076*/ 	.short	0x0101


	//----- nvinfo : EIATTR_COOP_GROUP_MASK_REGIDS
	.align		4
        /*0078*/ 	.byte	0x04, 0x29
        /*007a*/ 	.short	(.L_184 - .L_183)


	//   ....[0]....
.L_183:
        /*007c*/ 	.word	0xffffffff


	//   ....[1]....
        /*0080*/ 	.word	0xffffffff


	//   ....[2]....
        /*0084*/ 	.word	0xffffffff


	//   ....[3]....
        /*0088*/ 	.word	0xffffffff


	//   ....[4]....
        /*008c*/ 	.word	0xffffffff


	//   ....[5]....
        /*0090*/ 	.word	0xffffffff


	//   ....[6]....
        /*0094*/ 	.word	0xffffffff


	//   ....[7]....
        /*0098*/ 	.word	0xffffffff


	//   ....[8]....
        /*009c*/ 	.word	0xffffffff


	//   ....[9]....
        /*00a0*/ 	.word	0xffffffff


	//   ....[10]....
        /*00a4*/ 	.word	0xffffffff


	//   ....[11]....
        /*00a8*/ 	.word	0xffffffff


	//   ....[12]....
        /*00ac*/ 	.word	0xffffffff


	//   ....[13]....
        /*00b0*/ 	.word	0xffffffff


	//   ....[14]....
        /*00b4*/ 	.word	0xffffffff


	//   ....[15]....
        /*00b8*/ 	.word	0xffffffff


	//   ....[16]....
        /*00bc*/ 	.word	0xffffffff


	//   ....[17]....
        /*00c0*/ 	.word	0xffffffff


	//   ....[18]....
        /*00c4*/ 	.word	0xffffffff


	//   ....[19]....
        /*00c8*/ 	.word	0xffffffff


	//   ....[20]....
        /*00cc*/ 	.word	0xffffffff


	//   ....[21]....
        /*00d0*/ 	.word	0xffffffff


	//   ....[22]....
        /*00d4*/ 	.word	0xffffffff


	//   ....[23]....
        /*00d8*/ 	.word	0xffffffff


	//   ....[24]....
        /*00dc*/ 	.word	0xffffffff


	//   ....[25]....
        /*00e0*/ 	.word	0xffffffff


	//   ....[26]....
        /*00e4*/ 	.word	0xffffffff


	//   ....[27]....
        /*00e8*/ 	.word	0xffffffff


	//   ....[28]....
        /*00ec*/ 	.word	0xffffffff


	//   ....[29]....
        /*00f0*/ 	.word	0xffffffff


	//   ....[30]....
        /*00f4*/ 	.word	0xffffffff


	//   ....[31]....
        /*00f8*/ 	.word	0xffffffff


	//   ....[32]....
        /*00fc*/ 	.word	0xffffffff


	//   ....[33]....
        /*0100*/ 	.word	0xffffffff


	//   ....[34]....
        /*0104*/ 	.word	0xffffffff


	//   ....[35]....
        /*0108*/ 	.word	0xffffffff


	//   ....[36]....
        /*010c*/ 	.word	0xffffffff


	//   ....[37]....
        /*0110*/ 	.word	0xffffffff


	//   ....[38]....
        /*0114*/ 	.word	0xffffffff


	//   ....[39]....
        /*0118*/ 	.word	0xffffffff


	//   ....[40]....
        /*011c*/ 	.word	0xffffffff


	//   ....[41]....
        /*0120*/ 	.word	0xffffffff


	//   ....[42]....
        /*0124*/ 	.word	0xffffffff


	//   ....[43]....
        /*0128*/ 	.word	0xffffffff


	//   ....[44]....
        /*012c*/ 	.word	0xffffffff


	//   ....[45]....
        /*0130*/ 	.word	0xffffffff


	//   ....[46]....
        /*0134*/ 	.word	0xffffffff


	//   ....[47]....
        /*0138*/ 	.word	0xffffffff


	//   ....[48]....
        /*013c*/ 	.word	0xffffffff


	//   ....[49]....
        /*0140*/ 	.word	0xffffffff


	//   ....[50]....
        /*0144*/ 	.word	0xffffffff


	//   ....[51]....
        /*0148*/ 	.word	0xffffffff


	//   ....[52]....
        /*014c*/ 	.word	0xffffffff


	//   ....[53]....
        /*0150*/ 	.word	0xffffffff


	//   ....[54]....
        /*0154*/ 	.word	0xffffffff


	//   ....[55]....
        /*0158*/ 	.word	0xffffffff


	//   ....[56]....
        /*015c*/ 	.word	0xffffffff


	//   ....[57]....
        /*0160*/ 	.word	0xffffffff


	//   ....[58]....
        /*0164*/ 	.word	0xffffffff


	//   ....[59]....
        /*0168*/ 	.word	0xffffffff


	//----- nvinfo : EIATTR_COOP_GROUP_INSTR_OFFSETS
	.align		4
.L_184:
        /*016c*/ 	.byte	0x04, 0x28
        /*016e*/ 	.short	(.L_186 - .L_185)


	//   ....[0]....
.L_185:
        /*0170*/ 	.word	0x00000d70


	//   ....[1]....
        /*0174*/ 	.word	0x00000da0


	//   ....[2]....
        /*0178*/ 	.word	0x00000dc0


	//   ....[3]....
        /*017c*/ 	.word	0x00000dd0


	//   ....[4]....
        /*0180*/ 	.word	0x00000f60


	//   ....[5]....
        /*0184*/ 	.word	0x00000f90


	//   ....[6]....
        /*0188*/ 	.word	0x00000fc0


	//   ....[7]....
        /*018c*/ 	.word	0x00000fe0


	//   ....[8]....
        /*0190*/ 	.word	0x00001160


	//   ....[9]....
        /*0194*/ 	.word	0x00001190


	//   ....[10]....
        /*0198*/ 	.word	0x000011c0


	//   ....[11]....
        /*019c*/ 	.word	0x000011e0


	//   ....[12]....
        /*01a0*/ 	.word	0x00001360


	//   ....[13]....
        /*01a4*/ 	.word	0x00001390


	//   ....[14]....
        /*01a8*/ 	.word	0x000013c0


	//   ....[15]....
        /*01ac*/ 	.word	0x000013e0


	//   ....[16]....
        /*01b0*/ 	.word	0x00001560


	//   ....[17]....
        /*01b4*/ 	.word	0x00001590


	//   ....[18]....
        /*01b8*/ 	.word	0x000015c0


	//   ....[19]....
        /*01bc*/ 	.word	0x000015e0


	//   ....[20]....
        /*01c0*/ 	.word	0x00002340


	//   ....[21]....
        /*01c4*/ 	.word	0x00002350


	//   ....[22]....
        /*01c8*/ 	.word	0x00002360


	//   ....[23]....
        /*01cc*/ 	.word	0x00002380


	//   ....[24]....
        /*01d0*/ 	.word	0x00002500


	//   ....[25]....
        /*01d4*/ 	.word	0x00002540


	//   ....[26]....
        /*01d8*/ 	.word	0x00002570


	//   ....[27]....
        /*01dc*/ 	.word	0x00002590


	//   ....[28]....
        /*01e0*/ 	.word	0x00002710


	//   ....[29]....
        /*01e4*/ 	.word	0x00002750


	//   ....[30]....
        /*01e8*/ 	.word	0x00002780


	//   ....[31]....
        /*01ec*/ 	.word	0x000027a0


	//   ....[32]....
        /*01f0*/ 	.word	0x00002920


	//   ....[33]....
        /*01f4*/ 	.word	0x00002960


	//   ....[34]....
        /*01f8*/ 	.word	0x00002990


	//   ....[35]....
        /*01fc*/ 	.word	0x000029b0


	//   ....[36]....
        /*0200*/ 	.word	0x00002b30


	//   ....[37]....
        /*0204*/ 	.word	0x00002b70


	//   ....[38]....
        /*0208*/ 	.word	0x00002ba0


	//   ....[39]....
        /*020c*/ 	.word	0x00002bc0


	//   ....[40]....
        /*0210*/ 	.word	0x000053c0


	//   ....[41]....
        /*0214*/ 	.word	0x000053f0


	//   ....[42]....
        /*0218*/ 	.word	0x00005410


	//   ....[43]....
        /*021c*/ 	.word	0x00005420


	//   ....[44]....
        /*0220*/ 	.word	0x000055b0


	//   ....[45]....
        /*0224*/ 	.word	0x000055e0


	//   ....[46]....
        /*0228*/ 	.word	0x00005610


	//   ....[47]....
        /*022c*/ 	.word	0x00005630


	//   ....[48]....
        /*0230*/ 	.word	0x000057b0


	//   ....[49]....
        /*0234*/ 	.word	0x000057e0


	//   ....[50]....
        /*0238*/ 	.word	0x00005810


	//   ....[51]....
        /*023c*/ 	.word	0x00005830


	//   ....[52]....
        /*0240*/ 	.word	0x000059b0


	//   ....[53]....
        /*0244*/ 	.word	0x000059e0


	//   ....[54]....
        /*0248*/ 	.word	0x00005a10


	//   ....[55]....
        /*024c*/ 	.word	0x00005a30


	//   ....[56]....
        /*0250*/ 	.word	0x00005bb0


	//   ....[57]....
        /*0254*/ 	.word	0x00005be0


	//   ....[58]....
        /*0258*/ 	.word	0x00005c10


	//   ....[59]....
        /*025c*/ 	.word	0x00005c30


	//----- nvinfo : EIATTR_VRC_CTA_INIT_COUNT
	.align		4
.L_186:
        /*0260*/ 	.byte	0x02, 0x4a
	.zero		1
	.zero		1


	//----- nvinfo : EIATTR_EXIT_INSTR_OFFSETS
	.align		4
        /*0264*/ 	.byte	0x04, 0x1c
        /*0266*/ 	.short	(.L_188 - .L_187)


	//   ....[0]....
.L_187:
        /*0268*/ 	.word	0x000068d0


	//   ....[1]....
        /*026c*/ 	.word	0x00006920


	//----- nvinfo : EIATTR_MAX_THREADS
	.align		4
.L_188:
        /*0270*/ 	.byte	0x04, 0x05
        /*0272*/ 	.short	(.L_190 - .L_189)
.L_189:
        /*0274*/ 	.word	0x00000100
        /*0278*/ 	.word	0x00000001
        /*027c*/ 	.word	0x00000001


	//----- nvinfo : EIATTR_CRS_STACK_SIZE
	.align		4
.L_190:
        /*0280*/ 	.byte	0x04, 0x1e
        /*0282*/ 	.short	(.L_192 - .L_191)
.L_191:
        /*0284*/ 	.word	0x00000000


	//----- nvinfo : EIATTR_CBANK_PARAM_SIZE
	.align		4
.L_192:
        /*0288*/ 	.byte	0x03, 0x19
        /*028a*/ 	.short	0x0071


	//----- nvinfo : EIATTR_PARAM_CBANK
	.align		4
        /*028c*/ 	.byte	0x04, 0x0a
        /*028e*/ 	.short	(.L_194 - .L_193)
	.align		4
.L_193:
        /*0290*/ 	.word	index@(.nv.constant0._ZN6thrust24THRUST_300001_SM_1000_NS8cuda_cub4core6detail13_kernel_agentINS1_8__reduce11ReduceAgentINS0_12zip_iteratorIN4cuda3std3__45tupleIJNS0_10device_ptrIdEENS0_17counting_iteratorIlNS0_11use_defaultESF_SF_EEEEEEEPNSB_IJdlEEESJ_lNS1_9__extrema9arg_max_fIdlNSA_4lessIdEEEEEEJSI_SK_lN3cub18CUB_300001_SM_100013GridEvenShareIlEENSS_9GridQueueIyEESP_EEEvDpT0_)
        /*0294*/ 	.short	0x0380
        /*0296*/ 	.short	0x0071


	//----- nvinfo : EIATTR_SW_WAR
	.align		4
.L_194:
        /*0298*/ 	.byte	0x04, 0x36
        /*029a*/ 	.short	(.L_196 - .L_195)
.L_195:
        /*029c*/ 	.word	0x00000008
.L_196:


//--------------------- .nv.info._ZN6thrust24THRUST_300001_SM_1000_NS8cuda_cub4core6detail13_kernel_agentINS1_8__reduce11ReduceAgentINS0_12zip_iteratorIN4cuda3std3__45tupleIJNS0_10device_ptrIdEENS0_17counting_iteratorIlNS0_11use_defaultESF_SF_EEEEEEEPNSB_IJdlEEESJ_lNS1_9__extrema9arg_max_fIdlNSA_4lessIdEEEEEEJSI_SK_lSP_EEEvDpT0_ --------------------------
	.section	.nv.info._ZN6thrust24THRUST_300001_SM_1000_NS8cuda_cub4core6detail13_kernel_agentINS1_8__reduce11ReduceAgentINS0_12zip_iteratorIN4cuda3std3__45tupleIJNS0_10device_ptrIdEENS0_17counting_iteratorIlNS0_11use_defaultESF_SF_EEEEEEEPNSB_IJdlEEESJ_lNS1_9__extrema9arg_max_fIdlNSA_4lessIdEEEEEEJSI_SK_lSP_EEEvDpT0_,"",@"SHT_CUDA_INFO"
	.sectionflags	@""
	.align	4


	//----- nvinfo : EIATTR_CUDA_API_VERSION
	.align		4
        /*0000*/ 	.byte	0x04, 0x37
        /*0002*/ 	.short	(.L_198 - .L_197)
.L_197:
        /*0004*/ 	.word	0x00000082


	//----- nvinfo : EIATTR_KPARAM_INFO
	.align		4
.L_198:
        /*0008*/ 	.byte	0x04, 0x17
        /*000a*/ 	.short	(.L_200 - .L_199)
.L_199:
        /*000c*/ 	.word	0x00000000
        /*0010*/ 	.short	0x0003
        /*0012*/ 	.short	0x0020
        /*0014*/ 	.byte	0x00, 0xf0, 0x05, 0x00


	//----- nvinfo : EIATTR_KPARAM_INFO
	.align		4
.L_200:
        /*0018*/ 	.byte	0x04, 0x17
        /*001a*/ 	.short	(.L_202 - .L_201)
.L_201:
        /*001c*/ 	.word	0x00000000
        /*0020*/ 	.short	0x0002
        /*0022*/ 	.short	0x0018
        /*0024*/ 	.byte	0x00, 0xf0, 0x21, 0x00


	//----- nvinfo : EIATTR_KPARAM_INFO
	.align		4
.L_202:
        /*0028*/ 	.byte	0x04, 0x17
        /*002a*/ 	.short	(.L_204 - .L_203)
.L_203:
        /*002c*/ 	.word	0x00000000
        /*0030*/ 	.short	0x0001
        /*0032*/ 	.short	0x0010
        /*0034*/ 	.byte	0x00, 0xf5, 0x21, 0x00


	//----- nvinfo : EIATTR_KPARAM_INFO
	.align		4
.L_204:
        /*0038*/ 	.byte	0x04, 0x17
        /*003a*/ 	.short	(.L_206 - .L_205)
.L_205:
        /*003c*/ 	.word	0x00000000
        /*0040*/ 	.short	0x0000
        /*0042*/ 	.short	0x0000
        /*0044*/ 	.byte	0x00, 0xf0, 0x41, 0x00


	//----- nvinfo : EIATTR_SPARSE_MMA_MASK
	.align		4
.L_206:
        /*0048*/ 	.byte	0x03, 0x50
        /*004a*/ 	.short	0x0000


	//----- nvinfo : EIATTR_MAXREG_COUNT
	.align		4
        /*004c*/ 	.byte	0x03, 0x1b
        /*004e*/ 	.short	0x00ff


	//----- nvinfo : EIATTR_NUM_BARRIERS
	.align		4
        /*0050*/ 	.byte	0x02, 0x4c
        /*0052*/ 	.byte	0x01
	.zero		1


	//----- nvinfo : EIATTR_MERCURY_ISA_VERSION
	.align		4
        /*0054*/ 	.byte	0x03, 0x5f
        /*0056*/ 	.short	0x0101


	//----- nvinfo : EIATTR_COOP_GROUP_MASK_REGIDS
	.align		4
        /*0058*/ 	.byte	0x04, 0x29
        /*005a*/ 	.short	(.L_208 - .L_207)


	//   ....[0]....
.L_207:
        /*005c*/ 	.word	0xffffffff


	//   ....[1]....
        /*0060*/ 	.word	0xffffffff


	//   ....[2]....
        /*0064*/ 	.word	0xffffffff


	//   ....[3]....
        /*0068*/ 	.word	0xffffffff


	//   ....[4]....
        /*006c*/ 	.word	0xffffffff


	//   ....[5]....
        /*0070*/ 	.word	0xffffffff


	//   ....[6]....
        /*0074*/ 	.word	0xffffffff


	//   ....[7]....
        /*0078*/ 	.word	0xffffffff


	//   ....[8]....
        /*007c*/ 	.word	0xffffffff


	//   ....[9]....
        /*0080*/ 	.word	0xffffffff


	//   ....[10]....
        /*0084*/ 	.word	0xffffffff


	//   ....[11]....
        /*0088*/ 	.word	0xffffffff


	//   ....[12]....
        /*008c*/ 	.word	0xffffffff


	//   ....[13]....
        /*0090*/ 	.word	0xffffffff


	//   ....[14]....
        /*0094*/ 	.word	0xffffffff


	//   ....[15]....
        /*0098*/ 	.word	0xffffffff


	//   ....[16]....
        /*009c*/ 	.word	0xffffffff


	//   ....[17]....
        /*00a0*/ 	.word	0xffffffff


	//   ....[18]....
        /*00a4*/ 	.word	0xffffffff


	//   ....[19]....
        /*00a8*/ 	.word	0xffffffff


	//   ....[20]....
        /*00ac*/ 	.word	0xffffffff


	//   ....[21]....
        /*00b0*/ 	.word	0xffffffff


	//   ....[22]....
        /*00b4*/ 	.word	0xffffffff


	//   ....[23]....
        /*00b8*/ 	.word	0xffffffff


	//   ....[24]....
        /*00bc*/ 	.word	0xffffffff


	//   ....[25]....
        /*00c0*/ 	.word	0xffffffff


	//   ....[26]....
        /*00c4*/ 	.word	0xffffffff


	//   ....[27]....
        /*00c8*/ 	.word	0xffffffff


	//   ....[28]....
        /*00cc*/ 	.word	0xffffffff


	//   ....[29]....
        /*00d0*/ 	.word	0xffffffff


	//   ....[30]....
        /*00d4*/ 	.word	0xffffffff


	//   ....[31]....
        /*00d8*/ 	.word	0xffffffff


	//   ....[32]....
        /*00dc*/ 	.word	0xffffffff


	//   ....[33]....
        /*00e0*/ 	.word	0xffffffff


	//   ....[34]....
        /*00e4*/ 	.word	0xffffffff


	//   ....[35]....
        /*00e8*/ 	.word	0xffffffff


	//   ....[36]....
        /*00ec*/ 	.word	0xffffffff


	//   ....[37]....
        /*00f0*/ 	.word	0xffffffff


	//   ....[38]....
        /*00f4*/ 	.word	0xffffffff


	//   ....[39]....
        /*00f8*/ 	.word	0xffffffff


	//   ....[40]....
        /*00fc*/ 	.word	0xffffffff


	//   ....[41]....
        /*0100*/ 	.word	0xffffffff


	//   ....[42]....
        /*0104*/ 	.word	0xffffffff


	//   ....[43]....
        /*0108*/ 	.word	0xffffffff


	//   ....[44]....
        /*010c*/ 	.word	0xffffffff


	//   ....[45]....
        /*0110*/ 	.word	0xffffffff


	//   ....[46]....
        /*0114*/ 	.word	0xffffffff


	//   ....[47]....
        /*0118*/ 	.word	0xffffffff


	//   ....[48]....
        /*011c*/ 	.word	0xffffffff


	//   ....[49]....
        /*0120*/ 	.word	0xffffffff


	//   ....[50]....
        /*0124*/ 	.word	0xffffffff


	//   ....[51]....
        /*0128*/ 	.word	0xffffffff


	//   ....[52]....
        /*012c*/ 	.word	0xffffffff


	//   ....[53]....
        /*0130*/ 	.word	0xffffffff


	//   ....[54]....
        /*0134*/ 	.word	0xffffffff


	//   ....[55]....
        /*0138*/ 	.word	0xffffffff


	//   ....[56]....
        /*013c*/ 	.word	0xffffffff


	//   ....[57]....
        /*0140*/ 	.word	0xffffffff


	//   ....[58]....
        /*0144*/ 	.word	0xffffffff


	//   ....[59]....
        /*0148*/ 	.word	0xffffffff


	//----- nvinfo : EIATTR_COOP_GROUP_INSTR_OFFSETS
	.align		4
.L_208:
        /*014c*/ 	.byte	0x04, 0x28
        /*014e*/ 	.short	(.L_210 - .L_209)


	//   ....[0]....
.L_209:
        /*0150*/ 	.word	0x00000cb0


	//   ....[1]....
        /*0154*/ 	.word	0x00000ce0


	//   ....[2]....
        /*0158*/ 	.word	0x00000d00


	//   ....[3]....
        /*015c*/ 	.word	0x00000d10


	//   ....[4]....
        /*0160*/ 	.word	0x00000ea0


	//   ....[5]....
        /*0164*/ 	.word	0x00000ed0


	//   ....[6]....
        /*0168*/ 	.word	0x00000f00


	//   ....[7]....
        /*016c*/ 	.word	0x00000f20


	//   ....[8]....
        /*0170*/ 	.word	0x000010a0


	//   ....[9]....
        /*0174*/ 	.word	0x000010d0


	//   ....[10]....
        /*0178*/ 	.word	0x00001100


	//   ....[11]....
        /*017c*/ 	.word	0x00001120


	//   ....[12]....
        /*0180*/ 	.word	0x000012a0


	//   ....[13]....
        /*0184*/ 	.word	0x000012d0


	//   ....[14]....
        /*0188*/ 	.word	0x00001300


	//   ....[15]....
        /*018c*/ 	.word	0x00001320


	//   ....[16]....
        /*0190*/ 	.word	0x000014a0


	//   ....[17]....
        /*0194*/ 	.word	0x000014d0


	//   ....[18]....
        /*0198*/ 	.word	0x00001500


	//   ....[19]....
        /*019c*/ 	.word	0x00001520


	//   ....[20]....
        /*01a0*/ 	.word	0x00002280


	//   ....[21]....
        /*01a4*/ 	.word	0x00002290


	//   ....[22]....
        /*01a8*/ 	.word	0x000022a0


	//   ....[23]....
        /*01ac*/ 	.word	0x000022c0


	//   ....[24]....
        /*01b0*/ 	.word	0x00002440


	//   ....[25]....
        /*01b4*/ 	.word	0x00002480


	//   ....[26]....
        /*01b8*/ 	.word	0x000024b0


	//   ....[27]....
        /*01bc*/ 	.word	0x000024d0


	//   ....[28]....
        /*01c0*/ 	.word	0x00002650


	//   ....[29]....
        /*01c4*/ 	.word	0x00002690


	//   ....[30]....
        /*01c8*/ 	.word	0x000026c0


	//   ....[31]....
        /*01cc*/ 	.word	0x000026e0


	//   ....[32]....
        /*01d0*/ 	.word	0x00002860


	//   ....[33]....
        /*01d4*/ 	.word	0x000028a0


	//   ....[34]....
        /*01d8*/ 	.word	0x000028d0


	//   ....[35]....
        /*01dc*/ 	.word	0x000028f0


	//   ....[36]....
        /*01e0*/ 	.word	0x00002a70


	//   ....[37]....
        /*01e4*/ 	.word	0x00002ab0


	//   ....[38]....
        /*01e8*/ 	.word	0x00002ae0


	//   ....[39]....
        /*01ec*/ 	.word	0x00002b00


	//   ....[40]....
        /*01f0*/ 	.word	0x00004f70


	//   ....[41]....
        /*01f4*/ 	.word	0x00004fa0


	//   ....[42]....
        /*01f8*/ 	.word	0x00004fc0


	//   ....[43]....
        /*01fc*/ 	.word	0x00004fd0


	//   ....[44]....
        /*0200*/ 	.word	0x00005160


	//   ....[45]....
        /*0204*/ 	.word	0x00005190


	//   ....[46]....
        /*0208*/ 	.word	0x000051c0


	//   ....[47]....
        /*020c*/ 	.word	0x000051e0


	//   ....[48]....
        /*0210*/ 	.word	0x00005360


	//   ....[49]....
        /*0214*/ 	.word	0x00005390


	//   ....[50]....
        /*0218*/ 	.word	0x000053c0


	//   ....[51]....
        /*021c*/ 	.word	0x000053e0


	//   ....[52]....
        /*0220*/ 	.word	0x00005560


	//   ....[53]....
        /*0224*/ 	.word	0x00005590


	//   ....[54]....
        /*0228*/ 	.word	0x000055c0


	//   ....[55]....
        /*022c*/ 	.word	0x000055e0


	//   ....[56]....
        /*0230*/ 	.word	0x00005760


	//   ....[57]....
        /*0234*/ 	.word	0x00005790


	//   ....[58]....
        /*0238*/ 	.word	0x000057c0


	//   ....[59]....
        /*023c*/ 	.word	0x000057e0


	//----- nvinfo : EIATTR_VRC_CTA_INIT_COUNT
	.align		4
.L_210:
        /*0240*/ 	.byte	0x02, 0x4a
	.zero		1
	.zero		1


	//----- nvinfo : EIATTR_EXIT_INSTR_OFFSETS
	.align		4
        /*0244*/ 	.byte	0x04, 0x1c
        /*0246*/ 	.short	(.L_212 - .L_211)


	//   ....[0]....
.L_211:
        /*0248*/ 	.word	0x00000040


	//   ....[1]....
        /*024c*/ 	.word	0x00006480


	//   ....[2]....
        /*0250*/ 	.word	0x000064c0


	//----- nvinfo : EIATTR_MAX_THREADS
	.align		4
.L_212:
        /*0254*/ 	.byte	0x04, 0x05
        /*0256*/ 	.short	(.L_214 - .L_213)
.L_213:
        /*0258*/ 	.word	0x00000100
        /*025c*/ 	.word	0x00000001
        /*0260*/ 	.word	0x00000001


	//----- nvinfo : EIATTR_CRS_STACK_SIZE
	.align		4
.L_214:
        /*0264*/ 	.byte	0x04, 0x1e
        /*0266*/ 	.short	(.L_216 - .L_215)
.L_215:
        /*0268*/ 	.word	0x00000000


	//----- nvinfo : EIATTR_CBANK_PARAM_SIZE
	.align		4
.L_216:
        /*026c*/ 	.byte	0x03, 0x19
        /*026e*/ 	.short	0x0021


	//----- nvinfo : EIATTR_PARAM_CBANK
	.align		4
        /*0270*/ 	.byte	0x04, 0x0a
        /*0272*/ 	.short	(.L_218 - .L_217)
	.align		4
.L_217:
        /*0274*/ 	.word	index@(.nv.constant0._ZN6thrust24THRUST_300001_SM_1000_NS8cuda_cub4core6detail13_kernel_agentINS1_8__reduce11ReduceAgentINS0_12zip_iteratorIN4cuda3std3__45tupleIJNS0_10device_ptrIdEENS0_17counting_iteratorIlNS0_11use_defaultESF_SF_EEEEEEEPNSB_IJdlEEESJ_lNS1_9__extrema9arg_max_fIdlNSA_4lessIdEEEEEEJSI_SK_lSP_EEEvDpT0_)
        /*0278*/ 	.short	0x0380
        /*027a*/ 	.short	0x0021


	//----- nvinfo : EIATTR_SW_WAR
	.align		4
.L_218:
        /*027c*/ 	.byte	0x04, 0x36
        /*027e*/ 	.short	(.L_220 - .L_219)
.L_219:
        /*0280*/ 	.word	0x00000008
.L_220:


//--------------------- .nv.info._ZN6thrust24THRUST_300001_SM_1000_NS8cuda_cub4core6detail13_kernel_agentINS1_8__reduce11ReduceAgentIPN4cuda3std3__45tupleIJdlEEESC_SB_iNS1_9__extrema9arg_max_fIdlNS9_4lessIdEEEEEEJSC_SC_iSH_EEEvDpT0_ --------------------------
	.section	.nv.info._ZN6thrust24THRUST_300001_SM_1000_NS8cuda_cub4core6detail13_kernel_agentINS1_8__reduce11ReduceAgentIPN4cuda3std3__45tupleIJdlEEESC_SB_iNS1_9__extrema9arg_max_fIdlNS9_4lessIdEEEEEEJSC_SC_iSH_EEEvDpT0_,"",@"SHT_CUDA_INFO"
	.sectionflags	@""
	.align	4


	//----- nvinfo : EIATTR_CUDA_API_VERSION
	.align		4
        /*0000*/ 	.byte	0x04, 0x37
        /*0002*/ 	.short	(.L_222 - .L_221)
.L_221:
        /*0004*/ 	.word	0x00000082


	//----- nvinfo : EIATTR_KPARAM_INFO
	.align		4
.L_222:
        /*0008*/ 	.byte	0x04, 0x17
        /*000a*/ 	.short	(.L_224 - .L_223)
.L_223:
        /*000c*/ 	.word	0x00000000
        /*0010*/ 	.short	0x0003
        /*0012*/ 	.short	0x0014
        /*0014*/ 	.byte	0x00, 0xf0, 0x05, 0x00


	//----- nvinfo : EIATTR_KPARAM_INFO
	.align		4
.L_224:
        /*0018*/ 	.byte	0x04, 0x17
        /*001a*/ 	.short	(.L_226 - .L_225)
.L_225:
        /*001c*/ 	.word	0x00000000
        /*0020*/ 	.short	0x0002
        /*0022*/ 	.short	0x0010
        /*0024*/ 	.byte	0x00, 0xf0, 0x11, 0x00


	//----- nvinfo : EIATTR_KPARAM_INFO
	.align		4
.L_226:
        /*0028*/ 	.byte	0x04, 0x17
        /*002a*/ 	.short	(.L_228 - .L_227)
.L_227:
        /*002c*/ 	.word	0x00000000
        /*0030*/ 	.short	0x0001
        /*0032*/ 	.short	0x0008
        /*0034*/ 	.byte	0x00, 0xf5, 0x21, 0x00


	//----- nvinfo : EIATTR_KPARAM_INFO
	.align		4
.L_228:
        /*0038*/ 	.byte	0x04, 0x17
        /*003a*/ 	.short	(.L_230 - .L_229)
.L_229:
        /*003c*/ 	.word	0x00000000
        /*0040*/ 	.short	0x0000
        /*0042*/ 	.short	0x0000
        /*0044*/ 	.byte	0x00, 0xf5, 0x21, 0x00


	//----- nvinfo : EIATTR_SPARSE_MMA_MASK
	.align		4
.L_230:
        /*0048*/ 	.byte	0x03, 0x50
        /*004a*/ 	.short	0x0000


	//----- nvinfo : EIATTR_MAXREG_COUNT
	.align		4
        /*004c*/ 	.byte	0x03, 0x1b
        /*004e*/ 	.short	0x00ff


	//----- nvinfo : EIATTR_NUM_BARRIERS
	.align		4
        /*0050*/ 	.byte	0x02, 0x4c
        /*0052*/ 	.byte	0x01
	.zero		1


	//----- nvinfo : EIATTR_MERCURY_ISA_VERSION
	.align		4
        /*0054*/ 	.byte	0x03, 0x5f
        /*0056*/ 	.short	0x0101


	//----- nvinfo : EIATTR_COOP_GROUP_MASK_REGIDS
	.align		4
        /*0058*/ 	.byte	0x04, 0x29
        /*005a*/ 	.short	(.L_232 - .L_231)


	//   ....[0]....
.L_231:
        /*005c*/ 	.word	0xffffffff


	//   ....[1]....
        /*0060*/ 	.word	0xffffffff


	//   ....[2]....
        /*0064*/ 	.word	0xffffffff


	//   ....[3]....
        /*0068*/ 	.word	0xffffffff


	//   ....[4]....
        /*006c*/ 	.word	0xffffffff


	//   ....[5]....
        /*0070*/ 	.word	0xffffffff


	//   ....[6]....
        /*0074*/ 	.word	0xffffffff


	//   ....[7]....
        /*0078*/ 	.word	0xffffffff


	//   ....[8]....
        /*007c*/ 	.word	0xffffffff


	//   ....[9]....
        /*0080*/ 	.word	0xffffffff


	//   ....[10]....
        /*0084*/ 	.word	0xffffffff


	//   ....[11]....
        /*0088*/ 	.word	0xffffffff


	//   ....[12]....
        /*008c*/ 	.word	0xffffffff


	//   ....[13]....
        /*0090*/ 	.word	0xffffffff


	//   ....[14]....
        /*0094*/ 	.word	0xffffffff


	//   ....[15]....
        /*0098*/ 	.word	0xffffffff


	//   ....[16]....
        /*009c*/ 	.word	0xffffffff


	//   ....[17]....
        /*00a0*/ 	.word	0xffffffff


	//   ....[18]....
        /*00a4*/ 	.word	0xffffffff


	//   ....[19]....
        /*00a8*/ 	.word	0xffffffff


	//   ....[20]....
        /*00ac*/ 	.word	0xffffffff


	//   ....[21]....
        /*00b0*/ 	.word	0xffffffff


	//   ....[22]....
        /*00b4*/ 	.word	0xffffffff


	//   ....[23]....
        /*00b8*/ 	.word	0xffffffff


	//   ....[24]....
        /*00bc*/ 	.word	0xffffffff


	//   ....[25]....
        /*00c0*/ 	.word	0xffffffff


	//   ....[26]....
        /*00c4*/ 	.word	0xffffffff


	//   ....[27]....
        /*00c8*/ 	.word	0xffffffff


	//   ....[28]....
        /*00cc*/ 	.word	0xffffffff


	//   ....[29]....
        /*00d0*/ 	.word	0xffffffff


	//   ....[30]....
        /*00d4*/ 	.word	0xffffffff


	//   ....[31]....
        /*00d8*/ 	.word	0xffffffff


	//   ....[32]....
        /*00dc*/ 	.word	0xffffffff


	//   ....[33]....
        /*00e0*/ 	.word	0xffffffff


	//   ....[34]....
        /*00e4*/ 	.word	0xffffffff


	//   ....[35]....
        /*00e8*/ 	.word	0xffffffff


	//   ....[36]....
        /*00ec*/ 	.word	0xffffffff


	//   ....[37]....
        /*00f0*/ 	.word	0xffffffff


	//   ....[38]....
        /*00f4*/ 	.word	0xffffffff


	//   ....[39]....
        /*00f8*/ 	.word	0xffffffff


	//   ....[40]....
        /*00fc*/ 	.word	0xffffffff


	//   ....[41]....
        /*0100*/ 	.word	0xffffffff


	//   ....[42]....
        /*0104*/ 	.word	0xffffffff


	//   ....[43]....
        /*0108*/ 	.word	0xffffffff


	//   ....[44]....
        /*010c*/ 	.word	0xffffffff


	//   ....[45]....
        /*0110*/ 	.word	0xffffffff


	//   ....[46]....
        /*0114*/ 	.word	0xffffffff


	//   ....[47]....
        /*0118*/ 	.word	0xffffffff


	//   ....[48]....
        /*011c*/ 	.word	0xffffffff


	//   ....[49]....
        /*0120*/ 	.word	0xffffffff


	//   ....[50]....
        /*0124*/ 	.word	0xffffffff


	//   ....[51]....
        /*0128*/ 	.word	0xffffffff


	//   ....[52]....
        /*012c*/ 	.word	0xffffffff


	//   ....[53]....
        /*0130*/ 	.word	0xffffffff


	//   ....[54]....
        /*0134*/ 	.word	0xffffffff


	//   ....[55]....
        /*0138*/ 	.word	0xffffffff


	//   ....[56]....
        /*013c*/ 	.word	0xffffffff


	//   ....[57]....
        /*0140*/ 	.word	0xffffffff


	//   ....[58]....
        /*0144*/ 	.word	0xffffffff


	//   ....[59]....
        /*0148*/ 	.word	0xffffffff


	//----- nvinfo : EIATTR_COOP_GROUP_INSTR_OFFSETS
	.align		4
.L_232:
        /*014c*/ 	.byte	0x04, 0x28
        /*014e*/ 	.short	(.L_234 - .L_233)


	//   ....[0]....
.L_233:
        /*0150*/ 	.word	0x00000b70


	//   ....[1]....
        /*0154*/ 	.word	0x00000ba0


	//   ....[2]....
        /*0158*/ 	.word	0x00000bc0


	//   ....[3]....
        /*015c*/ 	.word	0x00000bd0


	//   ....[4]....
        /*0160*/ 	.word	0x00000d60


	//   ....[5]....
        /*0164*/ 	.word	0x00000d90


	//   ....[6]....
        /*0168*/ 	.word	0x00000dc0


	//   ....[7]....
        /*016c*/ 	.word	0x00000de0


	//   ....[8]....
        /*0170*/ 	.word	0x00000f60


	//   ....[9]....
        /*0174*/ 	.word	0x00000f90


	//   ....[10]....
        /*0178*/ 	.word	0x00000fc0


	//   ....[11]....
        /*017c*/ 	.word	0x00000fe0


	//   ....[12]....
        /*0180*/ 	.word	0x00001160


	//   ....[13]....
        /*0184*/ 	.word	0x00001190


	//   ....[14]....
        /*0188*/ 	.word	0x000011c0


	//   ....[15]....
        /*018c*/ 	.word	0x000011e0


	//   ....[16]....
        /*0190*/ 	.word	0x00001360


	//   ....[17]....
        /*0194*/ 	.word	0x000013a0


	//   ....[18]....
        /*0198*/ 	.word	0x000013d0


	//   ....[19]....
        /*019c*/ 	.word	0x000013e0


	//   ....[20]....
        /*01a0*/ 	.word	0x00002140


	//   ....[21]....
        /*01a4*/ 	.word	0x00002150


	//   ....[22]....
        /*01a8*/ 	.word	0x00002160


	//   ....[23]....
        /*01ac*/ 	.word	0x00002180


	//   ....[24]....
        /*01b0*/ 	.word	0x00002300


	//   ....[25]....
        /*01b4*/ 	.word	0x00002340


	//   ....[26]....
        /*01b8*/ 	.word	0x00002370


	//   ....[27]....
        /*01bc*/ 	.word	0x00002390


	//   ....[28]....
        /*01c0*/ 	.word	0x00002510


	//   ....[29]....
        /*01c4*/ 	.word	0x00002550


	//   ....[30]....
        /*01c8*/ 	.word	0x00002580


	//   ....[31]....
        /*01cc*/ 	.word	0x000025a0


	//   ....[32]....
        /*01d0*/ 	.word	0x00002720


	//   ....[33]....
        /*01d4*/ 	.word	0x00002760


	//   ....[34]....
        /*01d8*/ 	.word	0x00002790


	//   ....[35]....
        /*01dc*/ 	.word	0x000027b0


	//   ....[36]....
        /*01e0*/ 	.word	0x00002930


	//   ....[37]....
        /*01e4*/ 	.word	0x00002970


	//   ....[38]....
        /*01e8*/ 	.word	0x000029b0


	//   ....[39]....
        /*01ec*/ 	.word	0x000029c0


	//   ....[40]....
        /*01f0*/ 	.word	0x00004d80


	//   ....[41]....
        /*01f4*/ 	.word	0x00004db0


	//   ....[42]....
        /*01f8*/ 	.word	0x00004dd0


	//   ....[43]....
        /*01fc*/ 	.word	0x00004de0


	//   ....[44]....
        /*0200*/ 	.word	0x00004f70


	//   ....[45]....
        /*0204*/ 	.word	0x00004fa0


	//   ....[46]....
        /*0208*/ 	.word	0x00004fd0


	//   ....[47]....
        /*020c*/ 	.word	0x00004ff0


	//   ....[48]....
        /*0210*/ 	.word	0x00005170


	//   ....[49]....
        /*0214*/ 	.word	0x000051a0


	//   ....[50]....
        /*0218*/ 	.word	0x000051d0


	//   ....[51]....
        /*021c*/ 	.word	0x000051f0


	//   ....[52]....
        /*0220*/ 	.word	0x00005370


	//   ....[53]....
        /*0224*/ 	.word	0x000053a0


	//   ....[54]....
        /*0228*/ 	.word	0x000053d0


	//   ....[55]....
        /*022c*/ 	.word	0x000053f0


	//   ....[56]....
        /*0230*/ 	.word	0x00005570


	//   ....[57]....
        /*0234*/ 	.word	0x000055a0


	//   ....[58]....
        /*0238*/ 	.word	0x000055d0


	//   ....[59]....
        /*023c*/ 	.word	0x000055f0


	//----- nvinfo : EIATTR_VRC_CTA_INIT_COUNT
	.align		4
.L_234:
        /*0240*/ 	.byte	0x02, 0x4a
	.zero		1
	.zero		1


	//----- nvinfo : EIATTR_EXIT_INSTR_OFFSETS
	.align		4
        /*0244*/ 	.byte	0x04, 0x1c
        /*0246*/ 	.short	(.L_236 - .L_235)


	//   ....[0]....
.L_235:
        /*0248*/ 	.word	0x00000030


	//   ....[1]....
        /*024c*/ 	.word	0x00006290


	//   ....[2]....
        /*0250*/ 	.word	0x000062d0


	//----- nvinfo : EIATTR_MAX_THREADS
	.align		4
.L_236:
        /*0254*/ 	.byte	0x04, 0x05
        /*0256*/ 	.short	(.L_238 - .L_237)
.L_237:
        /*0258*/ 	.word	0x00000100
        /*025c*/ 	.word	0x00000001
        /*0260*/ 	.word	0x00000001


	//----- nvinfo : EIATTR_CRS_STACK_SIZE
	.align		4
.L_238:
        /*0264*/ 	.byte	0x04, 0x1e
        /*0266*/ 	.short	(.L_240 - .L_239)
.L_239:
        /*0268*/ 	.word	0x00000000


	//----- nvinfo : EIATTR_CBANK_PARAM_SIZE
	.align		4
.L_240:
        /*026c*/ 	.byte	0x03, 0x19
        /*026e*/ 	.short	0x0015


	//----- nvinfo : EIATTR_PARAM_CBANK
	.align		4
        /*0270*/ 	.byte	0x04, 0x0a
        /*0272*/ 	.short	(.L_242 - .L_241)
	.align		4
.L_241:
        /*0274*/ 	.word	index@(.nv.constant0._ZN6thrust24THRUST_300001_SM_1000_NS8cuda_cub4core6detail13_kernel_agentINS1_8__reduce11ReduceAgentIPN4cuda3std3__45tupleIJdlEEESC_SB_iNS1_9__extrema9arg_max_fIdlNS9_4lessIdEEEEEEJSC_SC_iSH_EEEvDpT0_)
        /*0278*/ 	.short	0x0380
        /*027a*/ 	.short	0x0015


	//----- nvinfo : EIATTR_SW_WAR
	.align		4
.L_242:
        /*027c*/ 	.byte	0x04, 0x36
        /*027e*/ 	.short	(.L_244 - .L_243)
.L_243:
        /*0280*/ 	.word	0x00000008
.L_244:


//--------------------- .nv.info._ZN6thrust24THRUST_300001_SM_1000_NS8cuda_cub4core6detail13_kernel_agentINS1_8__reduce10DrainAgentIiEEJN3cub18CUB_300001_SM_10009GridQueueIjEEiEEEvDpT0_ --------------------------
	.section	.nv.info._ZN6thrust24THRUST_300001_SM_1000_NS8cuda_cub4core6detail13_kernel_agentINS1_8__reduce10DrainAgentIiEEJN3cub18CUB_300001_SM_10009GridQueueIjEEiEEEvDpT0_,"",@"SHT_CUDA_INFO"
	.sectionflags	@""
	.align	4


	//----- nvinfo : EIATTR_CUDA_API_VERSION
	.align		4
        /*0000*/ 	.byte	0x04, 0x37
        /*0002*/ 	.short	(.L_246 - .L_245)
.L_245:
        /*0004*/ 	.word	0x00000082


	//----- nvinfo : EIATTR_KPARAM_INFO
	.align		4
.L_246:
        /*0008*/ 	.byte	0x04, 0x17
        /*000a*/ 	.short	(.L_248 - .L_247)
.L_247:
        /*000c*/ 	.word	0x00000000
        /*0010*/ 	.short	0x0001
        /*0012*/ 	.short	0x0008
        /*0014*/ 	.byte	0x00, 0xf0, 0x11, 0x00


	//----- nvinfo : EIATTR_KPARAM_INFO
	.align		4
.L_248:
        /*0018*/ 	.byte	0x04, 0x17
        /*001a*/ 	.short	(.L_250 - .L_249)
.L_249:
        /*001c*/ 	.word	0x00000000
        /*0020*/ 	.short	0x0000
        /*0022*/ 	.short	0x0000
        /*0024*/ 	.byte	0x00, 0xf0, 0x21, 0x00


	//----- nvinfo : EIATTR_SPARSE_MMA_MASK
	.align		4
.L_250:
        /*0028*/ 	.byte	0x03, 0x50
        /*002a*/ 	.short	0x0000


	//----- nvinfo : EIATTR_MAXREG_COUNT
	.align		4
        /*002c*/ 	.byte	0x03, 0x1b
        /*002e*/ 	.short	0x00ff


	//----- nvinfo : EIATTR_MERCURY_ISA_VERSION
	.align		4
        /*0030*/ 	.byte	0x03, 0x5f
        /*0032*/ 	.short	0x0101


	//----- nvinfo : EIATTR_VRC_CTA_INIT_COUNT
	.align		4
        /*0034*/ 	.byte	0x02, 0x4a
	.zero		1
	.zero		1


	//----- nvinfo : EIATTR_EXIT_INSTR_OFFSETS
	.align		4
        /*0038*/ 	.byte	0x04, 0x1c
        /*003a*/ 	.short	(.L_252 - .L_251)


	//   ....[0]....
.L_251:
        /*003c*/ 	.word	0x00000060


	//----- nvinfo : EIATTR_MAX_THREADS
	.align		4
.L_252:
        /*0040*/ 	.byte	0x04, 0x05
        /*0042*/ 	.short	(.L_254 - .L_253)
.L_253:
        /*0044*/ 	.word	0x00000001
        /*0048*/ 	.word	0x00000001
        /*004c*/ 	.word	0x00000001


	//----- nvinfo : EIATTR_CBANK_PARAM_SIZE
	.align		4
.L_254:
        /*0050*/ 	.byte	0x03, 0x19
        /*0052*/ 	.short	0x000c


	//----- nvinfo : EIATTR_PARAM_CBANK
	.align		4
        /*0054*/ 	.byte	0x04, 0x0a
        /*0056*/ 	.short	(.L_256 - .L_255)
	.align		4
.L_255:
        /*0058*/ 	.word	index@(.nv.constant0._ZN6thrust24THRUST_300001_SM_1000_NS8cuda_cub4core6detail13_kernel_agentINS1_8__reduce10DrainAgentIiEEJN3cub18CUB_300001_SM_10009GridQueueIjEEiEEEvDpT0_)
        /*005c*/ 	.short	0x0380
        /*005e*/ 	.short	0x000c


	//----- nvinfo : EIATTR_SW_WAR
	.align		4
.L_256:
        /*0060*/ 	.byte	0x04, 0x36
        /*0062*/ 	.short	(.L_258 - .L_257)
.L_257:
        /*0064*/ 	.word	0x00000008
.L_258:


//--------------------- .nv.info._ZN6thrust24THRUST_300001_SM_1000_NS8cuda_cub4core6detail13_kernel_agentINS1_8__reduce11ReduceAgentINS0_12zip_iteratorIN4cuda3std3__45tupleIJNS0_10device_ptrIdEENS0_17counting_iteratorIlNS0_11use_defaultESF_SF_EEEEEEEPNSB_IJdlEEESJ_iNS1_9__extrema9arg_max_fIdlNSA_4lessIdEEEEEEJSI_SK_iN3cub18CUB_300001_SM_100013GridEvenShareIiEENSS_9GridQueueIjEESP_EEEvDpT0_ --------------------------
	.section	.nv.info._ZN6thrust24THRUST_300001_SM_1000_NS8cuda_cub4core6detail13_kernel_agentINS1_8__reduce11ReduceAgentINS0_12zip_iteratorIN4cuda3std3__45tupleIJNS0_10device_ptrIdEENS0_17counting_iteratorIlNS0_11use_defaultESF_SF_EEEEEEEPNSB_IJdlEEESJ_iNS1_9__extrema9arg_max_fIdlNSA_4lessIdEEEEEEJSI_SK_iN3cub18CUB_300001_SM_100013GridEvenShareIiEENSS_9GridQueueIjEESP_EEEvDpT0_,"",@"SHT_CUDA_INFO"
	.sectionflags	@""
	.align	4


	//----- nvinfo : EIATTR_CUDA_API_VERSION
	.align		4
        /*0000*/ 	.byte	0x04, 0x37
        /*0002*/ 	.short	(.L_260 - .L_259)
.L_259:
        /*0004*/ 	.word	0x00000082


	//----- nvinfo : EIATTR_KPARAM_INFO
	.align		4
.L_260:
        /*0008*/ 	.byte	0x04, 0x17
        /*000a*/ 	.short	(.L_262 - .L_261)
.L_261:
        /*000c*/ 	.word	0x00000000
        /*0010*/ 	.short	0x0005
        /*0012*/ 	.short	0x0050
        /*0014*/ 	.byte	0x00, 0xf0, 0x05, 0x00


	//----- nvinfo : EIATTR_KPARAM_INFO
	.align		4
.L_262:
        /*0018*/ 	.byte	0x04, 0x17
        /*001a*/ 	.short	(.L_264 - .L_263)
.L_263:
        /*001c*/ 	.word	0x00000000
        /*0020*/ 	.short	0x0004
        /*0022*/ 	.short	0x0048
        /*0024*/ 	.byte	0x00, 0xf0, 0x21, 0x00


	//----- nvinfo : EIATTR_KPARAM_INFO
	.align		4
.L_264:
        /*0028*/ 	.byte	0x04, 0x17
        /*002a*/ 	.short	(.L_266 - .L_265)
.L_265:
        /*002c*/ 	.word	0x00000000
        /*0030*/ 	.short	0x0003
        /*0032*/ 	.short	0x001c
        /*0034*/ 	.byte	0x00, 0xf0, 0xa1, 0x00


	//----- nvinfo : EIATTR_KPARAM_INFO
	.align		4
.L_266:
        /*0038*/ 	.byte	0x04, 0x17
        /*003a*/ 	.short	(.L_268 - .L_267)
.L_267:
        /*003c*/ 	.word	0x00000000
        /*0040*/ 	.short	0x0002
        /*0042*/ 	.short	0x0018
        /*0044*/ 	.byte	0x00, 0xf0, 0x11, 0x00


	//----- nvinfo : EIATTR_KPARAM_INFO
	.align		4
.L_268:
        /*0048*/ 	.byte	0x04, 0x17
        /*004a*/ 	.short	(.L_270 - .L_269)
.L_269:
        /*004c*/ 	.word	0x00000000
        /*0050*/ 	.short	0x0001
        /*0052*/ 	.short	0x0010
        /*0054*/ 	.byte	0x00, 0xf5, 0x21, 0x00


	//----- nvinfo : EIATTR_KPARAM_INFO
	.align		4
.L_270:
        /*0058*/ 	.byte	0x04, 0x17
        /*005a*/ 	.short	(.L_272 - .L_271)
.L_271:
        /*005c*/ 	.word	0x00000000
        /*0060*/ 	.short	0x0000
        /*0062*/ 	.short	0x0000
        /*0064*/ 	.byte	0x00, 0xf0, 0x41, 0x00


	//----- nvinfo : EIATTR_SPARSE_MMA_MASK
	.align		4
.L_272:
        /*0068*/ 	.byte	0x03, 0x50
        /*006a*/ 	.short	0x0000


	//----- nvinfo : EIATTR_MAXREG_COUNT
	.align		4
        /*006c*/ 	.byte	0x03, 0x1b
        /*006e*/ 	.short	0x00ff


	//----- nvinfo : EIATTR_NUM_BARRIERS
	.align		4
        /*0070*/ 	.byte	0x02, 0x4c
        /*0072*/ 	.byte	0x01
	.zero		1


	//----- nvinfo : EIATTR_MERCURY_ISA_VERSION
	.align		4
        /*0074*/ 	.byte	0x03, 0x5f
        /*0076*/ 	.short	0x0101


	//----- nvinfo : EIATTR_COOP_GROUP_MASK_REGIDS
	.align		4
        /*0078*/ 	.byte	0x04, 0x29
        /*007a*/ 	.short	(.L_274 - .L_273)


	//   ....[0]....
.L_273:
        /*007c*/ 	.word	0xffffffff


	//   ....[1]....
        /*0080*/ 	.word	0xffffffff


	//   ....[2]....
        /*0084*/ 	.word	0xffffffff


	//   ....[3]....
        /*0088*/ 	.word	0xffffffff


	//   ....[4]....
        /*008c*/ 	.word	0xffffffff


	//   ....[5]....
        /*0090*/ 	.word	0xffffffff


	//   ....[6]....
        /*0094*/ 	.word	0xffffffff


	//   ....[7]....
        /*0098*/ 	.word	0xffffffff


	//   ....[8]....
        /*009c*/ 	.word	0xffffffff


	//   ....[9]....
        /*00a0*/ 	.word	0xffffffff


	//   ....[10]....
        /*00a4*/ 	.word	0xffffffff


	//   ....[11]....
        /*00a8*/ 	.word	0xffffffff


	//   ....[12]....
        /*00ac*/ 	.word	0xffffffff


	//   ....[13]....
        /*00b0*/ 	.word	0xffffffff


	//   ....[14]....
        /*00b4*/ 	.word	0xffffffff


	//   ....[15]....
        /*00b8*/ 	.word	0xffffffff


	//   ....[16]....
        /*00bc*/ 	.word	0xffffffff


	//   ....[17]....
        /*00c0*/ 	.word	0xffffffff


	//   ....[18]....
        /*00c4*/ 	.word	0xffffffff


	//   ....[19]....
        /*00c8*/ 	.word	0xffffffff


	//   ....[20]....
        /*00cc*/ 	.word	0xffffffff


	//   ....[21]....
        /*00d0*/ 	.word	0xffffffff


	//   ....[22]....
        /*00d4*/ 	.word	0xffffffff


	//   ....[23]....
        /*00d8*/ 	.word	0xffffffff


	//   ....[24]....
        /*00dc*/ 	.word	0xffffffff


	//   ....[25]....
        /*00e0*/ 	.word	0xffffffff


	//   ....[26]....
        /*00e4*/ 	.word	0xffffffff


	//   ....[27]....
        /*00e8*/ 	.word	0xffffffff


	//   ....[28]....
        /*00ec*/ 	.word	0xffffffff


	//   ....[29]....
        /*00f0*/ 	.word	0xffffffff


	//   ....[30]....
        /*00f4*/ 	.word	0xffffffff


	//   ....[31]....
        /*00f8*/ 	.word	0xffffffff


	//   ....[32]....
        /*00fc*/ 	.word	0xffffffff


	//   ....[33]....
        /*0100*/ 	.word	0xffffffff


	//   ....[34]....
        /*0104*/ 	.word	0xffffffff


	//   ....[35]....
        /*0108*/ 	.word	0xffffffff


	//   ....[36]....
        /*010c*/ 	.word	0xffffffff


	//   ....[37]....
        /*0110*/ 	.word	0xffffffff


	//   ....[38]....
        /*0114*/ 	.word	0xffffffff


	//   ....[39]....
        /*0118*/ 	.word	0xffffffff


	//   ....[40]....
        /*011c*/ 	.word	0xffffffff


	//   ....[41]....
        /*0120*/ 	.word	0xffffffff


	//   ....[42]....
        /*0124*/ 	.word	0xffffffff


	//   ....[43]....
        /*0128*/ 	.word	0xffffffff


	//   ....[44]....
        /*012c*/ 	.word	0xffffffff


	//   ....[45]....
        /*0130*/ 	.word	0xffffffff


	//   ....[46]....
        /*0134*/ 	.word	0xffffffff


	//   ....[47]....
        /*0138*/ 	.word	0xffffffff


	//   ....[48]....
        /*013c*/ 	.word	0xffffffff


	//   ....[49]....
        /*0140*/ 	.word	0xffffffff


	//   ....[50]....
        /*0144*/ 	.word	0xffffffff


	//   ....[51]....
        /*0148*/ 	.word	0xffffffff


	//   ....[52]....
        /*014c*/ 	.word	0xffffffff


	//   ....[53]....
        /*0150*/ 	.word	0xffffffff


	//   ....[54]....
        /*0154*/ 	.word	0xffffffff


	//   ....[55]....
        /*0158*/ 	.word	0xffffffff


	//   ....[56]....
        /*015c*/ 	.word	0xffffffff


	//   ....[57]....
        /*0160*/ 	.word	0xffffffff


	//   ....[58]....
        /*0164*/ 	.word	0xffffffff


	//   ....[59]....
        /*0168*/ 	.word	0xffffffff


	//----- nvinfo : EIATTR_COOP_GROUP_INSTR_OFFSETS
	.align		4
.L_274:
        /*016c*/ 	.byte	0x04, 0x28
        /*016e*/ 	.short	(.L_276 - .L_275)


	//   ....[0]....
.L_275:
        /*0170*/ 	.word	0x00000cc0


	//   ....[1]....
        /*0174*/ 	.word	0x00000cf0


	//   ....[2]....
        /*0178*/ 	.word	0x00000d10


	//   ....[3]....
        /*017c*/ 	.word	0x00000d20


	//   ....[4]....
        /*0180*/ 	.word	0x00000eb0


	//   ....[5]....
        /*0184*/ 	.word	0x00000ee0


	//   ....[6]....
        /*0188*/ 	.word	0x00000f10


	//   ....[7]....
        /*018c*/ 	.word	0x00000f30


	//   ....[8]....
        /*0190*/ 	.word	0x000010b0


	//   ....[9]....
        /*0194*/ 	.word	0x000010e0


	//   ....[10]....
        /*0198*/ 	.word	0x00001110


	//   ....[11]....
        /*019c*/ 	.word	0x00001130


	//   ....[12]....
        /*01a0*/ 	.word	0x000012b0


	//   ....[13]....
        /*01a4*/ 	.word	0x000012e0


	//   ....[14]....
        /*01a8*/ 	.word	0x00001310


	//   ....[15]....
        /*01ac*/ 	.word	0x00001330


	//   ....[16]....
        /*01b0*/ 	.word	0x000014b0


	//   ....[17]....
        /*01b4*/ 	.word	0x000014f0


	//   ....[18]....
        /*01b8*/ 	.word	0x00001520


	//   ....[19]....
        /*01bc*/ 	.word	0x00001530


	//   ....[20]....
        /*01c0*/ 	.word	0x000022a0


	//   ....[21]....
        /*01c4*/ 	.word	0x000022b0


	//   ....[22]....
        /*01c8*/ 	.word	0x000022c0


	//   ....[23]....
        /*01cc*/ 	.word	0x000022e0


	//   ....[24]....
        /*01d0*/ 	.word	0x00002460


	//   ....[25]....
        /*01d4*/ 	.word	0x000024a0


	//   ....[26]....
        /*01d8*/ 	.word	0x000024d0


	//   ....[27]....
        /*01dc*/ 	.word	0x000024f0


	//   ....[28]....
        /*01e0*/ 	.word	0x00002670


	//   ....[29]....
        /*01e4*/ 	.word	0x000026b0


	//   ....[30]....
        /*01e8*/ 	.word	0x000026e0


	//   ....[31]....
        /*01ec*/ 	.word	0x00002700


	//   ....[32]....
        /*01f0*/ 	.word	0x00002880


	//   ....[33]....
        /*01f4*/ 	.word	0x000028d0


	//   ....[34]....
        /*01f8*/ 	.word	0x00002900


	//   ....[35]....
        /*01fc*/ 	.word	0x00002910


	//   ....[36]....
        /*0200*/ 	.word	0x00002a90


	//   ....[37]....
        /*0204*/ 	.word	0x00002ad0


	//   ....[38]....
        /*0208*/ 	.word	0x00002b00


	//   ....[39]....
        /*020c*/ 	.word	0x00002b20


	//   ....[40]....
        /*0210*/ 	.word	0x00005200


	//   ....[41]....
        /*0214*/ 	.word	0x00005230


	//   ....[42]....
        /*0218*/ 	.word	0x00005250


	//   ....[43]....
        /*021c*/ 	.word	0x00005260


	//   ....[44]....
        /*0220*/ 	.word	0x000053f0


	//   ....[45]....
        /*0224*/ 	.word	0x00005420


	//   ....[46]....
        /*0228*/ 	.word	0x00005450


	//   ....[47]....
        /*022c*/ 	.word	0x00005470


	//   ....[48]....
        /*0230*/ 	.word	0x000055f0


	//   ....[49]....
        /*0234*/ 	.word	0x00005620


	//   ....[50]....
        /*0238*/ 	.word	0x00005650


	//   ....[51]....
        /*023c*/ 	.word	0x00005670


	//   ....[52]....
        /*0240*/ 	.word	0x000057f0


	//   ....[53]....
        /*0244*/ 	.word	0x00005820


	//   ....[54]....
        /*0248*/ 	.word	0x00005850


	//   ....[55]....
        /*024c*/ 	.word	0x00005870


	//   ....[56]....
        /*0250*/ 	.word	0x000059f0


	//   ....[57]....
        /*0254*/ 	.word	0x00005a20


	//   ....[58]....
        /*0258*/ 	.word	0x00005a50


	//   ....[59]....
        /*025c*/ 	.word	0x00005a70


	//----- nvinfo : EIATTR_VRC_CTA_INIT_COUNT
	.align		4
.L_276:
        /*0260*/ 	.byte	0x02, 0x4a
	.zero		1
	.zero		1


	//----- nvinfo : EIATTR_EXIT_INSTR_OFFSETS
	.align		4
        /*0264*/ 	.byte	0x04, 0x1c
        /*0266*/ 	.short	(.L_278 - .L_277)


	//   ....[0]....
.L_277:
        /*0268*/ 	.word	0x00006720


	//   ....[1]....
        /*026c*/ 	.word	0x00006780


	//----- nvinfo : EIATTR_MAX_THREADS
	.align		4
.L_278:
        /*0270*/ 	.byte	0x04, 0x05
        /*0272*/ 	.short	(.L_280 - .L_279)
.L_279:
        /*0274*/ 	.word	0x00000100
        /*0278*/ 	.word	0x00000001
        /*027c*/ 	.word	0x00000001


	//----- nvinfo : EIATTR_CRS_STACK_SIZE
	.align		4
.L_280:
        /*0280*/ 	.byte	0x04, 0x1e
        /*0282*/ 	.short	(.L_282 - .L_281)
.L_281:
        /*0284*/ 	.word	0x00000000


	//----- nvinfo : EIATTR_CBANK_PARAM_SIZE
	.align		4
.L_282:
        /*0288*/ 	.byte	0x03, 0x19
        /*028a*/ 	.short	0x0051


	//----- nvinfo : EIATTR_PARAM_CBANK
	.align		4
        /*028c*/ 	.byte	0x04, 0x0a
        /*028e*/ 	.short	(.L_284 - .L_283)
	.align		4
.L_283:
        /*0290*/ 	.word	index@(.nv.constant0._ZN6thrust24THRUST_300001_SM_1000_NS8cuda_cub4core6detail13_kernel_agentINS1_8__reduce11ReduceAgentINS0_12zip_iteratorIN4cuda3std3__45tupleIJNS0_10device_ptrIdEENS0_17counting_iteratorIlNS0_11use_defaultESF_SF_EEEEEEEPNSB_IJdlEEESJ_iNS1_9__extrema9arg_max_fIdlNSA_4lessIdEEEEEEJSI_SK_iN3cub18CUB_300001_SM_100013GridEvenShareIiEENSS_9GridQueueIjEESP_EEEvDpT0_)
        /*0294*/ 	.short	0x0380
        /*0296*/ 	.short	0x0051


	//----- nvinfo : EIATTR_SW_WAR
	.align		4
.L_284:
        /*0298*/ 	.byte	0x04, 0x36
        /*029a*/ 	.short	(.L_286 - .L_285)
.L_285:
        /*029c*/ 	.word	0x00000008
.L_286:


//--------------------- .nv.info._ZN6thrust24THRUST_300001_SM_1000_NS8cuda_cub4core6detail13_kernel_agentINS1_8__reduce11ReduceAgentINS0_12zip_iteratorIN4cuda3std3__45tupleIJNS0_10device_ptrIdEENS0_17counting_iteratorIlNS0_11use_defaultESF_SF_EEEEEEEPNSB_IJdlEEESJ_iNS1_9__extrema9arg_max_fIdlNSA_4lessIdEEEEEEJSI_SK_iSP_EEEvDpT0_ --------------------------
	.section	.nv.info._ZN6thrust24THRUST_300001_SM_1000_NS8cuda_cub4core6detail13_kernel_agentINS1_8__reduce11ReduceAgentINS0_12zip_iteratorIN4cuda3std3__45tupleIJNS0_10device_ptrIdEENS0_17counting_iteratorIlNS0_11use_defaultESF_SF_EEEEEEEPNSB_IJdlEEESJ_iNS1_9__extrema9arg_max_fIdlNSA_4lessIdEEEEEEJSI_SK_iSP_EEEvDpT0_,"",@"SHT_CUDA_INFO"
	.sectionflags	@""
	.align	4


	//----- nvinfo : EIATTR_CUDA_API_VERSION
	.align		4
        /*0000*/ 	.byte	0x04, 0x37
        /*0002*/ 	.short	(.L_288 - .L_287)
.L_287:
        /*0004*/ 	.word	0x00000082


	//----- nvinfo : EIATTR_KPARAM_INFO
	.align		4
.L_288:
        /*0008*/ 	.byte	0x04, 0x17
        /*000a*/ 	.short	(.L_290 - .L_289)
.L_289:
        /*000c*/ 	.word	0x00000000
        /*0010*/ 	.short	0x0003
        /*0012*/ 	.short	0x001c
        /*0014*/ 	.byte	0x00, 0xf0, 0x05, 0x00


	//----- nvinfo : EIATTR_KPARAM_INFO
	.align		4
.L_290:
        /*0018*/ 	.byte	0x04, 0x17
        /*001a*/ 	.short	(.L_292 - .L_291)
.L_291:
        /*001c*/ 	.word	0x00000000
        /*0020*/ 	.short	0x0002
        /*0022*/ 	.short	0x0018
        /*0024*/ 	.byte	0x00, 0xf0, 0x11, 0x00


	//----- nvinfo : EIATTR_KPARAM_INFO
	.align		4
.L_292:
        /*0028*/ 	.byte	0x04, 0x17
        /*002a*/ 	.short	(.L_294 - .L_293)
.L_293:
        /*002c*/ 	.word	0x00000000
        /*0030*/ 	.short	0x0001
        /*0032*/ 	.short	0x0010
        /*0034*/ 	.byte	0x00, 0xf5, 0x21, 0x00


	//----- nvinfo : EIATTR_KPARAM_INFO
	.align		4
.L_294:
        /*0038*/ 	.byte	0x04, 0x17
        /*003a*/ 	.short	(.L_296 - .L_295)
.L_295:
        /*003c*/ 	.word	0x00000000
        /*0040*/ 	.short	0x0000
        /*0042*/ 	.short	0x0000
        /*0044*/ 	.byte	0x00, 0xf0, 0x41, 0x00


	//----- nvinfo : EIATTR_SPARSE_MMA_MASK
	.align		4
.L_296:
        /*0048*/ 	.byte	0x03, 0x50
        /*004a*/ 	.short	0x0000


	//----- nvinfo : EIATTR_MAXREG_COUNT
	.align		4
        /*004c*/ 	.byte	0x03, 0x1b
        /*004e*/ 	.short	0x00ff


	//----- nvinfo : EIATTR_NUM_BARRIERS
	.align		4
        /*0050*/ 	.byte	0x02, 0x4c
        /*0052*/ 	.byte	0x01
	.zero		1


	//----- nvinfo : EIATTR_MERCURY_ISA_VERSION
	.align		4
        /*0054*/ 	.byte	0x03, 0x5f
        /*0056*/ 	.short	0x0101


	//----- nvinfo : EIATTR_COOP_GROUP_MASK_REGIDS
	.align		4
        /*0058*/ 	.byte	0x04, 0x29
        /*005a*/ 	.short	(.L_298 - .L_297)


	//   ....[0]....
.L_297:
        /*005c*/ 	.word	0xffffffff


	//   ....[1]....
        /*0060*/ 	.word	0xffffffff


	//   ....[2]....
        /*0064*/ 	.word	0xffffffff


	//   ....[3]....
        /*0068*/ 	.word	0xffffffff


	//   ....[4]....
        /*006c*/ 	.word	0xffffffff


	//   ....[5]....
        /*0070*/ 	.word	0xffffffff


	//   ....[6]....
        /*0074*/ 	.word	0xffffffff


	//   ....[7]....
        /*0078*/ 	.word	0xffffffff


	//   ....[8]....
        /*007c*/ 	.word	0xffffffff


	//   ....[9]....
        /*0080*/ 	.word	0xffffffff


	//   ....[10]....
        /*0084*/ 	.word	0xffffffff


	//   ....[11]....
        /*0088*/ 	.word	0xffffffff


	//   ....[12]....
        /*008c*/ 	.word	0xffffffff


	//   ....[13]....
        /*0090*/ 	.word	0xffffffff


	//   ....[14]....
        /*0094*/ 	.word	0xffffffff


	//   ....[15]....
        /*0098*/ 	.word	0xffffffff


	//   ....[16]....
        /*009c*/ 	.word	0xffffffff


	//   ....[17]....
        /*00a0*/ 	.word	0xffffffff


	//   ....[18]....
        /*00a4*/ 	.word	0xffffffff


	//   ....[19]....
        /*00a8*/ 	.word	0xffffffff


	//   ....[20]....
        /*00ac*/ 	.word	0xffffffff


	//   ....[21]....
        /*00b0*/ 	.word	0xffffffff


	//   ....[22]....
        /*00b4*/ 	.word	0xffffffff


	//   ....[23]....
        /*00b8*/ 	.word	0xffffffff


	//   ....[24]....
        /*00bc*/ 	.word	0xffffffff


	//   ....[25]....
        /*00c0*/ 	.word	0xffffffff


	//   ....[26]....
        /*00c4*/ 	.word	0xffffffff


	//   ....[27]....
        /*00c8*/ 	.word	0xffffffff


	//   ....[28]....
        /*00cc*/ 	.word	0xffffffff


	//   ....[29]....
        /*00d0*/ 	.word	0xffffffff


	//   ....[30]....
        /*00d4*/ 	.word	0xffffffff


	//   ....[31]....
        /*00d8*/ 	.word	0xffffffff


	//   ....[32]....
        /*00dc*/ 	.word	0xffffffff


	//   ....[33]....
        /*00e0*/ 	.word	0xffffffff


	//   ....[34]....
        /*00e4*/ 	.word	0xffffffff


	//   ....[35]....
        /*00e8*/ 	.word	0xffffffff


	//   ....[36]....
        /*00ec*/ 	.word	0xffffffff


	//   ....[37]....
        /*00f0*/ 	.word	0xffffffff


	//   ....[38]....
        /*00f4*/ 	.word	0xffffffff


	//   ....[39]....
        /*00f8*/ 	.word	0xffffffff


	//   ....[40]....
        /*00fc*/ 	.word	0xffffffff


	//   ....[41]....
        /*0100*/ 	.word	0xffffffff


	//   ....[42]....
        /*0104*/ 	.word	0xffffffff


	//   ....[43]....
        /*0108*/ 	.word	0xffffffff


	//   ....[44]....
        /*010c*/ 	.word	0xffffffff


	//   ....[45]....
        /*0110*/ 	.word	0xffffffff


	//   ....[46]....
        /*0114*/ 	.word	0xffffffff


	//   ....[47]....
        /*0118*/ 	.word	0xffffffff


	//   ....[48]....
        /*011c*/ 	.word	0xffffffff


	//   ....[49]....
        /*0120*/ 	.word	0xffffffff


	//   ....[50]....
        /*0124*/ 	.word	0xffffffff


	//   ....[51]....
        /*0128*/ 	.word	0xffffffff


	//   ....[52]....
        /*012c*/ 	.word	0xffffffff


	//   ....[53]....
        /*0130*/ 	.word	0xffffffff


	//   ....[54]....
        /*0134*/ 	.word	0xffffffff


	//   ....[55]....
        /*0138*/ 	.word	0xffffffff


	//   ....[56]....
        /*013c*/ 	.word	0xffffffff


	//   ....[57]....
        /*0140*/ 	.word	0xffffffff


	//   ....[58]....
        /*0144*/ 	.word	0xffffffff


	//   ....[59]....
        /*0148*/ 	.word	0xffffffff


	//----- nvinfo : EIATTR_COOP_GROUP_INSTR_OFFSETS
	.align		4
.L_298:
        /*014c*/ 	.byte	0x04, 0x28
        /*014e*/ 	.short	(.L_300 - .L_299)


	//   ....[0]....
.L_299:
        /*0150*/ 	.word	0x00000c90


	//   ....[1]....
        /*0154*/ 	.word	0x00000cc0


	//   ....[2]....
        /*0158*/ 	.word	0x00000ce0


	//   ....[3]....
        /*015c*/ 	.word	0x00000cf0


	//   ....[4]....
        /*0160*/ 	.word	0x00000e80


	//   ....[5]....
        /*0164*/ 	.word	0x00000eb0


	//   ....[6]....
        /*0168*/ 	.word	0x00000ee0


	//   ....[7]....
        /*016c*/ 	.word	0x00000f00


	//   ....[8]....
        /*0170*/ 	.word	0x00001080


	//   ....[9]....
        /*0174*/ 	.word	0x000010b0


	//   ....[10]....
        /*0178*/ 	.word	0x000010e0


	//   ....[11]....
        /*017c*/ 	.word	0x00001100


	//   ....[12]....
        /*0180*/ 	.word	0x00001280


	//   ....[13]....
        /*0184*/ 	.word	0x000012b0


	//   ....[14]....
        /*0188*/ 	.word	0x000012e0


	//   ....[15]....
        /*018c*/ 	.word	0x00001300


	//   ....[16]....
        /*0190*/ 	.word	0x00001480


	//   ....[17]....
        /*0194*/ 	.word	0x000014b0


	//   ....[18]....
        /*0198*/ 	.word	0x000014e0


	//   ....[19]....
        /*019c*/ 	.word	0x00001500


	//   ....[20]....
        /*01a0*/ 	.word	0x00002260


	//   ....[21]....
        /*01a4*/ 	.word	0x00002270


	//   ....[22]....
        /*01a8*/ 	.word	0x00002280


	//   ....[23]....
        /*01ac*/ 	.word	0x000022a0


	//   ....[24]....
        /*01b0*/ 	.word	0x00002420


	//   ....[25]....
        /*01b4*/ 	.word	0x00002460


	//   ....[26]....
        /*01b8*/ 	.word	0x00002490


	//   ....[27]....
        /*01bc*/ 	.word	0x000024b0


	//   ....[28]....
        /*01c0*/ 	.word	0x00002630


	//   ....[29]....
        /*01c4*/ 	.word	0x00002670


	//   ....[30]....
        /*01c8*/ 	.word	0x000026a0


	//   ....[31]....
        /*01cc*/ 	.word	0x000026c0


	//   ....[32]....
        /*01d0*/ 	.word	0x00002840


	//   ....[33]....
        /*01d4*/ 	.word	0x00002880


	//   ....[34]....
        /*01d8*/ 	.word	0x000028b0


	//   ....[35]....
        /*01dc*/ 	.word	0x000028d0


	//   ....[36]....
        /*01e0*/ 	.word	0x00002a50


	//   ....[37]....
        /*01e4*/ 	.word	0x00002a90


	//   ....[38]....
        /*01e8*/ 	.word	0x00002ac0


	//   ....[39]....
        /*01ec*/ 	.word	0x00002ae0


	//   ....[40]....
        /*01f0*/ 	.word	0x00004ff0


	//   ....[41]....
        /*01f4*/ 	.word	0x00005020


	//   ....[42]....
        /*01f8*/ 	.word	0x00005040


	//   ....[43]....
        /*01fc*/ 	.word	0x00005050


	//   ....[44]....
        /*0200*/ 	.word	0x000051e0


	//   ....[45]....
        /*0204*/ 	.word	0x00005210


	//   ....[46]....
        /*0208*/ 	.word	0x00005240


	//   ....[47]....
        /*020c*/ 	.word	0x00005260


	//   ....[48]....
        /*0210*/ 	.word	0x000053e0


	//   ....[49]....
        /*0214*/ 	.word	0x00005410


	//   ....[50]....
        /*0218*/ 	.word	0x00005440


	//   ....[51]....
        /*021c*/ 	.word	0x00005460


	//   ....[52]....
        /*0220*/ 	.word	0x000055e0


	//   ....[53]....
        /*0224*/ 	.word	0x00005610


	//   ....[54]....
        /*0228*/ 	.word	0x00005640


	//   ....[55]....
        /*022c*/ 	.word	0x00005660


	//   ....[56]....
        /*0230*/ 	.word	0x000057e0


	//   ....[57]....
        /*0234*/ 	.word	0x00005810


	//   ....[58]....
        /*0238*/ 	.word	0x00005840


	//   ....[59]....
        /*023c*/ 	.word	0x00005860


	//----- nvinfo : EIATTR_VRC_CTA_INIT_COUNT
	.align		4
.L_300:
        /*0240*/ 	.byte	0x02, 0x4a
	.zero		1
	.zero		1


	//----- nvinfo : EIATTR_EXIT_INSTR_OFFSETS
	.align		4
        /*0244*/ 	.byte	0x04, 0x1c
        /*0246*/ 	.short	(.L_302 - .L_301)


	//   ....[0]....
.L_301:
        /*0248*/ 	.word	0x00000030


	//   ....[1]....
        /*024c*/ 	.word	0x00006500


	//   ....[2]....
        /*0250*/ 	.word	0x00006540


	//----- nvinfo : EIATTR_MAX_THREADS
	.align		4
.L_302:
        /*0254*/ 	.byte	0x04, 0x05
        /*0256*/ 	.short	(.L_304 - .L_303)
.L_303:
        /*0258*/ 	.word	0x00000100
        /*025c*/ 	.word	0x00000001
        /*0260*/ 	.word	0x00000001


	//----- nvinfo : EIATTR_CRS_STACK_SIZE
	.align		4
.L_304:
        /*0264*/ 	.byte	0x04, 0x1e
        /*0266*/ 	.short	(.L_306 - .L_305)
.L_305:
        /*0268*/ 	.word	0x00000000


	//----- nvinfo : EIATTR_CBANK_PARAM_SIZE
	.align		4
.L_306:
        /*026c*/ 	.byte	0x03, 0x19
        /*026e*/ 	.short	0x001d


	//----- nvinfo : EIATTR_PARAM_CBANK
	.align		4
        /*0270*/ 	.byte	0x04, 0x0a
        /*0272*/ 	.short	(.L_308 - .L_307)
	.align		4
.L_307:
        /*0274*/ 	.word	index@(.nv.constant0._ZN6thrust24THRUST_300001_SM_1000_NS8cuda_cub4core6detail13_kernel_agentINS1_8__reduce11ReduceAgentINS0_12zip_iteratorIN4cuda3std3__45tupleIJNS0_10device_ptrIdEENS0_17counting_iteratorIlNS0_11use_defaultESF_SF_EEEEEEEPNSB_IJdlEEESJ_iNS1_9__extrema9arg_max_fIdlNSA_4lessIdEEEEEEJSI_SK_iSP_EEEvDpT0_)
        /*0278*/ 	.short	0x0380
        /*027a*/ 	.short	0x001d


	//----- nvinfo : EIATTR_SW_WAR
	.align		4
.L_308:
        /*027c*/ 	.byte	0x04, 0x36
        /*027e*/ 	.short	(.L_310 - .L_309)
.L_309:
        /*0280*/ 	.word	0x00000008
.L_310:


//--------------------- .nv.info._Z13modify_matrixPdS_ii --------------------------
	.section	.nv.info._Z13modify_matrixPdS_ii,"",@"SHT_CUDA_INFO"
	.sectionflags	@""
	.align	4


	//----- nvinfo : EIATTR_CUDA_API_VERSION
	.align		4
        /*0000*/ 	.byte	0x04, 0x37
        /*0002*/ 	.short	(.L_312 - .L_311)
.L_311:
        /*0004*/ 	.word	0x00000082


	//----- nvinfo : EIATTR_KPARAM_INFO
	.align		4
.L_312:
        /*0008*/ 	.byte	0x04, 0x17
        /*000a*/ 	.short	(.L_314 - .L_313)
.L_313:
        /*000c*/ 	.word	0x00000000
        /*0010*/ 	.short	0x0003
        /*0012*/ 	.short	0x0014
        /*0014*/ 	.byte	0x00, 0xf0, 0x11, 0x00


	//----- nvinfo : EIATTR_KPARAM_INFO
	.align		4
.L_314:
        /*0018*/ 	.byte	0x04, 0x17
        /*001a*/ 	.short	(.L_316 - .L_315)
.L_315:
        /*001c*/ 	.word	0x00000000
        /*0020*/ 	.short	0x0002
        /*0022*/ 	.short	0x0010
        /*0024*/ 	.byte	0x00, 0xf0, 0x11, 0x00


	//----- nvinfo : EIATTR_KPARAM_INFO
	.align		4
.L_316:
        /*0028*/ 	.byte	0x04, 0x17
        /*002a*/ 	.short	(.L_318 - .L_317)
.L_317:
        /*002c*/ 	.word	0x00000000
        /*0030*/ 	.short	0x0001
        /*0032*/ 	.short	0x0008
        /*0034*/ 	.byte	0x00, 0xf5, 0x21, 0x00


	//----- nvinfo : EIATTR_KPARAM_INFO
	.align		4
.L_318:
        /*0038*/ 	.byte	0x04, 0x17
        /*003a*/ 	.short	(.L_320 - .L_319)
.L_319:
        /*003c*/ 	.word	0x00000000
        /*0040*/ 	.short	0x0000
        /*0042*/ 	.short	0x0000
        /*0044*/ 	.byte	0x00, 0xf5, 0x21, 0x00


	//----- nvinfo : EIATTR_SPARSE_MMA_MASK
	.align		4
.L_320:
        /*0048*/ 	.byte	0x03, 0x50
        /*004a*/ 	.short	0x0000


	//----- nvinfo : EIATTR_MAXREG_COUNT
	.align		4
        /*004c*/ 	.byte	0x03, 0x1b
        /*004e*/ 	.short	0x00ff


	//----- nvinfo : EIATTR_MERCURY_ISA_VERSION
	.align		4
        /*0050*/ 	.byte	0x03, 0x5f
        /*0052*/ 	.short	0x0101


	//----- nvinfo : EIATTR_VRC_CTA_INIT_COUNT
	.align		4
        /*0054*/ 	.byte	0x02, 0x4a
	.zero		1
	.zero		1


	//----- nvinfo : EIATTR_EXIT_INSTR_OFFSETS
	.align		4
        /*0058*/ 	.byte	0x04, 0x1c
        /*005a*/ 	.short	(.L_322 - .L_321)


	//   ....[0]....
.L_321:
        /*005c*/ 	.word	0x00000080


	//   ....[1]....
        /*0060*/ 	.word	0x00000380


	//----- nvinfo : EIATTR_CRS_STACK_SIZE
	.align		4
.L_322:
        /*0064*/ 	.byte	0x04, 0x1e
        /*0066*/ 	.short	(.L_324 - .L_323)
.L_323:
        /*0068*/ 	.word	0x00000000


	//----- nvinfo : EIATTR_CBANK_PARAM_SIZE
	.align		4
.L_324:
        /*006c*/ 	.byte	0x03, 0x19
        /*006e*/ 	.short	0x0018


	//----- nvinfo : EIATTR_PARAM_CBANK
	.align		4
        /*0070*/ 	.byte	0x04, 0x0a
        /*0072*/ 	.short	(.L_326 - .L_325)
	.align		4
.L_325:
        /*0074*/ 	.word	index@(.nv.constant0._Z13modify_matrixPdS_ii)
        /*0078*/ 	.short	0x0380
        /*007a*/ 	.short	0x0018


	//----- nvinfo : EIATTR_SW_WAR
	.align		4
.L_326:
        /*007c*/ 	.byte	0x04, 0x36
        /*007e*/ 	.short	(.L_328 - .L_327)
.L_327:
        /*0080*/ 	.word	0x00000008
.L_328:


//--------------------- .nv.info._Z13gpu_compute_LPdS_ii --------------------------
	.section	.nv.info._Z13gpu_compute_LPdS_ii,"",@"SHT_CUDA_INFO"
	.sectionflags	@""
	.align	4


	//----- nvinfo : EIATTR_CUDA_API_VERSION
	.align		4
        /*0000*/ 	.byte	0x04, 0x37
        /*0002*/ 	.short	(.L_330 - .L_329)
.L_329:
        /*0004*/ 	.word	0x00000082


	//----- nvinfo : EIATTR_KPARAM_INFO
	.align		4
.L_330:
        /*0008*/ 	.byte	0x04, 0x17
        /*000a*/ 	.short	(.L_332 - .L_331)
.L_331:
        /*000c*/ 	.word	0x00000000
        /*0010*/ 	.short	0x0003
        /*0012*/ 	.short	0x0014
        /*0014*/ 	.byte	0x00, 0xf0, 0x11, 0x00


	//----- nvinfo : EIATTR_KPARAM_INFO
	.align		4
.L_332:
        /*0018*/ 	.byte	0x04, 0x17
        /*001a*/ 	.short	(.L_334 - .L_333)
.L_333:
        /*001c*/ 	.word	0x00000000
        /*0020*/ 	.short	0x0002
        /*0022*/ 	.short	0x0010
        /*0024*/ 	.byte	0x00, 0xf0, 0x11, 0x00


	//----- nvinfo : EIATTR_KPARAM_INFO
	.align		4
.L_334:
        /*0028*/ 	.byte	0x04, 0x17
        /*002a*/ 	.short	(.L_336 - .L_335)
.L_335:
        /*002c*/ 	.word	0x00000000
        /*0030*/ 	.short	0x0001
        /*0032*/ 	.short	0x0008
        /*0034*/ 	.byte	0x00, 0xf5, 0x21, 0x00


	//----- nvinfo : EIATTR_KPARAM_INFO
	.align		4
.L_336:
        /*0038*/ 	.byte	0x04, 0x17
        /*003a*/ 	.short	(.L_338 - .L_337)
.L_337:
        /*003c*/ 	.word	0x00000000
        /*0040*/ 	.short	0x0000
        /*0042*/ 	.short	0x0000
        /*0044*/ 	.byte	0x00, 0xf5, 0x21, 0x00


	//----- nvinfo : EIATTR_SPARSE_MMA_MASK
	.align		4
.L_338:
        /*0048*/ 	.byte	0x03, 0x50
        /*004a*/ 	.short	0x0000


	//----- nvinfo : EIATTR_MAXREG_COUNT
	.align		4
        /*004c*/ 	.byte	0x03, 0x1b
        /*004e*/ 	.short	0x00ff


	//----- nvinfo : EIATTR_MERCURY_ISA_VERSION
	.align		4
        /*0050*/ 	.byte	0x03, 0x5f
        /*0052*/ 	.short	0x0101


	//----- nvinfo : EIATTR_VRC_CTA_INIT_COUNT
	.align		4
        /*0054*/ 	.byte	0x02, 0x4a
	.zero		1
	.zero		1


	//----- nvinfo : EIATTR_EXIT_INSTR_OFFSETS
	.align		4
        /*0058*/ 	.byte	0x04, 0x1c
        /*005a*/ 	.short	(.L_340 - .L_339)


	//   ....[0]....
.L_339:
        /*005c*/ 	.word	0x00000070


	//   ....[1]....
        /*0060*/ 	.word	0x000003d0


	//----- nvinfo : EIATTR_CRS_STACK_SIZE
	.align		4
.L_340:
        /*0064*/ 	.byte	0x04, 0x1e
        /*0066*/ 	.short	(.L_342 - .L_341)
.L_341:
        /*0068*/ 	.word	0x00000000


	//----- nvinfo : EIATTR_CBANK_PARAM_SIZE
	.align		4
.L_342:
        /*006c*/ 	.byte	0x03, 0x19
        /*006e*/ 	.short	0x0018


	//----- nvinfo : EIATTR_PARAM_CBANK
	.align		4
        /*0070*/ 	.byte	0x04, 0x0a
        /*0072*/ 	.short	(.L_344 - .L_343)
	.align		4
.L_343:
        /*0074*/ 	.word	index@(.nv.constant0._Z13gpu_compute_LPdS_ii)
        /*0078*/ 	.short	0x0380
        /*007a*/ 	.short	0x0018


	//----- nvinfo : EIATTR_SW_WAR
	.align		4
.L_344:
        /*007c*/ 	.byte	0x04, 0x36
        /*007e*/ 	.short	(.L_346 - .L_345)
.L_345:
        /*0080*/ 	.word	0x00000008
.L_346:


//--------------------- .nv.info._Z8gpu_swapPdiii --------------------------
	.section	.nv.info._Z8gpu_swapPdiii,"",@"SHT_CUDA_INFO"
	.sectionflags	@""
	.align	4


	//----- nvinfo : EIATTR_CUDA_API_VERSION
	.align		4
        /*0000*/ 	.byte	0x04, 0x37
        /*0002*/ 	.short	(.L_348 - .L_347)
.L_347:
        /*0004*/ 	.word	0x00000082


	//----- nvinfo : EIATTR_KPARAM_INFO
	.align		4
.L_348:
        /*0008*/ 	.byte	0x04, 0x17
        /*000a*/ 	.short	(.L_350 - .L_349)
.L_349:
        /*000c*/ 	.word	0x00000000
        /*0010*/ 	.short	0x0003
        /*0012*/ 	.short	0x0010
        /*0014*/ 	.byte	0x00, 0xf0, 0x11, 0x00


	//----- nvinfo : EIATTR_KPARAM_INFO
	.align		4
.L_350:
        /*0018*/ 	.byte	0x04, 0x17
        /*001a*/ 	.short	(.L_352 - .L_351)
.L_351:
        /*001c*/ 	.word	0x00000000
        /*0020*/ 	.short	0x0002
        /*0022*/ 	.short	0x000c
        /*0024*/ 	.byte	0x00, 0xf0, 0x11, 0x00


	//----- nvinfo : EIATTR_KPARAM_INFO
	.align		4
.L_352:
        /*0028*/ 	.byte	0x04, 0x17
        /*002a*/ 	.short	(.L_354 - .L_353)
.L_353:
        /*002c*/ 	.word	0x00000000
        /*0030*/ 	.short	0x0001
        /*0032*/ 	.short	0x0008
        /*0034*/ 	.byte	0x00, 0xf0, 0x11, 0x00


	//----- nvinfo : EIATTR_KPARAM_INFO
	.align		4
.L_354:
        /*0038*/ 	.byte	0x04, 0x17
        /*003a*/ 	.short	(.L_356 - .L_355)
.L_355:
        /*003c*/ 	.word	0x00000000
        /*0040*/ 	.short	0x0000
        /*0042*/ 	.short	0x0000
        /*0044*/ 	.byte	0x00, 0xf5, 0x21, 0x00


	//----- nvinfo : EIATTR_SPARSE_MMA_MASK
	.align		4
.L_356:
        /*0048*/ 	.byte	0x03, 0x50
        /*004a*/ 	.short	0x0000


	//----- nvinfo : EIATTR_MAXREG_COUNT
	.align		4
        /*004c*/ 	.byte	0x03, 0x1b
        /*004e*/ 	.short	0x00ff


	//----- nvinfo : EIATTR_MERCURY_ISA_VERSION
	.align		4
        /*0050*/ 	.byte	0x03, 0x5f
        /*0052*/ 	.short	0x0101


	//----- nvinfo : EIATTR_VRC_CTA_INIT_COUNT
	.align		4
        /*0054*/ 	.byte	0x02, 0x4a
	.zero		1
	.zero		1


	//----- nvinfo : EIATTR_EXIT_INSTR_OFFSETS
	.align		4
        /*0058*/ 	.byte	0x04, 0x1c
        /*005a*/ 	.short	(.L_358 - .L_357)


	//   ....[0]....
.L_357:
        /*005c*/ 	.word	0x00000090


	//   ....[1]....
        /*0060*/ 	.word	0x00000400


	//   ....[2]....
        /*0064*/ 	.word	0x00000670


	//----- nvinfo : EIATTR_CRS_STACK_SIZE
	.align		4
.L_358:
        /*0068*/ 	.byte	0x04, 0x1e
        /*006a*/ 	.short	(.L_360 - .L_359)
.L_359:
        /*006c*/ 	.word	0x00000000


	//----- nvinfo : EIATTR_CBANK_PARAM_SIZE
	.align		4
.L_360:
        /*0070*/ 	.byte	0x03, 0x19
        /*0072*/ 	.short	0x0014


	//----- nvinfo : EIATTR_PARAM_CBANK
	.align		4
        /*0074*/ 	.byte	0x04, 0x0a
        /*0076*/ 	.short	(.L_362 - .L_361)
	.align		4
.L_361:
        /*0078*/ 	.word	index@(.nv.constant0._Z8gpu_swapPdiii)
        /*007c*/ 	.short	0x0380
        /*007e*/ 	.short	0x0014


	//----- nvinfo : EIATTR_SW_WAR
	.align		4
.L_362:
        /*0080*/ 	.byte	0x04, 0x36
        /*0082*/ 	.short	(.L_364 - .L_363)
.L_363:
        /*0084*/ 	.word	0x00000008
.L_364:


//--------------------- .nv.info._Z13gpu_transposePdi --------------------------
	.section	.nv.info._Z13gpu_transposePdi,"",@"SHT_CUDA_INFO"
	.sectionflags	@""
	.align	4


	//----- nvinfo : EIATTR_CUDA_API_VERSION
	.align		4
        /*0000*/ 	.byte	0x04, 0x37
        /*0002*/ 	.short	(.L_366 - .L_365)
.L_365:
        /*0004*/ 	.word	0x00000082


	//----- nvinfo : EIATTR_KPARAM_INFO
	.align		4
.L_366:
        /*0008*/ 	.byte	0x04, 0x17
        /*000a*/ 	.short	(.L_368 - .L_367)
.L_367:
        /*000c*/ 	.word	0x00000000
        /*0010*/ 	.short	0x0001
        /*0012*/ 	.short	0x0008
        /*0014*/ 	.byte	0x00, 0xf0, 0x11, 0x00


	//----- nvinfo : EIATTR_KPARAM_INFO
	.align		4
.L_368:
        /*0018*/ 	.byte	0x04, 0x17
        /*001a*/ 	.short	(.L_370 - .L_369)
.L_369:
        /*001c*/ 	.word	0x00000000
        /*0020*/ 	.short	0x0000
        /*0022*/ 	.short	0x0000
        /*0024*/ 	.byte	0x00, 0xf5, 0x21, 0x00


	//----- nvinfo : EIATTR_SPARSE_MMA_MASK
	.align		4
.L_370:
        /*0028*/ 	.byte	0x03, 0x50
        /*002a*/ 	.short	0x0000


	//----- nvinfo : EIATTR_MAXREG_COUNT
	.align		4
        /*002c*/ 	.byte	0x03, 0x1b
        /*002e*/ 	.short	0x00ff


	//----- nvinfo : EIATTR_MERCURY_ISA_VERSION
	.align		4
        /*0030*/ 	.byte	0x03, 0x5f
        /*0032*/ 	.short	0x0101


	//----- nvinfo : EIATTR_VRC_CTA_INIT_COUNT
	.align		4
        /*0034*/ 	.byte	0x02, 0x4a
	.zero		1
	.zero		1


	//----- nvinfo : EIATTR_EXIT_INSTR_OFFSETS
	.align		4
        /*0038*/ 	.byte	0x04, 0x1c
        /*003a*/ 	.short	(.L_372 - .L_371)


	//   ....[0]....
.L_371:
        /*003c*/ 	.word	0x00000080


	//   ....[1]....
        /*0040*/ 	.word	0x00000380


	//----- nvinfo : EIATTR_CRS_STACK_SIZE
	.align		4
.L_372:
        /*0044*/ 	.byte	0x04, 0x1e
        /*0046*/ 	.short	(.L_374 - .L_373)
.L_373:
        /*0048*/ 	.word	0x00000000


	//----- nvinfo : EIATTR_CBANK_PARAM_SIZE
	.align		4
.L_374:
        /*004c*/ 	.byte	0x03, 0x19
        /*004e*/ 	.short	0x000c


	//----- nvinfo : EIATTR_PARAM_CBANK
	.align		4
        /*0050*/ 	.byte	0x04, 0x0a
        /*0052*/ 	.short	(.L_376 - .L_375)
	.align		4
.L_375:
        /*0054*/ 	.word	index@(.nv.constant0._Z13gpu_transposePdi)
        /*0058*/ 	.short	0x0380
        /*005a*/ 	.short	0x000c


	//----- nvinfo : EIATTR_SW_WAR
	.align		4
.L_376:
        /*005c*/ 	.byte	0x04, 0x36
        /*005e*/ 	.short	(.L_378 - .L_377)
.L_377:
        /*0060*/ 	.word	0x00000008
.L_378:


//--------------------- .nv.callgraph             --------------------------
	.section	.nv.callgraph,"",@"SHT_CUDA_CALLGRAPH"
	.align	4
	.sectionentsize	8
	.align		4
        /*0000*/ 	.word	0x00000000
	.align		4
        /*0004*/ 	.word	0xffffffff
	.align		4
        /*0008*/ 	.word	0x00000000
	.align		4
        /*000c*/ 	.word	0xfffffffe
	.align		4
        /*0010*/ 	.word	0x00000000
	.align		4
        /*0014*/ 	.word	0xfffffffd
	.align		4
        /*0018*/ 	.word	0x00000000
	.align		4
        /*001c*/ 	.word	0xfffffffc


//--------------------- .nv.constant4             --------------------------
	.section	.nv.constant4,"a",@progbits
	.align	8
	.align		8
.nv.constant4:
        /*0000*/ 	.dword	_ZN34_INTERNAL_64037804_4_k_cu_661a4d364cuda3std3__45__cpo5beginE
	.align		8
        /*0008*/ 	.dword	_ZN34_INTERNAL_64037804_4_k_cu_661a4d364cuda3std3__45__cpo3endE
	.align		8
        /*0010*/ 	.dword	_ZN34_INTERNAL_64037804_4_k_cu_661a4d364cuda3std3__45__cpo6cbeginE
	.align		8
        /*0018*/ 	.dword	_ZN34_INTERNAL_64037804_4_k_cu_661a4d364cuda3std3__45__cpo4cendE
	.align		8
        /*0020*/ 	.dword	_ZN34_INTERNAL_64037804_4_k_cu_661a4d364cuda3std3__45__cpo6rbeginE
	.align		8
        /*0028*/ 	.dword	_ZN34_INTERNAL_64037804_4_k_cu_661a4d364cuda3std3__45__cpo4rendE
	.align		8
        /*0030*/ 	.dword	_ZN34_INTERNAL_64037804_4_k_cu_661a4d364cuda3std3__45__cpo7crbeginE
	.align		8
        /*0038*/ 	.dword	_ZN34_INTERNAL_64037804_4_k_cu_661a4d364cuda3std3__45__cpo5crendE
	.align		8
        /*0040*/ 	.dword	_ZN34_INTERNAL_64037804_4_k_cu_661a4d364cuda3std3__436_GLOBAL__N__64037804_4_k_cu_661a4d366ignoreE
	.align		8
        /*0048*/ 	.dword	_ZN34_INTERNAL_64037804_4_k_cu_661a4d364cuda3std3__419piecewise_constructE
	.align		8
        /*0050*/ 	.dword	_ZN34_INTERNAL_64037804_4_k_cu_661a4d364cuda3std3__48in_placeE
	.align		8
        /*0058*/ 	.dword	_ZN34_INTERNAL_64037804_4_k_cu_661a4d364cuda3std3__420unreachable_sentinelE
	.align		8
        /*0060*/ 	.dword	_ZN34_INTERNAL_64037804_4_k_cu_661a4d364cuda3std3__47nulloptE
	.align		8
        /*0068*/ 	.dword	_ZN34_INTERNAL_64037804_4_k_cu_661a4d364cuda3std3__48unexpectE
	.align		8
        /*0070*/ 	.dword	_ZN34_INTERNAL_64037804_4_k_cu_661a4d364cuda3std6ranges3__45__cpo4swapE
	.align		8
        /*0078*/ 	.dword	_ZN34_INTERNAL_64037804_4_k_cu_661a4d364cuda3std6ranges3__45__cpo9iter_moveE
	.align		8
        /*0080*/ 	.dword	_ZN34_INTERNAL_64037804_4_k_cu_661a4d364cuda3std6ranges3__45__cpo5beginE
	.align		8
        /*0088*/ 	.dword	_ZN34_INTERNAL_64037804_4_k_cu_661a4d364cuda3std6ranges3__45__cpo3endE
	.align		8
        /*0090*/ 	.dword	_ZN34_INTERNAL_64037804_4_k_cu_661a4d364cuda3std6ranges3__45__cpo6cbeginE
	.align		8
        /*0098*/ 	.dword	_ZN34_INTERNAL_64037804_4_k_cu_661a4d364cuda3std6ranges3__45__cpo4cendE
	.align		8
        /*00a0*/ 	.dword	_ZN34_INTERNAL_64037804_4_k_cu_661a4d364cuda3std6ranges3__45__cpo7advanceE
	.align		8
        /*00a8*/ 	.dword	_ZN34_INTERNAL_64037804_4_k_cu_661a4d364cuda3std6ranges3__45__cpo9iter_swapE
	.align		8
        /*00b0*/ 	.dword	_ZN34_INTERNAL_64037804_4_k_cu_661a4d364cuda3std6ranges3__45__cpo4nextE
	.align		8
        /*00b8*/ 	.dword	_ZN34_INTERNAL_64037804_4_k_cu_661a4d364cuda3std6ranges3__45__cpo4prevE
	.align		8
        /*00c0*/ 	.dword	_ZN34_INTERNAL_64037804_4_k_cu_661a4d364cuda3std6ranges3__45__cpo4dataE
	.align		8
        /*00c8*/ 	.dword	_ZN34_INTERNAL_64037804_4_k_cu_661a4d364cuda3std6ranges3__45__cpo5cdataE
	.align		8
        /*00d0*/ 	.dword	_ZN34_INTERNAL_64037804_4_k_cu_661a4d364cuda3std6ranges3__45__cpo4sizeE
	.align		8
        /*00d8*/ 	.dword	_ZN34_INTERNAL_64037804_4_k_cu_661a4d364cuda3std6ranges3__45__cpo5ssizeE
	.align		8
        /*00e0*/ 	.dword	_ZN34_INTERNAL_64037804_4_k_cu_661a4d364cuda3std6ranges3__45__cpo8distanceE
	.align		8
        /*00e8*/ 	.dword	_ZN34_INTERNAL_64037804_4_k_cu_661a4d366thrust24THRUST_300001_SM_1000_NS8cuda_cub3parE
	.align		8
        /*00f0*/ 	.dword	_ZN34_INTERNAL_64037804_4_k_cu_661a4d366thrust24THRUST_300001_SM_1000_NS8cuda_cub10par_nosyncE
	.align		8
        /*00f8*/ 	.dword	_ZN34_INTERNAL_64037804_4_k_cu_661a4d366thrust24THRUST_300001_SM_1000_NS6system6detail10sequential3seqE
	.align		8
        /*0100*/ 	.dword	_ZN34_INTERNAL_64037804_4_k_cu_661a4d366thrust24THRUST_300001_SM_1000_NS6system3cpp3parE
	.align		8
        /*0108*/ 	.dword	_ZN34_INTERNAL_64037804_4_k_cu_661a4d366thrust24THRUST_300001_SM_1000_NS12placeholders2_1E
	.align		8
        /*0110*/ 	.dword	_ZN34_INTERNAL_64037804_4_k_cu_661a4d366thrust24THRUST_300001_SM_1000_NS12placeholders2_2E
	.align		8
        /*0118*/ 	.dword	_ZN34_INTERNAL_64037804_4_k_cu_661a4d366thrust24THRUST_300001_SM_1000_NS12placeholders2_3E
	.align		8
        /*0120*/ 	.dword	_ZN34_INTERNAL_64037804_4_k_cu_661a4d366thrust24THRUST_300001_SM_1000_NS12placeholders2_4E
	.align		8
        /*0128*/ 	.dword	_ZN34_INTERNAL_64037804_4_k_cu_661a4d366thrust24THRUST_300001_SM_1000_NS12placeholders2_5E
	.align		8
        /*0130*/ 	.dword	_ZN34_INTERNAL_64037804_4_k_cu_661a4d366thrust24THRUST_300001_SM_1000_NS12placeholders2_6E
	.align		8
        /*0138*/ 	.dword	_ZN34_INTERNAL_64037804_4_k_cu_661a4d366thrust24THRUST_300001_SM_1000_NS12placeholders2_7E
	.align		8
        /*0140*/ 	.dword	_ZN34_INTERNAL_64037804_4_k_cu_661a4d366thrust24THRUST_300001_SM_1000_NS12placeholders2_8E
	.align		8
        /*0148*/ 	.dword	_ZN34_INTERNAL_64037804_4_k_cu_661a4d366thrust24THRUST_300001_SM_1000_NS12placeholders2_9E
	.align		8
        /*0150*/ 	.dword	_ZN34_INTERNAL_64037804_4_k_cu_661a4d366thrust24THRUST_300001_SM_1000_NS12placeholders3_10E
	.align		8
        /*0158*/ 	.dword	_ZN34_INTERNAL_64037804_4_k_cu_661a4d366thrust24THRUST_300001_SM_1000_NS3seqE
	.align		8
        /*0160*/ 	.dword	_ZN34_INTERNAL_64037804_4_k_cu_661a4d366thrust24THRUST_300001_SM_1000_NS6deviceE


//--------------------- .text._ZN3cub18CUB_300001_SM_10006detail11EmptyKernelIvEEvv --------------------------
	.section	.text._ZN3cub18CUB_300001_SM_10006detail11EmptyKernelIvEEvv,"ax",@progbits
	.align	128
        .global         _ZN3cub18CUB_300001_SM_10006detail11EmptyKernelIvEEvv
        .type           _ZN3cub18CUB_300001_SM_10006detail11EmptyKernelIvEEvv,@function
        .size           _ZN3cub18CUB_300001_SM_10006detail11EmptyKernelIvEEvv,(.L_x_727 - _ZN3cub18CUB_300001_SM_10006detail11EmptyKernelIvEEvv)
        .other          _ZN3cub18CUB_300001_SM_10006detail11EmptyKernelIvEEvv,@"STO_CUDA_ENTRY STV_DEFAULT"
_ZN3cub18CUB_300001_SM_10006detail11EmptyKernelIvEEvv:
.text._ZN3cub18CUB_300001_SM_10006detail11EmptyKernelIvEEvv:
[----:B------:R-:W-:Y:S01]  /*0000*/  LDC R1, c[0x0][0x37c] ;  /* 0x0000df00ff017b82 */ /* 0x000fe20000000800 */
[----:B------:R-:W-:Y:S05]  /*0010*/  EXIT ;  /* 0x000000000000794d */ /* 0x000fea0003800000 */
.L_x_0:
[----:B------:R-:W-:-:S00]  /*0020*/  BRA `(.L_x_0) ;  /* 0xfffffffc00fc7947 */ /* 0x000fc0000383ffff */
[----:B------:R-:W-:-:S00]  /*0030*/  NOP ;  /* 0x0000000000007918 */ /* 0x000fc00000000000 */
        /* <DEDUP_REMOVED lines=12> */
.L_x_727:


//--------------------- .text._ZN6thrust24THRUST_300001_SM_1000_NS8cuda_cub4core6detail13_kernel_agentINS1_8__reduce11ReduceAgentIPN4cuda3std3__45tupleIJdlEEESC_SB_lNS1_9__extrema9arg_max_fIdlNS9_4lessIdEEEEEEJSC_SC_iSH_EEEvDpT0_ --------------------------
	.section	.text._ZN6thrust24THRUST_300001_SM_1000_NS8cuda_cub4core6detail13_kernel_agentINS1_8__reduce11ReduceAgentIPN4cuda3std3__45tupleIJdlEEESC_SB_lNS1_9__extrema9arg_max_fIdlNS9_4lessIdEEEEEEJSC_SC_iSH_EEEvDpT0_,"ax",@progbits
	.align	128
        .global         _ZN6thrust24THRUST_300001_SM_1000_NS8cuda_cub4core6detail13_kernel_agentINS1_8__reduce11ReduceAgentIPN4cuda3std3__45tupleIJdlEEESC_SB_lNS1_9__extrema9arg_max_fIdlNS9_4lessIdEEEEEEJSC_SC_iSH_EEEvDpT0_
        .type           _ZN6thrust24THRUST_300001_SM_1000_NS8cuda_cub4core6detail13_kernel_agentINS1_8__reduce11ReduceAgentIPN4cuda3std3__45tupleIJdlEEESC_SB_lNS1_9__extrema9arg_max_fIdlNS9_4lessIdEEEEEEJSC_SC_iSH_EEEvDpT0_,@function
        .size           _ZN6thrust24THRUST_300001_SM_1000_NS8cuda_cub4core6detail13_kernel_agentINS1_8__reduce11ReduceAgentIPN4cuda3std3__45tupleIJdlEEESC_SB_lNS1_9__extrema9arg_max_fIdlNS9_4lessIdEEEEEEJSC_SC_iSH_EEEvDpT0_,(.L_x_728 - _ZN6thrust24THRUST_300001_SM_1000_NS8cuda_cub4core6detail13_kernel_agentINS1_8__reduce11ReduceAgentIPN4cuda3std3__45tupleIJdlEEESC_SB_lNS1_9__extrema9arg_max_fIdlNS9_4lessIdEEEEEEJSC_SC_iSH_EEEvDpT0_)
        .other          _ZN6thrust24THRUST_300001_SM_1000_NS8cuda_cub4core6detail13_kernel_agentINS1_8__reduce11ReduceAgentIPN4cuda3std3__45tupleIJdlEEESC_SB_lNS1_9__extrema9arg_max_fIdlNS9_4lessIdEEEEEEJSC_SC_iSH_EEEvDpT0_,@"STO_CUDA_ENTRY STV_DEFAULT"
_ZN6thrust24THRUST_300001_SM_1000_NS8cuda_cub4core6detail13_kernel_agentINS1_8__reduce11ReduceAgentIPN4cuda3std3__45tupleIJdlEEESC_SB_lNS1_9__extrema9arg_max_fIdlNS9_4lessIdEEEEEEJSC_SC_iSH_EEEvDpT0_:
.text._ZN6thrust24THRUST_300001_SM_1000_NS8cuda_cub4core6detail13_kernel_agentINS1_8__reduce11ReduceAgentIPN4cuda3std3__45tupleIJdlEEESC_SB_lNS1_9__extrema9arg_max_fIdlNS9_4lessIdEEEEEEJSC_SC_iSH_EEEvDpT0_:
[----:B------:R-:W-:Y:S01]  /*0000*/  LDC R1, c[0x0][0x37c] ;  /* 0x0000df00ff017b82 */ /* 0x000fe20000000800 */
[----:B------:R-:W0:Y:S02]  /*0010*/  LDCU UR8, c[0x0][0x390] ;  /* 0x00007200ff0877ac */ /* 0x000e240008000800 */
[----:B0-----:R-:W-:-:S13]  /*0020*/  ISETP.NE.AND P0, PT, RZ, UR8, PT ;  /* 0x00000008ff007c0c */ /* 0x001fda000bf05270 */
[----:B------:R-:W-:Y:S05]  /*0030*/  @!P0 EXIT ;  /* 0x000000000000894d */ /* 0x000fea0003800000 */
[----:B------:R-:W-:Y:S01]  /*0040*/  UISETP.GT.AND UP0, UPT, UR8, 0x4ff, UPT ;  /* 0x000004ff0800788c */ /* 0x000fe2000bf04270 */
[----:B------:R-:W-:Y:S01]  /*0050*/  BSSY.RECONVERGENT B0, `(.L_x_1) ;  /* 0x00006c3000007945 */ /* 0x000fe20003800200 */
[----:B------:R-:W0:Y:S07]  /*0060*/  LDCU.64 UR10, c[0x0][0x358] ;  /* 0x00006b00ff0a77ac */ /* 0x000e2e0008000a00 */
[----:B------:R-:W-:Y:S05]  /*0070*/  BRA.U UP0, `(.L_x_2) ;  /* 0x0000003900807547 */ /* 0x000fea000b800000 */
[----:B------:R-:W1:Y:S01]  /*0080*/  S2R R0, SR_TID.X ;  /* 0x0000000000007919 */ /* 0x000e620000002100 */
[----:B------:R-:W2:Y:S01]  /*0090*/  LDCU UR4, c[0x0][0x390] ;  /* 0x00007200ff0477ac */ /* 0x000ea20008000800 */
[----:B------:R-:W-:Y:S01]  /*00a0*/  BSSY.RECONVERGENT B1, `(.L_x_3) ;  /* 0x000000b000017945 */ /* 0x000fe20003800200 */
[----:B------:R-:W-:Y:S02]  /*00b0*/  CS2R R14, SRZ ;  /* 0x00000000000e7805 */ /* 0x000fe4000001ff00 */
[----:B------:R-:W-:Y:S02]  /*00c0*/  CS2R R12, SRZ ;  /* 0x00000000000c7805 */ /* 0x000fe4000001ff00 */
[----:B-1----:R-:W-:Y:S01]  /*00d0*/  ISETP.GE.AND P0, PT, R0, UR8, PT ;  /* 0x0000000800007c0c */ /* 0x002fe2000bf06270 */
[----:B------:R-:W-:-:S12]  /*00e0*/  IMAD.MOV.U32 R19, RZ, RZ, R0 ;  /* 0x000000ffff137224 */ /* 0x000fd800078e0000 */
[----:B--2---:R-:W-:Y:S05]  /*00f0*/  @P0 BRA `(.L_x_4) ;  /* 0x0000000000140947 */ /* 0x004fea0003800000 */
[----:B------:R-:W1:Y:S02]  /*0100*/  LDC.64 R2, c[0x0][0x380] ;  /* 0x0000e000ff027b82 */ /* 0x000e640000000a00 */
[----:B-1----:R-:W-:-:S05]  /*0110*/  IMAD.WIDE.U32 R2, R0, 0x10, R2 ;  /* 0x0000001000027825 */ /* 0x002fca00078e0002 */
[----:B0-----:R1:W5:Y:S04]  /*0120*/  LDG.E.64.CONSTANT R14, desc[UR10][R2.64] ;  /* 0x0000000a020e7981 */ /* 0x001368000c1e9b00 */
[----:B------:R1:W5:Y:S01]  /*0130*/  LDG.E.64.CONSTANT R12, desc[UR10][R2.64+0x8] ;  /* 0x0000080a020c7981 */ /* 0x000362000c1e9b00 */
[----:B------:R-:W-:-:S07]  /*0140*/  VIADD R19, R0, 0x100 ;  /* 0x0000010000137836 */ /* 0x000fce0000000000 */
.L_x_4:
[----:B0-----:R-:W-:Y:S05]  /*0150*/  BSYNC.RECONVERGENT B1 ;  /* 0x0000000000017941 */ /* 0x001fea0003800200 */
.L_x_3:
[----:B------:R-:W-:Y:S01]  /*0160*/  ISETP.GE.AND P0, PT, R19, UR8, PT ;  /* 0x0000000813007c0c */ /* 0x000fe2000bf06270 */
[----:B------:R-:W-:-:S12]  /*0170*/  BSSY.RECONVERGENT B1, `(.L_x_5) ;  /* 0x0000099000017945 */ /* 0x000fd80003800200 */
[----:B------:R-:W-:Y:S05]  /*0180*/  @P0 BRA `(.L_x_6) ;  /* 0x00000008005c0947 */ /* 0x000fea0003800000 */
[----:B------:R-:W-:Y:S01]  /*0190*/  LOP3.LUT R4, RZ, R19, RZ, 0x33, !PT ;  /* 0x00000013ff047212 */ /* 0x000fe200078e33ff */
[----:B------:R-:W-:Y:S04]  /*01a0*/  BSSY.RECONVERGENT B2, `(.L_x_7) ;  /* 0x000002e000027945 */ /* 0x000fe80003800200 */
[----:B------:R-:W-:-:S05]  /*01b0*/  VIADD R4, R4, UR8 ;  /* 0x0000000804047c36 */ /* 0x000fca0008000000 */
[----:B-1----:R-:W-:-:S04]  /*01c0*/  LOP3.LUT R2, R4, 0x300, RZ, 0xc0, !PT ;  /* 0x0000030004027812 */ /* 0x002fc800078ec0ff */
[----:B------:R-:W-:-:S13]  /*01d0*/  ISETP.NE.AND P0, PT, R2, 0x300, PT ;  /* 0x000003000200780c */ /* 0x000fda0003f05270 */
[----:B------:R-:W-:Y:S05]  /*01e0*/  @!P0 BRA `(.L_x_8) ;  /* 0x0000000000a48947 */ /* 0x000fea0003800000 */
[----:B------:R-:W0:Y:S01]  /*01f0*/  LDC.64 R2, c[0x0][0x380] ;  /* 0x0000e000ff027b82 */ /* 0x000e220000000a00 */
[----:B------:R-:W-:-:S04]  /*0200*/  LEA.HI R5, R4, 0x1, RZ, 0x18 ;  /* 0x0000000104057811 */ /* 0x000fc800078fc0ff */
[----:B------:R-:W-:-:S05]  /*0210*/  LOP3.LUT R5, R5, 0x3, RZ, 0xc0, !PT ;  /* 0x0000000305057812 */ /* 0x000fca00078ec0ff */
[----:B------:R-:W-:Y:S02]  /*0220*/  IMAD.MOV R5, RZ, RZ, -R5 ;  /* 0x000000ffff057224 */ /* 0x000fe400078e0a05 */
[----:B0-----:R-:W-:-:S04]  /*0230*/  IMAD.WIDE.U32 R2, R19, 0x10, R2 ;  /* 0x0000001013027825 */ /* 0x001fc800078e0002 */
[----:B------:R-:W-:-:S07]  /*0240*/  IMAD.MOV.U32 R16, RZ, RZ, R2 ;  /* 0x000000ffff107224 */ /* 0x000fce00078e0002 */
.L_x_11:
[----:B------:R-:W-:-:S05]  /*0250*/  IMAD.MOV.U32 R2, RZ, RZ, R16 ;  /* 0x000000ffff027224 */ /* 0x000fca00078e0010 */
[----:B------:R-:W2:Y:S04]  /*0260*/  LDG.E.64.CONSTANT R8, desc[UR10][R2.64] ;  /* 0x0000000a02087981 */ /* 0x000ea8000c1e9b00 */
[----:B------:R-:W3:Y:S01]  /*0270*/  LDG.E.64.CONSTANT R10, desc[UR10][R2.64+0x8] ;  /* 0x0000080a020a7981 */ /* 0x000ee2000c1e9b00 */
[----:B------:R-:W-:Y:S01]  /*0280*/  VIADD R5, R5, 0x1 ;  /* 0x0000000105057836 */ /* 0x000fe20000000000 */
[----:B------:R-:W-:Y:S01]  /*0290*/  BSSY.RECONVERGENT B3, `(.L_x_9) ;  /* 0x000001b000037945 */ /* 0x000fe20003800200 */
[----:B-----5:R-:W-:Y:S01]  /*02a0*/  IMAD.MOV.U32 R21, RZ, RZ, R13 ;  /* 0x000000ffff157224 */ /* 0x020fe200078e000d */
[----:B------:R-:W-:Y:S01]  /*02b0*/  IADD3 R16, P3, PT, R2, 0x1000, RZ ;  /* 0x0000100002107810 */ /* 0x000fe20007f7e0ff */
[----:B------:R-:W-:Y:S01]  /*02c0*/  IMAD.MOV.U32 R17, RZ, RZ, R12 ;  /* 0x000000ffff117224 */ /* 0x000fe200078e000c */
[----:B------:R-:W-:Y:S01]  /*02d0*/  ISETP.NE.AND P2, PT, R5, RZ, PT ;  /* 0x000000ff0500720c */ /* 0x000fe20003f45270 */
[----:B------:R-:W-:-:S02]  /*02e0*/  IMAD.MOV.U32 R6, RZ, RZ, R14 ;  /* 0x000000ffff067224 */ /* 0x000fc400078e000e */
[----:B------:R-:W-:Y:S01]  /*02f0*/  IMAD.MOV.U32 R7, RZ, RZ, R15 ;  /* 0x000000ffff077224 */ /* 0x000fe200078e000f */
[----:B--2---:R-:W-:Y:S01]  /*0300*/  DSETP.GEU.AND P0, PT, R14, R8, PT ;  /* 0x000000080e00722a */ /* 0x004fe20003f0e000 */
[----:B------:R-:W-:Y:S02]  /*0310*/  IMAD.MOV.U32 R14, RZ, RZ, R8 ;  /* 0x000000ffff0e7224 */ /* 0x000fe400078e0008 */
[----:B---3--:R-:W-:Y:S02]  /*0320*/  IMAD.MOV.U32 R12, RZ, RZ, R10 ;  /* 0x000000ffff0c7224 */ /* 0x008fe400078e000a */
[----:B------:R-:W-:Y:S02]  /*0330*/  IMAD.MOV.U32 R13, RZ, RZ, R11 ;  /* 0x000000ffff0d7224 */ /* 0x000fe400078e000b */
[----:B------:R-:W-:-:S07]  /*0340*/  IMAD.MOV.U32 R15, RZ, RZ, R9 ;  /* 0x000000ffff0f7224 */ /* 0x000fce00078e0009 */
[----:B------:R-:W-:Y:S05]  /*0350*/  @!P0 BRA `(.L_x_10) ;  /* 0x0000000000388947 */ /* 0x000fea0003800000 */
[----:B------:R-:W-:Y:S01]  /*0360*/  DSETP.GT.AND P0, PT, R6, R8, PT ;  /* 0x000000080600722a */ /* 0x000fe20003f04000 */
[----:B------:R-:W-:Y:S02]  /*0370*/  IMAD.MOV.U32 R14, RZ, RZ, R6 ;  /* 0x000000ffff0e7224 */ /* 0x000fe400078e0006 */
[----:B------:R-:W-:Y:S02]  /*0380*/  IMAD.MOV.U32 R15, RZ, RZ, R7 ;  /* 0x000000ffff0f7224 */ /* 0x000fe400078e0007 */
[----:B------:R-:W-:Y:S02]  /*0390*/  IMAD.MOV.U32 R12, RZ, RZ, R17 ;  /* 0x000000ffff0c7224 */ /* 0x000fe400078e0011 */
[----:B------:R-:W-:-:S07]  /*03a0*/  IMAD.MOV.U32 R13, RZ, RZ, R21 ;  /* 0x000000ffff0d7224 */ /* 0x000fce00078e0015 */
[----:B------:R-:W-:Y:S05]  /*03b0*/  @P0 BRA `(.L_x_10) ;  /* 0x0000000000200947 */ /* 0x000fea0003800000 */
[CC--:B------:R-:W-:Y:S02]  /*03c0*/  ISETP.GE.U32.AND P1, PT, R17.reuse, R10.reuse, PT ;  /* 0x0000000a1100720c */ /* 0x0c0fe40003f26070 */
[----:B------:R-:W-:Y:S02]  /*03d0*/  ISETP.LT.U32.AND P0, PT, R17, R10, PT ;  /* 0x0000000a1100720c */ /* 0x000fe40003f01070 */
[CC--:B------:R-:W-:Y:S02]  /*03e0*/  ISETP.GE.AND.EX P1, PT, R21.reuse, R11.reuse, PT, P1 ;  /* 0x0000000b1500720c */ /* 0x0c0fe40003f26310 */
[----:B------:R-:W-:Y:S02]  /*03f0*/  ISETP.LT.AND.EX P0, PT, R21, R11, PT, P0 ;  /* 0x0000000b1500720c */ /* 0x000fe40003f01300 */
[----:B------:R-:W-:Y:S02]  /*0400*/  FSEL R14, R6, R8, !P1 ;  /* 0x00000008060e7208 */ /* 0x000fe40004800000 */
[----:B------:R-:W-:-:S02]  /*0410*/  FSEL R15, R7, R9, !P1 ;  /* 0x00000009070f7208 */ /* 0x000fc40004800000 */
[----:B------:R-:W-:Y:S02]  /*0420*/  SEL R12, R17, R10, P0 ;  /* 0x0000000a110c7207 */ /* 0x000fe40000000000 */
[----:B------:R-:W-:-:S07]  /*0430*/  SEL R13, R21, R11, P0 ;  /* 0x0000000b150d7207 */ /* 0x000fce0000000000 */
.L_x_10:
[----:B------:R-:W-:Y:S05]  /*0440*/  BSYNC.RECONVERGENT B3 ;  /* 0x0000000000037941 */ /* 0x000fea0003800200 */
.L_x_9:
[----:B------:R-:W-:Y:S02]  /*0450*/  IMAD.X R3, RZ, RZ, R3, P3 ;  /* 0x000000ffff037224 */ /* 0x000fe400018e0603 */
[----:B------:R-:W-:Y:S01]  /*0460*/  VIADD R19, R19, 0x100 ;  /* 0x0000010013137836 */ /* 0x000fe20000000000 */
[----:B------:R-:W-:Y:S06]  /*0470*/  @P2 BRA `(.L_x_11) ;  /* 0xfffffffc00742947 */ /* 0x000fec000383ffff */
.L_x_8:
[----:B------:R-:W-:Y:S05]  /*0480*/  BSYNC.RECONVERGENT B2 ;  /* 0x0000000000027941 */ /* 0x000fea0003800200 */
.L_x_7:
[----:B------:R-:W0:Y:S01]  /*0490*/  LDC.64 R8, c[0x0][0x380] ;  /* 0x0000e000ff087b82 */ /* 0x000e220000000a00 */
[----:B------:R-:W-:-:S13]  /*04a0*/  ISETP.GE.U32.AND P0, PT, R4, 0x300, PT ;  /* 0x000003000400780c */ /* 0x000fda0003f06070 */
[----:B------:R-:W-:Y:S05]  /*04b0*/  @!P0 BRA `(.L_x_6) ;  /* 0x0000000400908947 */ /* 0x000fea0003800000 */
.L_x_20:
[----:B0-----:R-:W-:-:S05]  /*04c0*/  IMAD.WIDE R20, R19, 0x10, R8 ;  /* 0x0000001013147825 */ /* 0x001fca00078e0208 */
[----:B------:R-:W2:Y:S04]  /*04d0*/  LDG.E.64.CONSTANT R10, desc[UR10][R20.64] ;  /* 0x0000000a140a7981 */ /* 0x000ea8000c1e9b00 */
[----:B------:R-:W3:Y:S04]  /*04e0*/  LDG.E.64.CONSTANT R16, desc[UR10][R20.64+0x8] ;  /* 0x0000080a14107981 */ /* 0x000ee8000c1e9b00 */
[----:B-----5:R0:W5:Y:S04]  /*04f0*/  LDG.E.64.CONSTANT R6, desc[UR10][R20.64+0x1000] ;  /* 0x0010000a14067981 */ /* 0x020168000c1e9b00 */
[----:B------:R0:W5:Y:S01]  /*0500*/  LDG.E.64.CONSTANT R4, desc[UR10][R20.64+0x1008] ;  /* 0x0010080a14047981 */ /* 0x000162000c1e9b00 */
[----:B------:R-:W-:Y:S01]  /*0510*/  BSSY.RECONVERGENT B2, `(.L_x_12) ;  /* 0x0000015000027945 */ /* 0x000fe20003800200 */
[----:B--2---:R-:W-:Y:S01]  /*0520*/  DSETP.GEU.AND P0, PT, R14, R10, PT ;  /* 0x0000000a0e00722a */ /* 0x004fe20003f0e000 */
[----:B------:R-:W-:-:S02]  /*0530*/  IMAD.MOV.U32 R2, RZ, RZ, R10 ;  /* 0x000000ffff027224 */ /* 0x000fc400078e000a */
[----:B------:R-:W-:Y:S02]  /*0540*/  IMAD.MOV.U32 R3, RZ, RZ, R11 ;  /* 0x000000ffff037224 */ /* 0x000fe400078e000b */
[----:B---3--:R-:W-:Y:S02]  /*0550*/  IMAD.MOV.U32 R23, RZ, RZ, R16 ;  /* 0x000000ffff177224 */ /* 0x008fe400078e0010 */
[----:B------:R-:W-:-:S07]  /*0560*/  IMAD.MOV.U32 R25, RZ, RZ, R17 ;  /* 0x000000ffff197224 */ /* 0x000fce00078e0011 */
[----:B0-----:R-:W-:Y:S05]  /*0570*/  @!P0 BRA `(.L_x_13) ;  /* 0x0000000000388947 */ /* 0x001fea0003800000 */
[----:B------:R-:W-:Y:S01]  /*0580*/  DSETP.GT.AND P0, PT, R14, R10, PT ;  /* 0x0000000a0e00722a */ /* 0x000fe20003f04000 */
[----:B------:R-:W-:Y:S02]  /*0590*/  IMAD.MOV.U32 R23, RZ, RZ, R12 ;  /* 0x000000ffff177224 */ /* 0x000fe400078e000c */
[----:B------:R-:W-:Y:S02]  /*05a0*/  IMAD.MOV.U32 R25, RZ, RZ, R13 ;  /* 0x000000ffff197224 */ /* 0x000fe400078e000d */
[----:B------:R-:W-:Y:S02]  /*05b0*/  IMAD.MOV.U32 R2, RZ, RZ, R14 ;  /* 0x000000ffff027224 */ /* 0x000fe400078e000e */
[----:B------:R-:W-:-:S07]  /*05c0*/  IMAD.MOV.U32 R3, RZ, RZ, R15 ;  /* 0x000000ffff037224 */ /* 0x000fce00078e000f */
[----:B------:R-:W-:Y:S05]  /*05d0*/  @P0 BRA `(.L_x_13) ;  /* 0x0000000000200947 */ /* 0x000fea0003800000 */
[CC--:B------:R-:W-:Y:S02]  /*05e0*/  ISETP.LT.U32.AND P1, PT, R12.reuse, R16.reuse, PT ;  /* 0x000000100c00720c */ /* 0x0c0fe40003f21070 */
[CC--:B------:R-:W-:Y:S02]  /*05f0*/  ISETP.GE.U32.AND P0, PT, R12.reuse, R16.reuse, PT ;  /* 0x000000100c00720c */ /* 0x0c0fe40003f06070 */
[CC--:B------:R-:W-:Y:S02]  /*0600*/  ISETP.LT.AND.EX P1, PT, R13.reuse, R17.reuse, PT, P1 ;  /* 0x000000110d00720c */ /* 0x0c0fe40003f21310 */
[CC--:B------:R-:W-:Y:S02]  /*0610*/  ISETP.GE.AND.EX P0, PT, R13.reuse, R17.reuse, PT, P0 ;  /* 0x000000110d00720c */ /* 0x0c0fe40003f06300 */
[----:B------:R-:W-:Y:S02]  /*0620*/  SEL R23, R12, R16, P1 ;  /* 0x000000100c177207 */ /* 0x000fe40000800000 */
[----:B------:R-:W-:-:S02]  /*0630*/  SEL R25, R13, R17, P1 ;  /* 0x000000110d197207 */ /* 0x000fc40000800000 */
[----:B------:R-:W-:Y:S02]  /*0640*/  FSEL R2, R14, R10, !P0 ;  /* 0x0000000a0e027208 */ /* 0x000fe40004000000 */
[----:B------:R-:W-:-:S07]  /*0650*/  FSEL R3, R15, R11, !P0 ;  /* 0x0000000b0f037208 */ /* 0x000fce0004000000 */
.L_x_13:
[----:B------:R-:W-:Y:S05]  /*0660*/  BSYNC.RECONVERGENT B2 ;  /* 0x0000000000027941 */ /* 0x000fea0003800200 */
.L_x_12:
[----:B------:R0:W5:Y:S04]  /*0670*/  LDG.E.64.CONSTANT R14, desc[UR10][R20.64+0x2000] ;  /* 0x0020000a140e7981 */ /* 0x000168000c1e9b00 */
[----:B------:R0:W5:Y:S04]  /*0680*/  LDG.E.64.CONSTANT R12, desc[UR10][R20.64+0x2008] ;  /* 0x0020080a140c7981 */ /* 0x000168000c1e9b00 */
[----:B------:R0:W5:Y:S04]  /*0690*/  LDG.E.64.CONSTANT R10, desc[UR10][R20.64+0x3000] ;  /* 0x0030000a140a7981 */ /* 0x000168000c1e9b00 */
[----:B------:R0:W5:Y:S02]  /*06a0*/  LDG.E.64.CONSTANT R16, desc[UR10][R20.64+0x3008] ;  /* 0x0030080a14107981 */ /* 0x000164000c1e9b00 */
[----:B-----5:R-:W-:Y:S01]  /*06b0*/  DSETP.GEU.AND P0, PT, R2, R6, PT ;  /* 0x000000060200722a */ /* 0x020fe20003f0e000 */
[----:B------:R-:W-:Y:S01]  /*06c0*/  BSSY.RECONVERGENT B2, `(.L_x_14) ;  /* 0x0000014000027945 */ /* 0x000fe20003800200 */
[----:B------:R-:W-:-:S02]  /*06d0*/  IMAD.MOV.U32 R26, RZ, RZ, R6 ;  /* 0x000000ffff1a7224 */ /* 0x000fc400078e0006 */
[----:B------:R-:W-:Y:S02]  /*06e0*/  IMAD.MOV.U32 R27, RZ, RZ, R7 ;  /* 0x000000ffff1b7224 */ /* 0x000fe400078e0007 */
[----:B------:R-:W-:Y:S02]  /*06f0*/  IMAD.MOV.U32 R29, RZ, RZ, R4 ;  /* 0x000000ffff1d7224 */ /* 0x000fe400078e0004 */
[----:B------:R-:W-:-:S06]  /*0700*/  IMAD.MOV.U32 R18, RZ, RZ, R5 ;  /* 0x000000ffff127224 */ /* 0x000fcc00078e0005 */
[----:B0-----:R-:W-:Y:S05]  /*0710*/  @!P0 BRA `(.L_x_15) ;  /* 0x0000000000388947 */ /* 0x001fea0003800000 */
        /* <DEDUP_REMOVED lines=14> */
.L_x_15:
[----:B------:R-:W-:Y:S05]  /*0800*/  BSYNC.RECONVERGENT B2 ;  /* 0x0000000000027941 */ /* 0x000fea0003800200 */
.L_x_14:
[----:B------:R-:W-:Y:S01]  /*0810*/  DSETP.GEU.AND P0, PT, R26, R14, PT ;  /* 0x0000000e1a00722a */ /* 0x000fe20003f0e000 */
[----:B------:R-:W-:Y:S01]  /*0820*/  BSSY.RECONVERGENT B2, `(.L_x_16) ;  /* 0x0000014000027945 */ /* 0x000fe20003800200 */
[----:B------:R-:W-:Y:S02]  /*0830*/  IMAD.MOV.U32 R2, RZ, RZ, R14 ;  /* 0x000000ffff027224 */ /* 0x000fe400078e000e */
[----:B------:R-:W-:Y:S02]  /*0840*/  IMAD.MOV.U32 R3, RZ, RZ, R15 ;  /* 0x000000ffff037224 */ /* 0x000fe400078e000f */
[----:B------:R-:W-:Y:S02]  /*0850*/  IMAD.MOV.U32 R5, RZ, RZ, R12 ;  /* 0x000000ffff057224 */ /* 0x000fe400078e000c */
[----:B------:R-:W-:-:S06]  /*0860*/  IMAD.MOV.U32 R7, RZ, RZ, R13 ;  /* 0x000000ffff077224 */ /* 0x000fcc00078e000d */
        /* <DEDUP_REMOVED lines=15> */
.L_x_17:
[----:B------:R-:W-:Y:S05]  /*0960*/  BSYNC.RECONVERGENT B2 ;  /* 0x0000000000027941 */ /* 0x000fea0003800200 */
.L_x_16:
        /* <DEDUP_REMOVED lines=21> */
.L_x_19:
[----:B------:R-:W-:Y:S05]  /*0ac0*/  BSYNC.RECONVERGENT B2 ;  /* 0x0000000000027941 */ /* 0x000fea0003800200 */
.L_x_18:
[----:B------:R-:W-:-:S05]  /*0ad0*/  VIADD R19, R19, 0x400 ;  /* 0x0000040013137836 */ /* 0x000fca0000000000 */
[----:B------:R-:W-:-:S13]  /*0ae0*/  ISETP.GE.AND P0, PT, R19, UR4, PT ;  /* 0x0000000413007c0c */ /* 0x000fda000bf06270 */
[----:B------:R-:W-:Y:S05]  /*0af0*/  @!P0 BRA `(.L_x_20) ;  /* 0xfffffff800708947 */ /* 0x000fea000383ffff */
.L_x_6:
[----:B------:R-:W-:Y:S05]  /*0b00*/  BSYNC.RECONVERGENT B1 ;  /* 0x0000000000017941 */ /* 0x000fea0003800200 */
.L_x_5:
[----:B------:R-:W2:Y:S02]  /*0b10*/  LDCU UR6, c[0x0][0x390] ;  /* 0x00007200ff0677ac */ /* 0x000ea40008000800 */
[----:B--2---:R-:W-:-:S09]  /*0b20*/  UISETP.GE.AND UP0, UPT, UR6, 0x100, UPT ;  /* 0x000001000600788c */ /* 0x004fd2000bf06270 */
[----:B------:R-:W-:Y:S05]  /*0b30*/  BRA.U !UP0, `(.L_x_21) ;  /* 0x0000001508507547 */ /* 0x000fea000b800000 */
[----:B0-----:R-:W0:Y:S01]  /*0b40*/  S2R R9, SR_LANEID ;  /* 0x0000000000097919 */ /* 0x001e220000000000 */
[----:B------:R-:W-:Y:S01]  /*0b50*/  BSSY.RECONVERGENT B1, `(.L_x_22) ;  /* 0x000001f000017945 */ /* 0x000fe20003800200 */
[----:B-----5:R-:W-:Y:S01]  /*0b60*/  IMAD.MOV.U32 R11, RZ, RZ, R12 ;  /* 0x000000ffff0b7224 */ /* 0x020fe200078e000c */
[----:B------:R2:W3:Y:S01]  /*0b70*/  SHFL.DOWN PT, R4, R14, 0x1, 0x1f ;  /* 0x08201f000e047f89 */ /* 0x0004e200000e0000 */
[----:B------:R-:W-:Y:S02]  /*0b80*/  IMAD.MOV.U32 R16, RZ, RZ, R13 ;  /* 0x000000ffff107224 */ /* 0x000fe400078e000d */
[----:B-1----:R-:W-:Y:S01]  /*0b90*/  IMAD.MOV.U32 R2, RZ, RZ, R14 ;  /* 0x000000ffff027224 */ /* 0x002fe200078e000e */
[----:B------:R2:W1:Y:S01]  /*0ba0*/  SHFL.DOWN PT, R5, R15, 0x1, 0x1f ;  /* 0x08201f000f057f89 */ /* 0x00046200000e0000 */
[----:B------:R-:W-:-:S03]  /*0bb0*/  IMAD.MOV.U32 R3, RZ, RZ, R15 ;  /* 0x000000ffff037224 */ /* 0x000fc600078e000f */
[----:B------:R2:W4:Y:S04]  /*0bc0*/  SHFL.DOWN PT, R7, R12, 0x1, 0x1f ;  /* 0x08201f000c077f89 */ /* 0x00052800000e0000 */
[----:B------:R2:W1:Y:S01]  /*0bd0*/  SHFL.DOWN PT, R17, R13, 0x1, 0x1f ;  /* 0x08201f000d117f89 */ /* 0x00046200000e0000 */
[----:B0-----:R-:W-:-:S13]  /*0be0*/  ISETP.GT.AND P0, PT, R9, 0x1e, PT ;  /* 0x0000001e0900780c */ /* 0x001fda0003f04270 */
[----:B-1234-:R-:W-:Y:S05]  /*0bf0*/  @P0 BRA `(.L_x_23) ;  /* 0x0000000000500947 */ /* 0x01efea0003800000 */
[----:B------:R-:W-:Y:S01]  /*0c00*/  DSETP.GEU.AND P0, PT, R14, R4, PT ;  /* 0x000000040e00722a */ /* 0x000fe20003f0e000 */
[----:B------:R-:W-:Y:S02]  /*0c10*/  IMAD.MOV.U32 R11, RZ, RZ, R7 ;  /* 0x000000ffff0b7224 */ /* 0x000fe400078e0007 */
[----:B------:R-:W-:Y:S02]  /*0c20*/  IMAD.MOV.U32 R16, RZ, RZ, R17 ;  /* 0x000000ffff107224 */ /* 0x000fe400078e0011 */
        /* <DEDUP_REMOVED lines=9> */
[CC--:B------:R-:W-:Y:S02]  /*0cc0*/  ISETP.LT.U32.AND P1, PT, R12.reuse, R7.reuse, PT ;  /* 0x000000070c00720c */ /* 0x0c0fe40003f21070 */
[C---:B------:R-:W-:Y:S02]  /*0cd0*/  ISETP.GE.U32.AND P0, PT, R12.reuse, R7, PT ;  /* 0x000000070c00720c */ /* 0x040fe40003f06070 */
[CC--:B------:R-:W-:Y:S02]  /*0ce0*/  ISETP.LT.AND.EX P1, PT, R13.reuse, R17.reuse, PT, P1 ;  /* 0x000000110d00720c */ /* 0x0c0fe40003f21310 */
[C---:B------:R-:W-:Y:S02]  /*0cf0*/  ISETP.GE.AND.EX P0, PT, R13.reuse, R17, PT, P0 ;  /* 0x000000110d00720c */ /* 0x040fe40003f06300 */
[----:B------:R-:W-:Y:S02]  /*0d00*/  SEL R11, R12, R7, P1 ;  /* 0x000000070c0b7207 */ /* 0x000fe40000800000 */
[----:B------:R-:W-:-:S02]  /*0d10*/  SEL R16, R13, R17, P1 ;  /* 0x000000110d107207 */ /* 0x000fc40000800000 */
[----:B------:R-:W-:Y:S02]  /*0d20*/  FSEL R2, R14, R4, !P0 ;  /* 0x000000040e027208 */ /* 0x000fe40004000000 */
[----:B------:R-:W-:-:S07]  /*0d30*/  FSEL R3, R15, R5, !P0 ;  /* 0x000000050f037208 */ /* 0x000fce0004000000 */
.L_x_23:
[----:B------:R-:W-:Y:S05]  /*0d40*/  BSYNC.RECONVERGENT B1 ;  /* 0x0000000000017941 */ /* 0x000fea0003800200 */
.L_x_22:
[----:B------:R-:W-:Y:S01]  /*0d50*/  ISETP.GT.AND P0, PT, R9, 0x1d, PT ;  /* 0x0000001d0900780c */ /* 0x000fe20003f04270 */
[----:B------:R0:W1:Y:S01]  /*0d60*/  SHFL.DOWN PT, R6, R2, 0x2, 0x1f ;  /* 0x08401f0002067f89 */ /* 0x00006200000e0000 */
[----:B------:R-:W-:Y:S01]  /*0d70*/  BSSY.RECONVERGENT B1, `(.L_x_24) ;  /* 0x000001d000017945 */ /* 0x000fe20003800200 */
[----:B------:R-:W-:Y:S02]  /*0d80*/  IMAD.MOV.U32 R8, RZ, RZ, R11 ;  /* 0x000000ffff087224 */ /* 0x000fe400078e000b */
[----:B------:R0:W2:Y:S01]  /*0d90*/  SHFL.DOWN PT, R7, R3, 0x2, 0x1f ;  /* 0x08401f0003077f89 */ /* 0x0000a200000e0000 */
[----:B------:R-:W-:Y:S02]  /*0da0*/  IMAD.MOV.U32 R10, RZ, RZ, R16 ;  /* 0x000000ffff0a7224 */ /* 0x000fe400078e0010 */
[----:B------:R-:W-:Y:S01]  /*0db0*/  IMAD.MOV.U32 R4, RZ, RZ, R2 ;  /* 0x000000ffff047224 */ /* 0x000fe200078e0002 */
[----:B------:R0:W3:Y:S01]  /*0dc0*/  SHFL.DOWN PT, R12, R11, 0x2, 0x1f ;  /* 0x08401f000b0c7f89 */ /* 0x0000e200000e0000 */
[----:B------:R-:W-:-:S03]  /*0dd0*/  IMAD.MOV.U32 R5, RZ, RZ, R3 ;  /* 0x000000ffff057224 */ /* 0x000fc600078e0003 */
[----:B------:R0:W4:Y:S01]  /*0de0*/  SHFL.DOWN PT, R13, R16, 0x2, 0x1f ;  /* 0x08401f00100d7f89 */ /* 0x00012200000e0000 */
[----:B------:R-:W-:Y:S05]  /*0df0*/  @P0 BRA `(.L_x_25) ;  /* 0x0000000000500947 */ /* 0x000fea0003800000 */
[----:B-12---:R-:W-:Y:S01]  /*0e00*/  DSETP.GEU.AND P0, PT, R2, R6, PT ;  /* 0x000000060200722a */ /* 0x006fe20003f0e000 */
[----:B---3--:R-:W-:Y:S02]  /*0e10*/  IMAD.MOV.U32 R8, RZ, RZ, R12 ;  /* 0x000000ffff087224 */ /* 0x008fe400078e000c */
[----:B----4-:R-:W-:Y:S02]  /*0e20*/  IMAD.MOV.U32 R10, RZ, RZ, R13 ;  /* 0x000000ffff0a7224 */ /* 0x010fe400078e000d */
        /* <DEDUP_REMOVED lines=17> */
.L_x_25:
[----:B------:R-:W-:Y:S05]  /*0f40*/  BSYNC.RECONVERGENT B1 ;  /* 0x0000000000017941 */ /* 0x000fea0003800200 */
.L_x_24:
[----:B------:R-:W-:Y:S01]  /*0f50*/  ISETP.GT.AND P0, PT, R9, 0x1b, PT ;  /* 0x0000001b0900780c */ /* 0x000fe20003f04270 */
[----:B-1----:R1:W1:Y:S01]  /*0f60*/  SHFL.DOWN PT, R6, R4, 0x4, 0x1f ;  /* 0x08801f0004067f89 */ /* 0x00226200000e0000 */
[----:B------:R-:W-:Y:S01]  /*0f70*/  BSSY.RECONVERGENT B1, `(.L_x_26) ;  /* 0x000001d000017945 */ /* 0x000fe20003800200 */
[----:B0-----:R-:W-:Y:S02]  /*0f80*/  IMAD.MOV.U32 R11, RZ, RZ, R8 ;  /* 0x000000ffff0b7224 */ /* 0x001fe400078e0008 */
[----:B--2---:R0:W2:Y:S01]  /*0f90*/  SHFL.DOWN PT, R7, R5, 0x4, 0x1f ;  /* 0x08801f0005077f89 */ /* 0x0040a200000e0000 */
[----:B---3--:R-:W-:Y:S02]  /*0fa0*/  IMAD.MOV.U32 R12, RZ, RZ, R10 ;  /* 0x000000ffff0c7224 */ /* 0x008fe400078e000a */
[----:B------:R-:W-:Y:S01]  /*0fb0*/  IMAD.MOV.U32 R2, RZ, RZ, R4 ;  /* 0x000000ffff027224 */ /* 0x000fe200078e0004 */
[----:B----4-:R0:W3:Y:S01]  /*0fc0*/  SHFL.DOWN PT, R13, R8, 0x4, 0x1f ;  /* 0x08801f00080d7f89 */ /* 0x0100e200000e0000 */
        /* <DEDUP_REMOVED lines=23> */
.L_x_27:
[----:B------:R-:W-:Y:S05]  /*1140*/  BSYNC.RECONVERGENT B1 ;  /* 0x0000000000017941 */ /* 0x000fea0003800200 */
.L_x_26:
[----:B------:R-:W-:Y:S01]  /*1150*/  ISETP.GT.AND P0, PT, R9, 0x17, PT ;  /* 0x000000170900780c */ /* 0x000fe20003f04270 */
[----:B-1----:R1:W1:Y:S01]  /*1160*/  SHFL.DOWN PT, R6, R2, 0x8, 0x1f ;  /* 0x09001f0002067f89 */ /* 0x00226200000e0000 */
[----:B------:R-:W-:Y:S01]  /*1170*/  BSSY.RECONVERGENT B1, `(.L_x_28) ;  /* 0x000001d000017945 */ /* 0x000fe20003800200 */
[----:B0-----:R-:W-:Y:S02]  /*1180*/  IMAD.MOV.U32 R8, RZ, RZ, R11 ;  /* 0x000000ffff087224 */ /* 0x001fe400078e000b */
[----:B--2---:R0:W2:Y:S01]  /*1190*/  SHFL.DOWN PT, R7, R3, 0x8, 0x1f ;  /* 0x09001f0003077f89 */ /* 0x0040a200000e0000 */
[----:B------:R-:W-:Y:S02]  /*11a0*/  IMAD.MOV.U32 R10, RZ, RZ, R12 ;  /* 0x000000ffff0a7224 */ /* 0x000fe400078e000c */
[----:B------:R-:W-:Y:S01]  /*11b0*/  IMAD.MOV.U32 R4, RZ, RZ, R2 ;  /* 0x000000ffff047224 */ /* 0x000fe200078e0002 */
[----:B------:R0:W0:Y:S01]  /*11c0*/  SHFL.DOWN PT, R14, R11, 0x8, 0x1f ;  /* 0x09001f000b0e7f89 */ /* 0x00002200000e0000 */
[----:B------:R-:W-:-:S03]  /*11d0*/  IMAD.MOV.U32 R5, RZ, RZ, R3 ;  /* 0x000000ffff057224 */ /* 0x000fc600078e0003 */
[----:B---3--:R3:W0:Y:S01]  /*11e0*/  SHFL.DOWN PT, R13, R12, 0x8, 0x1f ;  /* 0x09001f000c0d7f89 */ /* 0x00862200000e0000 */
[----:B------:R-:W-:Y:S05]  /*11f0*/  @P0 BRA `(.L_x_29) ;  /* 0x0000000000500947 */ /* 0x000fea0003800000 */
[----:B-12---:R-:W-:Y:S01]  /*1200*/  DSETP.GEU.AND P0, PT, R2, R6, PT ;  /* 0x000000060200722a */ /* 0x006fe20003f0e000 */
[----:B0-----:R-:W-:Y:S02]  /*1210*/  IMAD.MOV.U32 R8, RZ, RZ, R14 ;  /* 0x000000ffff087224 */ /* 0x001fe400078e000e */
        /* <DEDUP_REMOVED lines=18> */
.L_x_29:
[----:B------:R-:W-:Y:S05]  /*1340*/  BSYNC.RECONVERGENT B1 ;  /* 0x0000000000017941 */ /* 0x000fea0003800200 */
.L_x_28:
[----:B------:R-:W-:Y:S01]  /*1350*/  ISETP.GT.AND P0, PT, R9, 0xf, PT ;  /* 0x0000000f0900780c */ /* 0x000fe20003f04270 */
[----:B-1----:R1:W1:Y:S01]  /*1360*/  SHFL.DOWN PT, R2, R4, 0x10, 0x1f ;  /* 0x0a001f0004027f89 */ /* 0x00226200000e0000 */
[----:B------:R-:W-:Y:S01]  /*1370*/  BSSY.RECONVERGENT B1, `(.L_x_30) ;  /* 0x000001d000017945 */ /* 0x000fe20003800200 */
[----:B0-----:R-:W-:Y:S02]  /*1380*/  IMAD.MOV.U32 R14, RZ, RZ, R8 ;  /* 0x000000ffff0e7224 */ /* 0x001fe400078e0008 */
[----:B------:R0:W0:Y:S01]  /*1390*/  SHFL.DOWN PT, R3, R5, 0x10, 0x1f ;  /* 0x0a001f0005037f89 */ /* 0x00002200000e0000 */
[----:B----4-:R-:W-:Y:S02]  /*13a0*/  IMAD.MOV.U32 R15, RZ, RZ, R10 ;  /* 0x000000ffff0f7224 */ /* 0x010fe400078e000a */
[----:B---3--:R-:W-:Y:S01]  /*13b0*/  IMAD.MOV.U32 R12, RZ, RZ, R4 ;  /* 0x000000ffff0c7224 */ /* 0x008fe200078e0004 */
[----:B--2---:R2:W3:Y:S01]  /*13c0*/  SHFL.DOWN PT, R7, R8, 0x10, 0x1f ;  /* 0x0a001f0008077f89 */ /* 0x0044e200000e0000 */
[----:B------:R-:W-:-:S03]  /*13d0*/  IMAD.MOV.U32 R13, RZ, RZ, R5 ;  /* 0x000000ffff0d7224 */ /* 0x000fc600078e0005 */
[----:B------:R2:W4:Y:S01]  /*13e0*/  SHFL.DOWN PT, R11, R10, 0x10, 0x1f ;  /* 0x0a001f000a0b7f89 */ /* 0x00052200000e0000 */
[----:B------:R-:W-:Y:S05]  /*13f0*/  @P0 BRA `(.L_x_31) ;  /* 0x0000000000500947 */ /* 0x000fea0003800000 */
[----:B01----:R-:W-:Y:S01]  /*1400*/  DSETP.GEU.AND P0, PT, R4, R2, PT ;  /* 0x000000020400722a */ /* 0x003fe20003f0e000 */
        /* <DEDUP_REMOVED lines=19> */
.L_x_31:
[----:B------:R-:W-:Y:S05]  /*1540*/  BSYNC.RECONVERGENT B1 ;  /* 0x0000000000017941 */ /* 0x000fea0003800200 */
.L_x_30:
[----:B------:R-:W-:Y:S01]  /*1550*/  ISETP.NE.AND P0, PT, R9, RZ, PT ;  /* 0x000000ff0900720c */ /* 0x000fe20003f05270 */
[----:B------:R-:W-:-:S12]  /*1560*/  BSSY.RECONVERGENT B1, `(.L_x_32) ;  /* 0x000000a000017945 */ /* 0x000fd80003800200 */
[----:B------:R-:W-:Y:S05]  /*1570*/  @P0 BRA `(.L_x_33) ;  /* 0x0000000000200947 */ /* 0x000fea0003800000 */
[----:B-1----:R-:W1:Y:S01]  /*1580*/  S2R R4, SR_CgaCtaId ;  /* 0x0000000000047919 */ /* 0x002e620000008800 */
[----:B0-----:R-:W-:Y:S02]  /*1590*/  MOV R3, 0x400 ;  /* 0x0000040000037802 */ /* 0x001fe40000000f00 */
[----:B------:R-:W-:-:S04]  /*15a0*/  SHF.R.U32.HI R2, RZ, 0x1, R0 ;  /* 0x00000001ff027819 */ /* 0x000fc80000011600 */
[----:B------:R-:W-:Y:S02]  /*15b0*/  LOP3.LUT R2, R2, 0x1f0, RZ, 0xc0, !PT ;  /* 0x000001f002027812 */ /* 0x000fe400078ec0ff */
[----:B-1----:R-:W-:-:S05]  /*15c0*/  LEA R3, R4, R3, 0x18 ;  /* 0x0000000304037211 */ /* 0x002fca00078ec0ff */
[----:B------:R-:W-:-:S05]  /*15d0*/  IMAD.IADD R3, R2, 0x1, R3 ;  /* 0x0000000102037824 */ /* 0x000fca00078e0203 */
[----:B------:R0:W-:Y:S04]  /*15e0*/  STS.64 [R3+0x10], R14 ;  /* 0x0000100e03007388 */ /* 0x0001e80000000a00 */
[----:B------:R0:W-:Y:S02]  /*15f0*/  STS.64 [R3+0x8], R12 ;  /* 0x0000080c03007388 */ /* 0x0001e40000000a00 */
.L_x_33:
[----:B------:R-:W-:Y:S05]  /*1600*/  BSYNC.RECONVERGENT B1 ;  /* 0x0000000000017941 */ /* 0x000fea0003800200 */
.L_x_32:
[----:B------:R-:W-:Y:S01]  /*1610*/  BAR.SYNC.DEFER_BLOCKING 0x0 ;  /* 0x0000000000007b1d */ /* 0x000fe20000010000 */
[----:B------:R-:W-:-:S13]  /*1620*/  ISETP.NE.AND P1, PT, R0, RZ, PT ;  /* 0x000000ff0000720c */ /* 0x000fda0003f25270 */
[----:B------:R-:W-:Y:S05]  /*1630*/  @P1 BRA `(.L_x_34) ;  /* 0x0000005400901947 */ /* 0x000fea0003800000 */
[----:B0-----:R-:W0:Y:S01]  /*1640*/  S2R R3, SR_CgaCtaId ;  /* 0x0000000000037919 */ /* 0x001e220000008800 */
[----:B------:R-:W-:Y:S01]  /*1650*/  MOV R0, 0x400 ;  /* 0x0000040000007802 */ /* 0x000fe20000000f00 */
[----:B------:R-:W-:Y:S03]  /*1660*/  BSSY.RECONVERGENT B1, `(.L_x_35) ;  /* 0x000001a000017945 */ /* 0x000fe60003800200 */
[----:B0-----:R-:W-:-:S05]  /*1670*/  LEA R0, R3, R0, 0x18 ;  /* 0x0000000003007211 */ /* 0x001fca00078ec0ff */
[----:B------:R-:W0:Y:S04]  /*1680*/  LDS.64 R16, [R0+0x18] ;  /* 0x0000180000107984 */ /* 0x000e280000000a00 */
[----:B-1-3--:R-:W1:Y:S04]  /*1690*/  LDS.128 R4, [R0+0x20] ;  /* 0x0000200000047984 */ /* 0x00ae680000000c00 */
[----:B------:R3:W3:Y:S04]  /*16a0*/  LDS.64 R2, [R0+0x80] ;  /* 0x0000800000027984 */ /* 0x0006e80000000a00 */
[----:B--2-4-:R2:W4:Y:S01]  /*16b0*/  LDS.128 R8, [R0+0x30] ;  /* 0x0000300000087984 */ /* 0x0145220000000c00 */
[----:B0-----:R-:W-:Y:S01]  /*16c0*/  DSETP.GEU.AND P0, PT, R12, R16, PT ;  /* 0x000000100c00722a */ /* 0x001fe20003f0e000 */
[----:B------:R-:W-:-:S02]  /*16d0*/  IMAD.MOV.U32 R20, RZ, RZ, R16 ;  /* 0x000000ffff147224 */ /* 0x000fc400078e0010 */
[----:B------:R-:W-:Y:S02]  /*16e0*/  IMAD.MOV.U32 R21, RZ, RZ, R17 ;  /* 0x000000ffff157224 */ /* 0x000fe400078e0011 */
[----:B-1----:R-:W-:Y:S02]  /*16f0*/  IMAD.MOV.U32 R22, RZ, RZ, R4 ;  /* 0x000000ffff167224 */ /* 0x002fe400078e0004 */
[----:B------:R-:W-:-:S07]  /*1700*/  IMAD.MOV.U32 R23, RZ, RZ, R5 ;  /* 0x000000ffff177224 */ /* 0x000fce00078e0005 */
[----:B--234-:R-:W-:Y:S05]  /*1710*/  @!P0 BRA `(.L_x_36) ;  /* 0x0000000000388947 */ /* 0x01cfea0003800000 */
[----:B------:R-:W-:Y:S01]  /*1720*/  DSETP.GEU.AND P0, PT, R16, R12, PT ;  /* 0x0000000c1000722a */ /* 0x000fe20003f0e000 */
[----:B------:R-:W-:Y:S02]  /*1730*/  IMAD.MOV.U32 R20, RZ, RZ, R12 ;  /* 0x000000ffff147224 */ /* 0x000fe400078e000c */
[----:B------:R-:W-:Y:S02]  /*1740*/  IMAD.MOV.U32 R21, RZ, RZ, R13 ;  /* 0x000000ffff157224 */ /* 0x000fe400078e000d */
[----:B------:R-:W-:Y:S02]  /*1750*/  IMAD.MOV.U32 R22, RZ, RZ, R14 ;  /* 0x000000ffff167224 */ /* 0x000fe400078e000e */
[----:B------:R-:W-:-:S07]  /*1760*/  IMAD.MOV.U32 R23, RZ, RZ, R15 ;  /* 0x000000ffff177224 */ /* 0x000fce00078e000f */
[----:B------:R-:W-:Y:S05]  /*1770*/  @!P0 BRA `(.L_x_36) ;  /* 0x0000000000208947 */ /* 0x000fea0003800000 */
        /* <DEDUP_REMOVED lines=8> */
.L_x_36:
[----:B------:R-:W-:Y:S05]  /*1800*/  BSYNC.RECONVERGENT B1 ;  /* 0x0000000000017941 */ /* 0x000fea0003800200 */
.L_x_35:
[----:B------:R0:W1:Y:S01]  /*1810*/  LDS.128 R12, [R0+0x40] ;  /* 0x00004000000c7984 */ /* 0x0000620000000c00 */
[----:B------:R-:W-:Y:S01]  /*1820*/  DSETP.GEU.AND P0, PT, R20, R6, PT ;  /* 0x000000061400722a */ /* 0x000fe20003f0e000 */
[----:B------:R-:W-:Y:S01]  /*1830*/  BSSY.RECONVERGENT B1, `(.L_x_37) ;  /* 0x0000015000017945 */ /* 0x000fe20003800200 */
[----:B------:R-:W-:Y:S01]  /*1840*/  IMAD.MOV.U32 R4, RZ, RZ, R6 ;  /* 0x000000ffff047224 */ /* 0x000fe200078e0006 */
[----:B------:R0:W2:Y:S01]  /*1850*/  LDS.128 R16, [R0+0x50] ;  /* 0x0000500000107984 */ /* 0x0000a20000000c00 */
[----:B------:R-:W-:Y:S02]  /*1860*/  IMAD.MOV.U32 R5, RZ, RZ, R7 ;  /* 0x000000ffff057224 */ /* 0x000fe400078e0007 */
[----:B------:R-:W-:Y:S02]  /*1870*/  IMAD.MOV.U32 R27, RZ, RZ, R8 ;  /* 0x000000ffff1b7224 */ /* 0x000fe400078e0008 */
[----:B------:R-:W-:-:S06]  /*1880*/  IMAD.MOV.U32 R29, RZ, RZ, R9 ;  /* 0x000000ffff1d7224 */ /* 0x000fcc00078e0009 */
[----:B0-----:R-:W-:Y:S05]  /*1890*/  @!P0 BRA `(.L_x_38) ;  /* 0x0000000000388947 */ /* 0x001fea0003800000 */
[----:B------:R-:W-:Y:S01]  /*18a0*/  DSETP.GEU.AND P0, PT, R6, R20, PT ;  /* 0x000000140600722a */ /* 0x000fe20003f0e000 */
[----:B------:R-:W-:Y:S02]  /*18b0*/  IMAD.MOV.U32 R27, RZ, RZ, R22 ;  /* 0x000000ffff1b7224 */ /* 0x000fe400078e0016 */
[----:B------:R-:W-:Y:S02]  /*18c0*/  IMAD.MOV.U32 R29, RZ, RZ, R23 ;  /* 0x000000ffff1d7224 */ /* 0x000fe400078e0017 */
[----:B------:R-:W-:Y:S02]  /*18d0*/  IMAD.MOV.U32 R4, RZ, RZ, R20 ;  /* 0x000000ffff047224 */ /* 0x000fe400078e0014 */
[----:B------:R-:W-:-:S07]  /*18e0*/  IMAD.MOV.U32 R5, RZ, RZ, R21 ;  /* 0x000000ffff057224 */ /* 0x000fce00078e0015 */
[----:B------:R-:W-:Y:S05]  /*18f0*/  @!P0 BRA `(.L_x_38) ;  /* 0x0000000000208947 */ /* 0x000fea0003800000 */
        /* <DEDUP_REMOVED lines=8> */
.L_x_38:
[----:B------:R-:W-:Y:S05]  /*1980*/  BSYNC.RECONVERGENT B1 ;  /* 0x0000000000017941 */ /* 0x000fea0003800200 */
.L_x_37:
[----:B------:R-:W-:Y:S01]  /*1990*/  DSETP.GEU.AND P0, PT, R4, R10, PT ;  /* 0x0000000a0400722a */ /* 0x000fe20003f0e000 */
[----:B------:R-:W-:Y:S01]  /*19a0*/  BSSY.RECONVERGENT B1, `(.L_x_39) ;  /* 0x0000014000017945 */ /* 0x000fe20003800200 */
[----:B------:R-:W-:Y:S02]  /*19b0*/  IMAD.MOV.U32 R20, RZ, RZ, R10 ;  /* 0x000000ffff147224 */ /* 0x000fe400078e000a */
[----:B------:R-:W-:Y:S02]  /*19c0*/  IMAD.MOV.U32 R21, RZ, RZ, R11 ;  /* 0x000000ffff157224 */ /* 0x000fe400078e000b */
[----:B-1----:R-:W-:Y:S02]  /*19d0*/  IMAD.MOV.U32 R25, RZ, RZ, R12 ;  /* 0x000000ffff197224 */ /* 0x002fe400078e000c */
[----:B------:R-:W-:-:S06]  /*19e0*/  IMAD.MOV.U32 R23, RZ, RZ, R13 ;  /* 0x000000ffff177224 */ /* 0x000fcc00078e000d */
[----:B------:R-:W-:Y:S05]  /*19f0*/  @!P0 BRA `(.L_x_40) ;  /* 0x0000000000388947 */ /* 0x000fea0003800000 */
        /* <DEDUP_REMOVED lines=14> */
.L_x_40:
[----:B------:R-:W-:Y:S05]  /*1ae0*/  BSYNC.RECONVERGENT B1 ;  /* 0x0000000000017941 */ /* 0x000fea0003800200 */
.L_x_39:
[----:B------:R0:W1:Y:S01]  /*1af0*/  LDS.128 R8, [R0+0x60] ;  /* 0x0000600000087984 */ /* 0x0000620000000c00 */
[----:B------:R-:W-:Y:S01]  /*1b00*/  DSETP.GEU.AND P0, PT, R20, R14, PT ;  /* 0x0000000e1400722a */ /* 0x000fe20003f0e000 */
[----:B------:R-:W-:Y:S01]  /*1b10*/  BSSY.RECONVERGENT B1, `(.L_x_41) ;  /* 0x0000015000017945 */ /* 0x000fe20003800200 */
[----:B------:R-:W-:Y:S01]  /*1b20*/  IMAD.MOV.U32 R12, RZ, RZ, R14 ;  /* 0x000000ffff0c7224 */ /* 0x000fe200078e000e */
[----:B------:R0:W3:Y:S01]  /*1b30*/  LDS.128 R4, [R0+0x70] ;  /* 0x0000700000047984 */ /* 0x0000e20000000c00 */
[----:B------:R-:W-:Y:S02]  /*1b40*/  IMAD.MOV.U32 R13, RZ, RZ, R15 ;  /* 0x000000ffff0d7224 */ /* 0x000fe400078e000f */
[----:B--2---:R-:W-:Y:S02]  /*1b50*/  IMAD.MOV.U32 R27, RZ, RZ, R16 ;  /* 0x000000ffff1b7224 */ /* 0x004fe400078e0010 */
        /* <DEDUP_REMOVED lines=16> */
.L_x_42:
[----:B------:R-:W-:Y:S05]  /*1c60*/  BSYNC.RECONVERGENT B1 ;  /* 0x0000000000017941 */ /* 0x000fea0003800200 */
.L_x_41:
        /* <DEDUP_REMOVED lines=21> */
.L_x_44:
[----:B------:R-:W-:Y:S05]  /*1dc0*/  BSYNC.RECONVERGENT B1 ;  /* 0x0000000000017941 */ /* 0x000fea0003800200 */
.L_x_43:
[----:B------:R-:W-:Y:S01]  /*1dd0*/  DSETP.GEU.AND P0, PT, R14, R10, PT ;  /* 0x0000000a0e00722a */ /* 0x000fe20003f0e000 */
[----:B------:R-:W-:Y:S01]  /*1de0*/  BSSY.RECONVERGENT B1, `(.L_x_45) ;  /* 0x0000014000017945 */ /* 0x000fe20003800200 */
[----:B------:R-:W-:Y:S02]  /*1df0*/  IMAD.MOV.U32 R8, RZ, RZ, R10 ;  /* 0x000000ffff087224 */ /* 0x000fe400078e000a */
[----:B------:R-:W-:Y:S02]  /*1e00*/  IMAD.MOV.U32 R9, RZ, RZ, R11 ;  /* 0x000000ffff097224 */ /* 0x000fe400078e000b */
[----:B---3--:R-:W-:Y:S02]  /*1e10*/  IMAD.MOV.U32 R17, RZ, RZ, R4 ;  /* 0x000000ffff117224 */ /* 0x008fe400078e0004 */
        /* <DEDUP_REMOVED lines=16> */
.L_x_46:
[----:B------:R-:W-:Y:S05]  /*1f20*/  BSYNC.RECONVERGENT B1 ;  /* 0x0000000000017941 */ /* 0x000fea0003800200 */
.L_x_45:
[----:B------:R-:W-:Y:S01]  /*1f30*/  DSETP.GEU.AND P0, PT, R8, R6, PT ;  /* 0x000000060800722a */ /* 0x000fe20003f0e000 */
[----:B------:R-:W-:Y:S02]  /*1f40*/  IMAD.MOV.U32 R12, RZ, RZ, R6 ;  /* 0x000000ffff0c7224 */ /* 0x000fe400078e0006 */
[----:B------:R-:W-:Y:S02]  /*1f50*/  IMAD.MOV.U32 R13, RZ, RZ, R7 ;  /* 0x000000ffff0d7224 */ /* 0x000fe400078e0007 */
[----:B------:R-:W-:Y:S02]  /*1f60*/  IMAD.MOV.U32 R14, RZ, RZ, R2 ;  /* 0x000000ffff0e7224 */ /* 0x000fe400078e0002 */
[----:B------:R-:W-:-:S07]  /*1f70*/  IMAD.MOV.U32 R15, RZ, RZ, R3 ;  /* 0x000000ffff0f7224 */ /* 0x000fce00078e0003 */
        /* <DEDUP_REMOVED lines=14> */
[----:B------:R-:W-:Y:S01]  /*2060*/  SEL R15, R0, R3, P2 ;  /* 0x00000003000f7207 */ /* 0x000fe20001000000 */
[----:B------:R-:W-:Y:S06]  /*2070*/  BRA `(.L_x_34) ;  /* 0x0000004c00007947 */ /* 0x000fec0003800000 */
.L_x_21:
[----:B-1----:R-:W1:Y:S01]  /*2080*/  S2R R2, SR_LANEID ;  /* 0x0000000000027919 */ /* 0x002e620000000000 */
[----:B------:R-:W-:Y:S01]  /*2090*/  LOP3.LUT R3, R0, 0x3e0, RZ, 0xc0, !PT ;  /* 0x000003e000037812 */ /* 0x000fe200078ec0ff */
[----:B------:R-:W-:Y:S01]  /*20a0*/  BSSY.RECONVERGENT B1, `(.L_x_47) ;  /* 0x0000024000017945 */ /* 0x000fe20003800200 */
[----:B-----5:R-:W-:Y:S02]  /*20b0*/  IMAD.MOV.U32 R18, RZ, RZ, R12 ;  /* 0x000000ffff127224 */ /* 0x020fe400078e000c */
[----:B------:R-:W-:Y:S02]  /*20c0*/  IMAD.MOV.U32 R20, RZ, RZ, R13 ;  /* 0x000000ffff147224 */ /* 0x000fe400078e000d */
[----:B------:R-:W-:Y:S01]  /*20d0*/  VIADD R4, R3, 0x20 ;  /* 0x0000002003047836 */ /* 0x000fe20000000000 */
[----:B------:R-:W-:Y:S01]  /*20e0*/  LOP3.LUT R3, RZ, R3, RZ, 0x33, !PT ;  /* 0x00000003ff037212 */ /* 0x000fe200078e33ff */
[----:B------:R-:W-:Y:S02]  /*20f0*/  IMAD.MOV.U32 R6, RZ, RZ, R14 ;  /* 0x000000ffff067224 */ /* 0x000fe400078e000e */
[----:B------:R-:W-:Y:S01]  /*2100*/  IMAD.MOV.U32 R7, RZ, RZ, R15 ;  /* 0x000000ffff077224 */ /* 0x000fe200078e000f */
[----:B------:R-:W-:Y:S01]  /*2110*/  ISETP.GT.AND P0, PT, R4, UR6, PT ;  /* 0x0000000604007c0c */ /* 0x000fe2000bf04270 */
[----:B------:R-:W-:-:S05]  /*2120*/  VIADD R3, R3, UR6 ;  /* 0x0000000603037c36 */ /* 0x000fca0008000000 */
[----:B------:R-:W-:-:S05]  /*2130*/  SEL R3, R3, 0x1f, P0 ;  /* 0x0000001f03037807 */ /* 0x000fca0000000000 */
[----:B------:R2:W3:Y:S04]  /*2140*/  SHFL.DOWN PT, R4, R14, 0x1, R3 ;  /* 0x082000000e047989 */ /* 0x0004e800000e0003 */
[----:B------:R2:W4:Y:S04]  /*2150*/  SHFL.DOWN PT, R5, R15, 0x1, R3 ;  /* 0x082000000f057989 */ /* 0x00052800000e0003 */
[----:B0-----:R2:W0:Y:S01]  /*2160*/  SHFL.DOWN PT, R9, R12, 0x1, R3 ;  /* 0x082000000c097989 */ /* 0x00142200000e0003 */
[----:B-1----:R-:W-:-:S03]  /*2170*/  ISETP.GE.AND P0, PT, R2, R3, PT ;  /* 0x000000030200720c */ /* 0x002fc60003f06270 */
[----:B------:R2:W1:Y:S10]  /*2180*/  SHFL.DOWN PT, R11, R13, 0x1, R3 ;  /* 0x082000000d0b7989 */ /* 0x00047400000e0003 */
[----:B--2---:R-:W-:Y:S05]  /*2190*/  @P0 BRA `(.L_x_48) ;  /* 0x0000000000500947 */ /* 0x004fea0003800000 */
[----:B---34-:R-:W-:Y:S01]  /*21a0*/  DSETP.GEU.AND P0, PT, R14, R4, PT ;  /* 0x000000040e00722a */ /* 0x018fe20003f0e000 */
[----:B0-----:R-:W-:Y:S02]  /*21b0*/  IMAD.MOV.U32 R18, RZ, RZ, R9 ;  /* 0x000000ffff127224 */ /* 0x001fe400078e0009 */
[----:B-1----:R-:W-:Y:S02]  /*21c0*/  IMAD.MOV.U32 R20, RZ, RZ, R11 ;  /* 0x000000ffff147224 */ /* 0x002fe400078e000b */
        /* <DEDUP_REMOVED lines=17> */
.L_x_48:
[----:B------:R-:W-:Y:S05]  /*22e0*/  BSYNC.RECONVERGENT B1 ;  /* 0x0000000000017941 */ /* 0x000fea0003800200 */
.L_x_47:
[----:B---3--:R-:W-:Y:S01]  /*22f0*/  VIADD R4, R2, 0x2 ;  /* 0x0000000202047836 */ /* 0x008fe20000000000 */
[----:B------:R2:W3:Y:S01]  /*2300*/  SHFL.DOWN PT, R8, R6, 0x2, R3 ;  /* 0x0840000006087989 */ /* 0x0004e200000e0003 */
[----:B------:R-:W-:Y:S01]  /*2310*/  BSSY.RECONVERGENT B1, `(.L_x_49) ;  /* 0x000001e000017945 */ /* 0x000fe20003800200 */
[----:B------:R-:W-:Y:S02]  /*2320*/  IMAD.MOV.U32 R10, RZ, RZ, R18 ;  /* 0x000000ffff0a7224 */ /* 0x000fe400078e0012 */
[----:B------:R-:W-:Y:S01]  /*2330*/  ISETP.GT.AND P0, PT, R4, R3, PT ;  /* 0x000000030400720c */ /* 0x000fe20003f04270 */
[----:B0-----:R2:W0:Y:S01]  /*2340*/  SHFL.DOWN PT, R9, R7, 0x2, R3 ;  /* 0x0840000007097989 */ /* 0x00142200000e0003 */
[----:B------:R-:W-:Y:S02]  /*2350*/  IMAD.MOV.U32 R16, RZ, RZ, R20 ;  /* 0x000000ffff107224 */ /* 0x000fe400078e0014 */
[----:B------:R-:W-:Y:S01]  /*2360*/  IMAD.MOV.U32 R4, RZ, RZ, R6 ;  /* 0x000000ffff047224 */ /* 0x000fe200078e0006 */
[----:B-1----:R2:W1:Y:S01]  /*2370*/  SHFL.DOWN PT, R11, R18, 0x2, R3 ;  /* 0x08400000120b7989 */ /* 0x00246200000e0003 */
[----:B----4-:R-:W-:-:S03]  /*2380*/  IMAD.MOV.U32 R5, RZ, RZ, R7 ;  /* 0x000000ffff057224 */ /* 0x010fc600078e0007 */
[----:B------:R2:W4:Y:S04]  /*2390*/  SHFL.DOWN PT, R13, R20, 0x2, R3 ;  /* 0x08400000140d7989 */ /* 0x00052800000e0003 */
[----:B------:R-:W-:Y:S05]  /*23a0*/  @P0 BRA `(.L_x_50) ;  /* 0x0000000000500947 */ /* 0x000fea0003800000 */
[----:B0--3--:R-:W-:Y:S01]  /*23b0*/  DSETP.GEU.AND P0, PT, R6, R8, PT ;  /* 0x000000080600722a */ /* 0x009fe20003f0e000 */
[----:B-1----:R-:W-:Y:S02]  /*23c0*/  IMAD.MOV.U32 R10, RZ, RZ, R11 ;  /* 0x000000ffff0a7224 */ /* 0x002fe400078e000b */
        /* <DEDUP_REMOVED lines=18> */
.L_x_50:
[----:B------:R-:W-:Y:S05]  /*24f0*/  BSYNC.RECONVERGENT B1 ;  /* 0x0000000000017941 */ /* 0x000fea0003800200 */
.L_x_49:
[----:B--2---:R-:W-:Y:S01]  /*2500*/  VIADD R6, R2, 0x4 ;  /* 0x0000000402067836 */ /* 0x004fe20000000000 */
[----:B---3--:R2:W3:Y:S01]  /*2510*/  SHFL.DOWN PT, R8, R4, 0x4, R3 ;  /* 0x0880000004087989 */ /* 0x0084e200000e0003 */
[----:B------:R-:W-:Y:S01]  /*2520*/  BSSY.RECONVERGENT B1, `(.L_x_51) ;  /* 0x000001e000017945 */ /* 0x000fe20003800200 */
[----:B------:R-:W-:Y:S02]  /*2530*/  IMAD.MOV.U32 R12, RZ, RZ, R10 ;  /* 0x000000ffff0c7224 */ /* 0x000fe400078e000a */
[----:B------:R-:W-:Y:S01]  /*2540*/  ISETP.GT.AND P0, PT, R6, R3, PT ;  /* 0x000000030600720c */ /* 0x000fe20003f04270 */
[----:B0-----:R2:W0:Y:S01]  /*2550*/  SHFL.DOWN PT, R9, R5, 0x4, R3 ;  /* 0x0880000005097989 */ /* 0x00142200000e0003 */
[----:B------:R-:W-:Y:S02]  /*2560*/  IMAD.MOV.U32 R14, RZ, RZ, R16 ;  /* 0x000000ffff0e7224 */ /* 0x000fe400078e0010 */
[----:B------:R-:W-:Y:S01]  /*2570*/  IMAD.MOV.U32 R6, RZ, RZ, R4 ;  /* 0x000000ffff067224 */ /* 0x000fe200078e0004 */
[----:B-1----:R2:W1:Y:S01]  /*2580*/  SHFL.DOWN PT, R11, R10, 0x4, R3 ;  /* 0x088000000a0b7989 */ /* 0x00246200000e0003 */
[----:B------:R-:W-:-:S03]  /*2590*/  IMAD.MOV.U32 R7, RZ, RZ, R5 ;  /* 0x000000ffff077224 */ /* 0x000fc600078e0005 */
[----:B----4-:R2:W4:Y:S04]  /*25a0*/  SHFL.DOWN PT, R13, R16, 0x4, R3 ;  /* 0x08800000100d7989 */ /* 0x01052800000e0003 */
        /* <DEDUP_REMOVED lines=21> */
.L_x_52:
[----:B------:R-:W-:Y:S05]  /*2700*/  BSYNC.RECONVERGENT B1 ;  /* 0x0000000000017941 */ /* 0x000fea0003800200 */
.L_x_51:
        /* <DEDUP_REMOVED lines=32> */
.L_x_54:
[----:B------:R-:W-:Y:S05]  /*2910*/  BSYNC.RECONVERGENT B1 ;  /* 0x0000000000017941 */ /* 0x000fea0003800200 */
.L_x_53:
[----:B---3--:R-:W-:Y:S01]  /*2920*/  VIADD R8, R2, 0x10 ;  /* 0x0000001002087836 */ /* 0x008fe20000000000 */
[----:B--2---:R2:W3:Y:S01]  /*2930*/  SHFL.DOWN PT, R6, R4, 0x10, R3 ;  /* 0x0a00000004067989 */ /* 0x0044e200000e0003 */
[----:B------:R-:W-:Y:S01]  /*2940*/  BSSY.RECONVERGENT B1, `(.L_x_55) ;  /* 0x000001e000017945 */ /* 0x000fe20003800200 */
[----:B------:R-:W-:Y:S02]  /*2950*/  IMAD.MOV.U32 R14, RZ, RZ, R10 ;  /* 0x000000ffff0e7224 */ /* 0x000fe400078e000a */
[----:B------:R-:W-:Y:S01]  /*2960*/  ISETP.GT.AND P0, PT, R8, R3, PT ;  /* 0x000000030800720c */ /* 0x000fe20003f04270 */
[----:B------:R2:W2:Y:S01]  /*2970*/  SHFL.DOWN PT, R7, R5, 0x10, R3 ;  /* 0x0a00000005077989 */ /* 0x0004a200000e0003 */
[----:B------:R-:W-:Y:S02]  /*2980*/  IMAD.MOV.U32 R15, RZ, RZ, R16 ;  /* 0x000000ffff0f7224 */ /* 0x000fe400078e0010 */
[----:B------:R-:W-:Y:S01]  /*2990*/  IMAD.MOV.U32 R12, RZ, RZ, R4 ;  /* 0x000000ffff0c7224 */ /* 0x000fe200078e0004 */
[----:B0-----:R0:W0:Y:S01]  /*29a0*/  SHFL.DOWN PT, R9, R10, 0x10, R3 ;  /* 0x0a0000000a097989 */ /* 0x00102200000e0003 */
[----:B----4-:R-:W-:-:S03]  /*29b0*/  IMAD.MOV.U32 R13, RZ, RZ, R5 ;  /* 0x000000ffff0d7224 */ /* 0x010fc600078e0005 */
[----:B-1----:R1:W4:Y:S04]  /*29c0*/  SHFL.DOWN PT, R11, R16, 0x10, R3 ;  /* 0x0a000000100b7989 */ /* 0x00232800000e0003 */
[----:B------:R-:W-:Y:S05]  /*29d0*/  @P0 BRA `(.L_x_56) ;  /* 0x0000000000500947 */ /* 0x000fea0003800000 */
[----:B--23--:R-:W-:Y:S01]  /*29e0*/  DSETP.GEU.AND P0, PT, R4, R6, PT ;  /* 0x000000060400722a */ /* 0x00cfe20003f0e000 */
[----:B0-----:R-:W-:Y:S02]  /*29f0*/  IMAD.MOV.U32 R14, RZ, RZ, R9 ;  /* 0x000000ffff0e7224 */ /* 0x001fe400078e0009 */
        /* <DEDUP_REMOVED lines=18> */
.L_x_56:
[----:B------:R-:W-:Y:S05]  /*2b20*/  BSYNC.RECONVERGENT B1 ;  /* 0x0000000000017941 */ /* 0x000fea0003800200 */
.L_x_55:
[----:B------:R-:W-:Y:S01]  /*2b30*/  ISETP.NE.AND P0, PT, R2, RZ, PT ;  /* 0x000000ff0200720c */ /* 0x000fe20003f05270 */
[----:B------:R-:W-:-:S12]  /*2b40*/  BSSY.RECONVERGENT B1, `(.L_x_57) ;  /* 0x000000a000017945 */ /* 0x000fd80003800200 */
[----:B------:R-:W-:Y:S05]  /*2b50*/  @P0 BRA `(.L_x_58) ;  /* 0x0000000000200947 */ /* 0x000fea0003800000 */
[----:B--2---:R-:W2:Y:S01]  /*2b60*/  S2R R4, SR_CgaCtaId ;  /* 0x0000000000047919 */ /* 0x004ea20000008800 */
[----:B01----:R-:W-:Y:S02]  /*2b70*/  MOV R3, 0x400 ;  /* 0x0000040000037802 */ /* 0x003fe40000000f00 */
[----:B------:R-:W-:-:S04]  /*2b80*/  SHF.R.U32.HI R2, RZ, 0x1, R0 ;  /* 0x00000001ff027819 */ /* 0x000fc80000011600 */
[----:B------:R-:W-:Y:S02]  /*2b90*/  LOP3.LUT R2, R2, 0x1f0, RZ, 0xc0, !PT ;  /* 0x000001f002027812 */ /* 0x000fe400078ec0ff */
[----:B--2---:R-:W-:-:S05]  /*2ba0*/  LEA R3, R4, R3, 0x18 ;  /* 0x0000000304037211 */ /* 0x004fca00078ec0ff */
[----:B------:R-:W-:-:S05]  /*2bb0*/  IMAD.IADD R3, R2, 0x1, R3 ;  /* 0x0000000102037824 */ /* 0x000fca00078e0203 */
[----:B------:R0:W-:Y:S04]  /*2bc0*/  STS.64 [R3+0x10], R14 ;  /* 0x0000100e03007388 */ /* 0x0001e80000000a00 */
[----:B------:R0:W-:Y:S02]  /*2bd0*/  STS.64 [R3+0x8], R12 ;  /* 0x0000080c03007388 */ /* 0x0001e40000000a00 */
.L_x_58:
[----:B------:R-:W-:Y:S05]  /*2be0*/  BSYNC.RECONVERGENT B1 ;  /* 0x0000000000017941 */ /* 0x000fea0003800200 */
.L_x_57:
[----:B------:R-:W-:Y:S01]  /*2bf0*/  BAR.SYNC.DEFER_BLOCKING 0x0 ;  /* 0x0000000000007b1d */ /* 0x000fe20000010000 */
[----:B------:R-:W-:-:S13]  /*2c00*/  ISETP.NE.AND P1, PT, R0, RZ, PT ;  /* 0x000000ff0000720c */ /* 0x000fda0003f25270 */
[----:B------:R-:W-:Y:S05]  /*2c10*/  @P1 BRA `(.L_x_34) ;  /* 0x0000004000181947 */ /* 0x000fea0003800000 */
[----:B------:R-:W-:Y:S01]  /*2c20*/  UISETP.GE.AND UP0, UPT, UR6, 0x21, UPT ;  /* 0x000000210600788c */ /* 0x000fe2000bf06270 */
[----:B----4-:R-:W-:Y:S02]  /*2c30*/  IMAD.MOV.U32 R11, RZ, RZ, R14 ;  /* 0x000000ffff0b7224 */ /* 0x010fe400078e000e */
[----:B------:R-:W-:Y:S02]  /*2c40*/  IMAD.MOV.U32 R8, RZ, RZ, R15 ;  /* 0x000000ffff087224 */ /* 0x000fe400078e000f */
[----:B------:R-:W-:Y:S02]  /*2c50*/  IMAD.MOV.U32 R2, RZ, RZ, R12 ;  /* 0x000000ffff027224 */ /* 0x000fe400078e000c */
[----:B012---:R-:W-:Y:S02]  /*2c60*/  IMAD.MOV.U32 R3, RZ, RZ, R13 ;  /* 0x000000ffff037224 */ /* 0x007fe400078e000d */
[----:B------:R-:W-:Y:S05]  /*2c70*/  BRA.U !UP0, `(.L_x_59) ;  /* 0x00000001086c7547 */ /* 0x000fea000b800000 */
[----:B------:R-:W0:Y:S01]  /*2c80*/  S2UR UR5, SR_CgaCtaId ;  /* 0x00000000000579c3 */ /* 0x000e220000008800 */
[----:B------:R-:W-:Y:S01]  /*2c90*/  UMOV UR4, 0x400 ;  /* 0x0000040000047882 */ /* 0x000fe20000000000 */
[----:B------:R-:W-:Y:S01]  /*2ca0*/  BSSY.RECONVERGENT B1, `(.L_x_59) ;  /* 0x0000018000017945 */ /* 0x000fe20003800200 */
[----:B0-----:R-:W-:-:S09]  /*2cb0*/  ULEA UR4, UR5, UR4, 0x18 ;  /* 0x0000000405047291 */ /* 0x001fd2000f8ec0ff */
[----:B------:R-:W0:Y:S04]  /*2cc0*/  LDS.64 R4, [UR4+0x18] ;  /* 0x00001804ff047984 */ /* 0x000e280008000a00 */
[----:B---3--:R-:W1:Y:S01]  /*2cd0*/  LDS.64 R6, [UR4+0x20] ;  /* 0x00002004ff067984 */ /* 0x008e620008000a00 */
[----:B0-----:R-:W-:Y:S01]  /*2ce0*/  DSETP.GEU.AND P0, PT, R12, R4, PT ;  /* 0x000000040c00722a */ /* 0x001fe20003f0e000 */
[----:B------:R-:W-:Y:S02]  /*2cf0*/  IMAD.MOV.U32 R2, RZ, RZ, R4 ;  /* 0x000000ffff027224 */ /* 0x000fe400078e0004 */
[----:B------:R-:W-:Y:S02]  /*2d00*/  IMAD.MOV.U32 R3, RZ, RZ, R5 ;  /* 0x000000ffff037224 */ /* 0x000fe400078e0005 */
[----:B-1----:R-:W-:-:S02]  /*2d10*/  IMAD.MOV.U32 R11, RZ, RZ, R6 ;  /* 0x000000ffff0b7224 */ /* 0x002fc400078e0006 */
        /* <DEDUP_REMOVED lines=16> */
.L_x_60:
[----:B------:R-:W-:Y:S05]  /*2e20*/  BSYNC.RECONVERGENT B1 ;  /* 0x0000000000017941 */ /* 0x000fea0003800200 */
.L_x_59:
[----:B------:R-:W-:Y:S01]  /*2e30*/  UISETP.GE.AND UP0, UPT, UR6, 0x41, UPT ;  /* 0x000000410600788c */ /* 0x000fe2000bf06270 */
[----:B------:R-:W-:Y:S02]  /*2e40*/  IMAD.MOV.U32 R9, RZ, RZ, R11 ;  /* 0x000000ffff097224 */ /* 0x000fe400078e000b */
[----:B------:R-:W-:Y:S02]  /*2e50*/  IMAD.MOV.U32 R0, RZ, RZ, R8 ;  /* 0x000000ffff007224 */ /* 0x000fe400078e0008 */
[----:B------:R-:W-:Y:S02]  /*2e60*/  IMAD.MOV.U32 R4, RZ, RZ, R2 ;  /* 0x000000ffff047224 */ /* 0x000fe400078e0002 */
[----:B------:R-:W-:Y:S02]  /*2e70*/  IMAD.MOV.U32 R5, RZ, RZ, R3 ;  /* 0x000000ffff057224 */ /* 0x000fe400078e0003 */
[----:B------:R-:W-:Y:S05]  /*2e80*/  BRA.U !UP0, `(.L_x_61) ;  /* 0x00000001086c7547 */ /* 0x000fea000b800000 */
[----:B------:R-:W0:Y:S01]  /*2e90*/  S2UR UR5, SR_CgaCtaId ;  /* 0x00000000000579c3 */ /* 0x000e220000008800 */
[----:B------:R-:W-:Y:S01]  /*2ea0*/  UMOV UR4, 0x400 ;  /* 0x0000040000047882 */ /* 0x000fe20000000000 */
[----:B------:R-:W-:Y:S01]  /*2eb0*/  BSSY.RECONVERGENT B1, `(.L_x_61) ;  /* 0x0000018000017945 */ /* 0x000fe20003800200 */
[----:B0-----:R-:W-:-:S09]  /*2ec0*/  ULEA UR4, UR5, UR4, 0x18 ;  /* 0x0000000405047291 */ /* 0x001fd2000f8ec0ff */
[----:B---3--:R-:W0:Y:S04]  /*2ed0*/  LDS.64 R6, [UR4+0x28] ;  /* 0x00002804ff067984 */ /* 0x008e280008000a00 */
[----:B------:R-:W1:Y:S01]  /*2ee0*/  LDS.64 R12, [UR4+0x30] ;  /* 0x00003004ff0c7984 */ /* 0x000e620008000a00 */
        /* <DEDUP_REMOVED lines=20> */
.L_x_62:
[----:B------:R-:W-:Y:S05]  /*3030*/  BSYNC.RECONVERGENT B1 ;  /* 0x0000000000017941 */ /* 0x000fea0003800200 */
.L_x_61:
        /* <DEDUP_REMOVED lines=32> */
.L_x_64:
[----:B------:R-:W-:Y:S05]  /*3240*/  BSYNC.RECONVERGENT B1 ;  /* 0x0000000000017941 */ /* 0x000fea0003800200 */
.L_x_63:
        /* <DEDUP_REMOVED lines=32> */
.L_x_66:
[----:B------:R-:W-:Y:S05]  /*3450*/  BSYNC.RECONVERGENT B1 ;  /* 0x0000000000017941 */ /* 0x000fea0003800200 */
.L_x_65:
        /* <DEDUP_REMOVED lines=32> */
.L_x_68:
[----:B------:R-:W-:Y:S05]  /*3660*/  BSYNC.RECONVERGENT B1 ;  /* 0x0000000000017941 */ /* 0x000fea0003800200 */
.L_x_67:
        /* <DEDUP_REMOVED lines=32> */
.L_x_70:
[----:B------:R-:W-:Y:S05]  /*3870*/  BSYNC.RECONVERGENT B1 ;  /* 0x0000000000017941 */ /* 0x000fea0003800200 */
.L_x_69:
[----:B------:R-:W-:Y:S01]  /*3880*/  UISETP.GE.AND UP0, UPT, UR6, 0xe1, UPT ;  /* 0x000000e10600788c */ /* 0x000fe2000bf06270 */
[----:B------:R-:W-:Y:S02]  /*3890*/  IMAD.MOV.U32 R14, RZ, RZ, R9 ;  /* 0x000000ffff0e7224 */ /* 0x000fe400078e0009 */
[----:B------:R-:W-:Y:S02]  /*38a0*/  IMAD.MOV.U32 R15, RZ, RZ, R0 ;  /* 0x000000ffff0f7224 */ /* 0x000fe400078e0000 */
[----:B------:R-:W-:Y:S02]  /*38b0*/  IMAD.MOV.U32 R12, RZ, RZ, R4 ;  /* 0x000000ffff0c7224 */ /* 0x000fe400078e0004 */
[----:B------:R-:W-:Y:S02]  /*38c0*/  IMAD.MOV.U32 R13, RZ, RZ, R5 ;  /* 0x000000ffff0d7224 */ /* 0x000fe400078e0005 */
[----:B------:R-:W-:Y:S05]  /*38d0*/  BRA.U !UP0, `(.L_x_34) ;  /* 0x0000003108e87547 */ /* 0x000fea000b800000 */
[----:B------:R-:W0:Y:S01]  /*38e0*/  S2UR UR5, SR_CgaCtaId ;  /* 0x00000000000579c3 */ /* 0x000e220000008800 */
[----:B------:R-:W-:Y:S02]  /*38f0*/  UMOV UR4, 0x400 ;  /* 0x0000040000047882 */ /* 0x000fe40000000000 */
        /* <DEDUP_REMOVED lines=24> */
.L_x_2:
[----:B------:R-:W1:Y:S01]  /*3a80*/  S2R R0, SR_TID.X ;  /* 0x0000000000007919 */ /* 0x000e620000002100 */
[----:B------:R-:W1:Y:S02]  /*3a90*/  LDC.64 R2, c[0x0][0x380] ;  /* 0x0000e000ff027b82 */ /* 0x000e640000000a00 */
[----:B-1----:R-:W-:-:S05]  /*3aa0*/  IMAD.WIDE.U32 R2, R0, 0x10, R2 ;  /* 0x0000001000027825 */ /* 0x002fca00078e0002 */
[----:B0-----:R-:W2:Y:S04]  /*3ab0*/  LDG.E.64.CONSTANT R18, desc[UR10][R2.64] ;  /* 0x0000000a02127981 */ /* 0x001ea8000c1e9b00 */
[----:B------:R-:W2:Y:S04]  /*3ac0*/  LDG.E.64.CONSTANT R16, desc[UR10][R2.64+0x1000] ;  /* 0x0010000a02107981 */ /* 0x000ea8000c1e9b00 */
[----:B------:R-:W3:Y:S04]  /*3ad0*/  LDG.E.64.CONSTANT R20, desc[UR10][R2.64+0x8] ;  /* 0x0000080a02147981 */ /* 0x000ee8000c1e9b00 */
[----:B------:R-:W3:Y:S04]  /*3ae0*/  LDG.E.64.CONSTANT R14, desc[UR10][R2.64+0x1008] ;  /* 0x0010080a020e7981 */ /* 0x000ee8000c1e9b00 */
[----:B------:R-:W4:Y:S04]  /*3af0*/  LDG.E.64.CONSTANT R12, desc[UR10][R2.64+0x2000] ;  /* 0x0020000a020c7981 */ /* 0x000f28000c1e9b00 */
[----:B------:R-:W5:Y:S04]  /*3b00*/  LDG.E.64.CONSTANT R10, desc[UR10][R2.64+0x2008] ;  /* 0x0020080a020a7981 */ /* 0x000f68000c1e9b00 */
[----:B------:R-:W5:Y:S04]  /*3b10*/  LDG.E.64.CONSTANT R6, desc[UR10][R2.64+0x3000] ;  /* 0x0030000a02067981 */ /* 0x000f68000c1e9b00 */
[----:B------:R-:W5:Y:S04]  /*3b20*/  LDG.E.64.CONSTANT R4, desc[UR10][R2.64+0x3008] ;  /* 0x0030080a02047981 */ /* 0x000f68000c1e9b00 */
[----:B------:R-:W5:Y:S04]  /*3b30*/  LDG.E.64.CONSTANT R28, desc[UR10][R2.64+0x4000] ;  /* 0x0040000a021c7981 */ /* 0x000f68000c1e9b00 */
[----:B------:R-:W5:Y:S01]  /*3b40*/  LDG.E.64.CONSTANT R8, desc[UR10][R2.64+0x4008] ;  /* 0x0040080a02087981 */ /* 0x000f62000c1e9b00 */
[----:B------:R-:W-:Y:S01]  /*3b50*/  UISETP.GE.U32.AND UP0, UPT, UR8, 0xa00, UPT ;  /* 0x00000a000800788c */ /* 0x000fe2000bf06070 */
[----:B------:R-:W-:Y:S01]  /*3b60*/  UMOV UR9, 0x500 ;  /* 0x0000050000097882 */ /* 0x000fe20000000000 */
[----:B------:R-:W-:Y:S01]  /*3b70*/  UMOV UR4, URZ ;  /* 0x000000ff00047c82 */ /* 0x000fe20008000000 */
[----:B--2---:R-:W-:-:S14]  /*3b80*/  DSETP.GEU.AND P2, PT, R18, R16, PT ;  /* 0x000000101200722a */ /* 0x004fdc0003f4e000 */
[----:B---3--:R-:W-:-:S04]  /*3b90*/  @P2 ISETP.GE.U32.AND P0, PT, R20, R14, PT ;  /* 0x0000000e1400220c */ /* 0x008fc80003f06070 */
[----:B------:R-:W-:-:S13]  /*3ba0*/  @P2 ISETP.GE.AND.EX P0, PT, R21, R15, PT, P0 ;  /* 0x0000000f1500220c */ /* 0x000fda0003f06300 */
[----:B------:R-:W-:-:S06]  /*3bb0*/  @P2 DSETP.LT.OR P0, PT, R16, R18, !P0 ;  /* 0x000000121000222a */ /* 0x000fcc0004701400 */
[----:B------:R-:W-:Y:S02]  /*3bc0*/  @P2 FSEL R18, R18, R16, P0 ;  /* 0x0000001012122208 */ /* 0x000fe40000000000 */
[----:B------:R-:W-:Y:S02]  /*3bd0*/  @P2 FSEL R19, R19, R17, P0 ;  /* 0x0000001113132208 */ /* 0x000fe40000000000 */
[----:B------:R-:W-:Y:S01]  /*3be0*/  @P2 SEL R14, R20, R14, P0 ;  /* 0x0000000e140e2207 */ /* 0x000fe20000000000 */
[----:B------:R-:W-:Y:S01]  /*3bf0*/  @P2 IMAD.MOV.U32 R16, RZ, RZ, R18 ;  /* 0x000000ffff102224 */ /* 0x000fe200078e0012 */
[----:B------:R-:W-:Y:S01]  /*3c00*/  @P2 SEL R15, R21, R15, P0 ;  /* 0x0000000f150f2207 */ /* 0x000fe20000000000 */
[----:B------:R-:W-:-:S06]  /*3c10*/  @P2 IMAD.MOV.U32 R17, RZ, RZ, R19 ;  /* 0x000000ffff112224 */ /* 0x000fcc00078e0013 */
[----:B----4-:R-:W-:-:S14]  /*3c20*/  DSETP.GEU.AND P1, PT, R16, R12, PT ;  /* 0x0000000c1000722a */ /* 0x010fdc0003f2e000 */
[----:B-----5:R-:W-:-:S04]  /*3c30*/  @P1 ISETP.GE.U32.AND P0, PT, R14, R10, PT ;  /* 0x0000000a0e00120c */ /* 0x020fc80003f06070 */
[----:B------:R-:W-:-:S13]  /*3c40*/  @P1 ISETP.GE.AND.EX P0, PT, R15, R11, PT, P0 ;  /* 0x0000000b0f00120c */ /* 0x000fda0003f06300 */
[----:B------:R-:W-:-:S06]  /*3c50*/  @P1 DSETP.GT.OR P0, PT, R16, R12, !P0 ;  /* 0x0000000c1000122a */ /* 0x000fcc0004704400 */
[----:B------:R-:W-:Y:S02]  /*3c60*/  @P1 FSEL R16, R16, R12, P0 ;  /* 0x0000000c10101208 */ /* 0x000fe40000000000 */
[----:B------:R-:W-:Y:S02]  /*3c70*/  @P1 FSEL R17, R17, R13, P0 ;  /* 0x0000000d11111208 */ /* 0x000fe40000000000 */
[----:B------:R-:W-:Y:S01]  /*3c80*/  @P1 SEL R10, R14, R10, P0 ;  /* 0x0000000a0e0a1207 */ /* 0x000fe20000000000 */
[----:B------:R-:W-:Y:S01]  /*3c90*/  @P1 IMAD.MOV.U32 R12, RZ, RZ, R16 ;  /* 0x000000ffff0c1224 */ /* 0x000fe200078e0010 */
[----:B------:R-:W-:Y:S01]  /*3ca0*/  @P1 SEL R11, R15, R11, P0 ;  /* 0x0000000b0f0b1207 */ /* 0x000fe20000000000 */
[----:B------:R-:W-:-:S06]  /*3cb0*/  @P1 IMAD.MOV.U32 R13, RZ, RZ, R17 ;  /* 0x000000ffff0d1224 */ /* 0x000fcc00078e0011 */
[----:B------:R-:W-:-:S14]  /*3cc0*/  DSETP.GEU.AND P2, PT, R12, R6, PT ;  /* 0x000000060c00722a */ /* 0x000fdc0003f4e000 */
[----:B------:R-:W-:-:S04]  /*3cd0*/  @P2 ISETP.GE.U32.AND P0, PT, R10, R4, PT ;  /* 0x000000040a00220c */ /* 0x000fc80003f06070 */
        /* <DEDUP_REMOVED lines=17> */
[----:B------:R-:W-:Y:S01]  /*3df0*/  @P1 IMAD.MOV.U32 R29, RZ, RZ, R7 ;  /* 0x000000ffff1d1224 */ /* 0x000fe200078e0007 */
[----:B------:R-:W-:Y:S06]  /*3e00*/  BRA.U !UP0, `(.L_x_71) ;  /* 0x0000000d08987547 */ /* 0x000fec000b800000 */
[----:B------:R-:W-:-:S04]  /*3e10*/  UIADD3 UR9, UP0, UPT, UR8, -0xa00, URZ ;  /* 0xfffff60008097890 */ /* 0x000fc8000ff1e0ff */
[----:B------:R-:W-:Y:S02]  /*3e20*/  ULEA.HI.X.SX32 UR8, UR8, 0xffffffff, 0x1, UP0 ;  /* 0xffffffff08087891 */ /* 0x000fe400080f0eff */
[----:B------:R-:W-:Y:S02]  /*3e30*/  UIMAD.WIDE.U32 UR12, UR9, -0x33333333, URZ ;  /* 0xcccccccd090c78a5 */ /* 0x000fe4000f8e00ff */
[----:B------:R-:W-:Y:S02]  /*3e40*/  UIMAD.WIDE.U32 UR4, UR8, -0x33333333, URZ ;  /* 0xcccccccd080478a5 */ /* 0x000fe4000f8e00ff */
[----:B------:R-:W-:Y:S02]  /*3e50*/  UISETP.GE.U32.AND UP1, UPT, UR9, 0x500, UPT ;  /* 0x000005000900788c */ /* 0x000fe4000bf26070 */
[----:B------:R-:W-:Y:S02]  /*3e60*/  UIMAD.WIDE.U32 UR4, UP0, UR9, -0x33333334, UR4 ;  /* 0xcccccccc090478a5 */ /* 0x000fe4000f800004 */
[----:B------:R-:W-:-:S02]  /*3e70*/  UISETP.GE.U32.AND.EX UP1, UPT, UR8, URZ, UPT, UP1 ;  /* 0x000000ff0800728c */ /* 0x000fc4000bf26110 */
[----:B------:R-:W-:Y:S02]  /*3e80*/  UIADD3.X UR7, UPT, UPT, URZ, URZ, URZ, UP0, !UPT ;  /* 0x000000ffff077290 */ /* 0x000fe400087fe4ff */
[----:B------:R-:W-:Y:S01]  /*3e90*/  UIADD3 URZ, UP0, UPT, UR13, UR4, URZ ;  /* 0x000000040dff7290 */ /* 0x000fe2000ff1e0ff */
[----:B------:R-:W-:Y:S01]  /*3ea0*/  UMOV UR6, UR5 ;  /* 0x0000000500067c82 */ /* 0x000fe20008000000 */
[----:B------:R-:W-:Y:S02]  /*3eb0*/  UMOV UR9, 0x500 ;  /* 0x0000050000097882 */ /* 0x000fe40000000000 */
[----:B------:R-:W-:-:S04]  /*3ec0*/  UIMAD.WIDE.U32.X UR6, UR8, -0x33333334, UR6, UP0 ;  /* 0xcccccccc080678a5 */ /* 0x000fc800080e0406 */
[----:B------:R-:W-:-:S04]  /*3ed0*/  USHF.R.U64 UR5, UR6, 0xa, UR7 ;  /* 0x0000000a06057899 */ /* 0x000fc80008001207 */
[----:B------:R-:W-:-:S04]  /*3ee0*/  ULOP3.LUT UR4, UR5, 0x1, URZ, 0xc0, !UPT ;  /* 0x0000000105047892 */ /* 0x000fc8000f8ec0ff */
[----:B------:R-:W-:-:S03]  /*3ef0*/  UISETP.NE.U32.AND UP0, UPT, UR4, 0x1, UPT ;  /* 0x000000010400788c */ /* 0x000fc6000bf05070 */
[----:B------:R-:W-:Y:S01]  /*3f00*/  UMOV UR4, URZ ;  /* 0x000000ff00047c82 */ /* 0x000fe20008000000 */
[----:B------:R-:W-:Y:S01]  /*3f10*/  UISETP.NE.U32.AND.EX UP0, UPT, URZ, URZ, UPT, UP0 ;  /* 0x000000ffff00728c */ /* 0x000fe2000bf05100 */
[----:B------:R-:W-:Y:S10]  /*3f20*/  BRA.U !UP1, `(.L_x_72) ;  /* 0x0000000909307547 */ /* 0x000ff4000b800000 */
[----:B------:R-:W0:Y:S01]  /*3f30*/  LDCU.64 UR8, c[0x0][0x380] ;  /* 0x00007000ff0877ac */ /* 0x000e220008000a00 */
[----:B------:R-:W-:Y:S01]  /*3f40*/  UIADD3 UR5, UP1, UPT, UR5, 0x1, URZ ;  /* 0x0000000105057890 */ /* 0x000fe2000ff3e0ff */
[----:B------:R-:W-:-:S03]  /*3f50*/  UMOV UR4, URZ ;  /* 0x000000ff00047c82 */ /* 0x000fc60008000000 */
[----:B------:R-:W-:Y:S02]  /*3f60*/  ULEA.HI.X UR6, UR7, URZ, URZ, 0x16, UP1 ;  /* 0x000000ff07067291 */ /* 0x000fe400088fb4ff */
[----:B------:R-:W-:Y:S02]  /*3f70*/  ULOP3.LUT UR5, UR5, 0xfffffffe, URZ, 0xc0, !UPT ;  /* 0xfffffffe05057892 */ /* 0x000fe4000f8ec0ff */
[----:B------:R-:W-:Y:S01]  /*3f80*/  ULOP3.LUT UR6, UR6, 0x7fffff, URZ, 0xc0, !UPT ;  /* 0x007fffff06067892 */ /* 0x000fe2000f8ec0ff */
[----:B0-----:R-:W-:-:S04]  /*3f90*/  LEA R4, P0, R0, UR8, 0x4 ;  /* 0x0000000800047c11 */ /* 0x001fc8000f8020ff */
[----:B------:R-:W-:Y:S02]  /*3fa0*/  IADD3 R4, P1, PT, R4, 0xe008, RZ ;  /* 0x0000e00804047810 */ /* 0x000fe40007f3e0ff */
[----:B------:R-:W-:Y:S01]  /*3fb0*/  LEA.HI.X R0, R0, UR9, RZ, 0x4, P0 ;  /* 0x0000000900007c11 */ /* 0x000fe200080f24ff */
[----:B------:R-:W-:-:S04]  /*3fc0*/  UMOV UR9, 0x500 ;  /* 0x0000050000097882 */ /* 0x000fc80000000000 */
[----:B------:R-:W-:-:S07]  /*3fd0*/  IMAD.X R5, RZ, RZ, R0, P1 ;  /* 0x000000ffff057224 */ /* 0x000fce00008e0600 */
.L_x_73:
[----:B------:R-:W2:Y:S04]  /*3fe0*/  LDG.E.64.CONSTANT R12, desc[UR10][R4.64+-0x9008] ;  /* 0xff6ff80a040c7981 */ /* 0x000ea8000c1e9b00 */
[----:B------:R-:W3:Y:S04]  /*3ff0*/  LDG.E.64.CONSTANT R16, desc[UR10][R4.64+-0x9000] ;  /* 0xff70000a04107981 */ /* 0x000ee8000c1e9b00 */
[----:B------:R-:W4:Y:S04]  /*4000*/  LDG.E.64.CONSTANT R18, desc[UR10][R4.64+-0x8008] ;  /* 0xff7ff80a04127981 */ /* 0x000f28000c1e9b00 */
[----:B------:R-:W5:Y:S04]  /*4010*/  LDG.E.64.CONSTANT R20, desc[UR10][R4.64+-0x8000] ;  /* 0xff80000a04147981 */ /* 0x000f68000c1e9b00 */
[----:B------:R-:W5:Y:S04]  /*4020*/  LDG.E.64.CONSTANT R22, desc[UR10][R4.64+-0x7008] ;  /* 0xff8ff80a04167981 */ /* 0x000f68000c1e9b00 */
[----:B------:R-:W5:Y:S04]  /*4030*/  LDG.E.64.CONSTANT R24, desc[UR10][R4.64+-0x7000] ;  /* 0xff90000a04187981 */ /* 0x000f68000c1e9b00 */
[----:B------:R-:W5:Y:S04]  /*4040*/  LDG.E.64.CONSTANT R26, desc[UR10][R4.64+-0x6008] ;  /* 0xff9ff80a041a7981 */ /* 0x000f68000c1e9b00 */
[----:B------:R-:W5:Y:S04]  /*4050*/  LDG.E.64.CONSTANT R6, desc[UR10][R4.64+-0x6000] ;  /* 0xffa0000a04067981 */ /* 0x000f68000c1e9b00 */
[----:B------:R-:W5:Y:S01]  /*4060*/  LDG.E.64.CONSTANT R14, desc[UR10][R4.64+-0x4000] ;  /* 0xffc0000a040e7981 */ /* 0x000f62000c1e9b00 */
[----:B--2---:R-:W-:-:S14]  /*4070*/  DSETP.GEU.AND P2, PT, R28, R12, PT ;  /* 0x0000000c1c00722a */ /* 0x004fdc0003f4e000 */
[----:B---3--:R-:W-:-:S04]  /*4080*/  @P2 ISETP.GE.U32.AND P0, PT, R8, R16, PT ;  /* 0x000000100800220c */ /* 0x008fc80003f06070 */
[----:B------:R-:W-:-:S13]  /*4090*/  @P2 ISETP.GE.AND.EX P0, PT, R9, R17, PT, P0 ;  /* 0x000000110900220c */ /* 0x000fda0003f06300 */
[----:B------:R-:W-:-:S06]  /*40a0*/  @P2 DSETP.GT.OR P0, PT, R28, R12, !P0 ;  /* 0x0000000c1c00222a */ /* 0x000fcc0004704400 */
[----:B------:R-:W-:Y:S02]  /*40b0*/  @P2 FSEL R11, R29, R13, P0 ;  /* 0x0000000d1d0b2208 */ /* 0x000fe40000000000 */
[----:B------:R-:W-:Y:S02]  /*40c0*/  @P2 FSEL R0, R28, R12, P0 ;  /* 0x0000000c1c002208 */ /* 0x000fe40000000000 */
[----:B------:R-:W2:Y:S01]  /*40d0*/  LDG.E.64.CONSTANT R28, desc[UR10][R4.64+-0x5008] ;  /* 0xffaff80a041c7981 */ /* 0x000ea2000c1e9b00 */
[----:B------:R-:W-:Y:S02]  /*40e0*/  @P2 IMAD.MOV.U32 R13, RZ, RZ, R11 ;  /* 0x000000ffff0d2224 */ /* 0x000fe400078e000b */
[----:B------:R-:W-:Y:S01]  /*40f0*/  @P2 IMAD.MOV.U32 R12, RZ, RZ, R0 ;  /* 0x000000ffff0c2224 */ /* 0x000fe200078e0000 */
[----:B------:R-:W3:Y:S05]  /*4100*/  LDG.E.64.CONSTANT R10, desc[UR10][R4.64+-0x5000] ;  /* 0xffb0000a040a7981 */ /* 0x000eea000c1e9b00 */
[----:B----4-:R-:W-:Y:S01]  /*4110*/  DSETP.GEU.AND P1, PT, R12, R18, PT ;  /* 0x000000120c00722a */ /* 0x010fe20003f2e000 */
[----:B------:R-:W-:-:S02]  /*4120*/  @P2 SEL R16, R8, R16, P0 ;  /* 0x0000001008102207 */ /* 0x000fc40000000000 */
[----:B------:R-:W-:-:S11]  /*4130*/  @P2 SEL R17, R9, R17, P0 ;  /* 0x0000001109112207 */ /* 0x000fd60000000000 */
[----:B-----5:R-:W-:-:S04]  /*4140*/  @P1 ISETP.GE.U32.AND P0, PT, R16, R20, PT ;  /* 0x000000141000120c */ /* 0x020fc80003f06070 */
[----:B------:R-:W-:-:S13]  /*4150*/  @P1 ISETP.GE.AND.EX P0, PT, R17, R21, PT, P0 ;  /* 0x000000151100120c */ /* 0x000fda0003f06300 */
[----:B------:R-:W-:-:S06]  /*4160*/  @P1 DSETP.GT.OR P0, PT, R12, R18, !P0 ;  /* 0x000000120c00122a */ /* 0x000fcc0004704400 */
[----:B------:R-:W-:Y:S02]  /*4170*/  @P1 FSEL R0, R12, R18, P0 ;  /* 0x000000120c001208 */ /* 0x000fe40000000000 */
[----:B------:R-:W-:Y:S02]  /*4180*/  @P1 FSEL R9, R13, R19, P0 ;  /* 0x000000130d091208 */ /* 0x000fe40000000000 */
[----:B------:R-:W4:Y:S01]  /*4190*/  LDG.E.64.CONSTANT R12, desc[UR10][R4.64+-0x4008] ;  /* 0xffbff80a040c7981 */ /* 0x000f22000c1e9b00 */
[----:B------:R-:W-:Y:S02]  /*41a0*/  @P1 IMAD.MOV.U32 R18, RZ, RZ, R0 ;  /* 0x000000ffff121224 */ /* 0x000fe400078e0000 */
[----:B------:R-:W-:Y:S01]  /*41b0*/  @P1 IMAD.MOV.U32 R19, RZ, RZ, R9 ;  /* 0x000000ffff131224 */ /* 0x000fe200078e0009 */
[----:B------:R-:W-:Y:S01]  /*41c0*/  @P1 SEL R20, R16, R20, P0 ;  /* 0x0000001410141207 */ /* 0x000fe20000000000 */
[----:B------:R-:W5:Y:S04]  /*41d0*/  LDG.E.64.CONSTANT R8, desc[UR10][R4.64] ;  /* 0x0000000a04087981 */ /* 0x000f68000c1e9b00 */
[----:B------:R-:W-:Y:S01]  /*41e0*/  DSETP.GEU.AND P2, PT, R18, R22, PT ;  /* 0x000000161200722a */ /* 0x000fe20003f4e000 */
[----:B------:R-:W-:-:S02]  /*41f0*/  @P1 SEL R21, R17, R21, P0 ;  /* 0x0000001511151207 */ /* 0x000fc40000000000 */
[----:B------:R-:W5:Y:S11]  /*4200*/  LDG.E.64.CONSTANT R16, desc[UR10][R4.64+-0x3008] ;  /* 0xffcff80a04107981 */ /* 0x000f76000c1e9b00 */
[----:B------:R-:W-:-:S04]  /*4210*/  @P2 ISETP.GE.U32.AND P0, PT, R20, R24, PT ;  /* 0x000000181400220c */ /* 0x000fc80003f06070 */
[----:B------:R-:W-:-:S13]  /*4220*/  @P2 ISETP.GE.AND.EX P0, PT, R21, R25, PT, P0 ;  /* 0x000000191500220c */ /* 0x000fda0003f06300 */
[----:B------:R-:W-:-:S06]  /*4230*/  @P2 DSETP.GT.OR P0, PT, R18, R22, !P0 ;  /* 0x000000161200222a */ /* 0x000fcc0004704400 */
[----:B------:R-:W-:Y:S02]  /*4240*/  @P2 FSEL R0, R18, R22, P0 ;  /* 0x0000001612002208 */ /* 0x000fe40000000000 */
[----:B------:R-:W-:-:S03]  /*4250*/  @P2 FSEL R19, R19, R23, P0 ;  /* 0x0000001713132208 */ /* 0x000fc60000000000 */
[----:B------:R-:W-:Y:S02]  /*4260*/  @P2 IMAD.MOV.U32 R22, RZ, RZ, R0 ;  /* 0x000000ffff162224 */ /* 0x000fe400078e0000 */
[----:B------:R-:W-:Y:S02]  /*4270*/  @P2 IMAD.MOV.U32 R23, RZ, RZ, R19 ;  /* 0x000000ffff172224 */ /* 0x000fe400078e0013 */
[----:B------:R-:W5:Y:S04]  /*4280*/  LDG.E.64.CONSTANT R18, desc[UR10][R4.64+-0x3000] ;  /* 0xffd0000a04127981 */ /* 0x000f68000c1e9b00 */
[----:B------:R-:W-:Y:S01]  /*4290*/  DSETP.GEU.AND P1, PT, R22, R26, PT ;  /* 0x0000001a1600722a */ /* 0x000fe20003f2e000 */
[----:B------:R-:W-:Y:S02]  /*42a0*/  @P2 SEL R24, R20, R24, P0 ;  /* 0x0000001814182207 */ /* 0x000fe40000000000 */
[----:B------:R-:W-:-:S02]  /*42b0*/  @P2 SEL R25, R21, R25, P0 ;  /* 0x0000001915192207 */ /* 0x000fc40000000000 */
[----:B------:R-:W5:Y:S09]  /*42c0*/  LDG.E.64.CONSTANT R20, desc[UR10][R4.64+-0x2008] ;  /* 0xffdff80a04147981 */ /* 0x000f72000c1e9b00 */
[----:B------:R-:W-:-:S04]  /*42d0*/  @P1 ISETP.GE.U32.AND P0, PT, R24, R6, PT ;  /* 0x000000061800120c */ /* 0x000fc80003f06070 */
[----:B------:R-:W-:-:S13]  /*42e0*/  @P1 ISETP.GE.AND.EX P0, PT, R25, R7, PT, P0 ;  /* 0x000000071900120c */ /* 0x000fda0003f06300 */
[----:B------:R-:W-:-:S06]  /*42f0*/  @P1 DSETP.GT.OR P0, PT, R22, R26, !P0 ;  /* 0x0000001a1600122a */ /* 0x000fcc0004704400 */
[----:B------:R-:W-:Y:S02]  /*4300*/  @P1 FSEL R0, R22, R26, P0 ;  /* 0x0000001a16001208 */ /* 0x000fe40000000000 */
[----:B------:R-:W-:-:S03]  /*4310*/  @P1 FSEL R23, R23, R27, P0 ;  /* 0x0000001b17171208 */ /* 0x000fc60000000000 */
[----:B------:R-:W-:Y:S02]  /*4320*/  @P1 IMAD.MOV.U32 R26, RZ, RZ, R0 ;  /* 0x000000ffff1a1224 */ /* 0x000fe400078e0000 */
[----:B------:R-:W-:Y:S02]  /*4330*/  @P1 IMAD.MOV.U32 R27, RZ, RZ, R23 ;  /* 0x000000ffff1b1224 */ /* 0x000fe400078e0017 */
[----:B------:R-:W5:Y:S01]  /*4340*/  LDG.E.64.CONSTANT R22, desc[UR10][R4.64+-0x2000] ;  /* 0xffe0000a04167981 */ /* 0x000f62000c1e9b00 */
[----:B------:R-:W-:Y:S02]  /*4350*/  @P1 SEL R6, R24, R6, P0 ;  /* 0x0000000618061207 */ /* 0x000fe40000000000 */
[----:B------:R-:W-:Y:S02]  /*4360*/  @P1 SEL R7, R25, R7, P0 ;  /* 0x0000000719071207 */ /* 0x000fe40000000000 */
[----:B------:R-:W5:Y:S01]  /*4370*/  LDG.E.64.CONSTANT R24, desc[UR10][R4.64+-0x1008] ;  /* 0xffeff80a04187981 */ /* 0x000f62000c1e9b00 */
[----:B--2---:R-:W-:-:S14]  /*4380*/  DSETP.GEU.AND P2, PT, R26, R28, PT ;  /* 0x0000001c1a00722a */ /* 0x004fdc0003f4e000 */
[----:B---3--:R-:W-:-:S04]  /*4390*/  @P2 ISETP.GE.U32.AND P0, PT, R6, R10, PT ;  /* 0x0000000a0600220c */ /* 0x008fc80003f06070 */
[----:B------:R-:W-:-:S13]  /*43a0*/  @P2 ISETP.GE.AND.EX P0, PT, R7, R11, PT, P0 ;  /* 0x0000000b0700220c */ /* 0x000fda0003f06300 */
[----:B------:R-:W-:-:S06]  /*43b0*/  @P2 DSETP.GT.OR P0, PT, R26, R28, !P0 ;  /* 0x0000001c1a00222a */ /* 0x000fcc0004704400 */
[----:B------:R-:W-:Y:S02]  /*43c0*/  @P2 FSEL R0, R26, R28, P0 ;  /* 0x0000001c1a002208 */ /* 0x000fe40000000000 */
[----:B------:R-:W-:-:S03]  /*43d0*/  @P2 FSEL R27, R27, R29, P0 ;  /* 0x0000001d1b1b2208 */ /* 0x000fc60000000000 */
[----:B------:R-:W-:Y:S02]  /*43e0*/  @P2 IMAD.MOV.U32 R28, RZ, RZ, R0 ;  /* 0x000000ffff1c2224 */ /* 0x000fe400078e0000 */
[----:B------:R-:W-:Y:S02]  /*43f0*/  @P2 IMAD.MOV.U32 R29, RZ, RZ, R27 ;  /* 0x000000ffff1d2224 */ /* 0x000fe400078e001b */
[----:B------:R-:W2:Y:S04]  /*4400*/  LDG.E.64.CONSTANT R26, desc[UR10][R4.64+-0x1000] ;  /* 0xfff0000a041a7981 */ /* 0x000ea8000c1e9b00 */
[----:B----4-:R-:W-:Y:S01]  /*4410*/  DSETP.GEU.AND P1, PT, R28, R12, PT ;  /* 0x0000000c1c00722a */ /* 0x010fe20003f2e000 */
[----:B------:R-:W-:Y:S02]  /*4420*/  @P2 SEL R10, R6, R10, P0 ;  /* 0x0000000a060a2207 */ /* 0x000fe40000000000 */
[----:B------:R-:W-:-:S11]  /*4430*/  @P2 SEL R11, R7, R11, P0 ;  /* 0x0000000b070b2207 */ /* 0x000fd60000000000 */
[----:B------:R-:W-:-:S04]  /*4440*/  @P1 ISETP.GE.U32.AND P0, PT, R10, R14, PT ;  /* 0x0000000e0a00120c */ /* 0x000fc80003f06070 */
[----:B------:R-:W-:-:S13]  /*4450*/  @P1 ISETP.GE.AND.EX P0, PT, R11, R15, PT, P0 ;  /* 0x0000000f0b00120c */ /* 0x000fda0003f06300 */
[----:B------:R-:W-:-:S06]  /*4460*/  @P1 DSETP.GT.OR P0, PT, R28, R12, !P0 ;  /* 0x0000000c1c00122a */ /* 0x000fcc0004704400 */
[----:B------:R-:W-:Y:S02]  /*4470*/  @P1 FSEL R0, R28, R12, P0 ;  /* 0x0000000c1c001208 */ /* 0x000fe40000000000 */
[----:B------:R-:W-:Y:S02]  /*4480*/  @P1 FSEL R7, R29, R13, P0 ;  /* 0x0000000d1d071208 */ /* 0x000fe40000000000 */
[----:B------:R-:W3:Y:S01]  /*4490*/  LDG.E.64.CONSTANT R28, desc[UR10][R4.64+-0x8] ;  /* 0xfffff80a041c7981 */ /* 0x000ee2000c1e9b00 */
[----:B------:R-:W-:Y:S02]  /*44a0*/  @P1 IMAD.MOV.U32 R12, RZ, RZ, R0 ;  /* 0x000000ffff0c1224 */ /* 0x000fe400078e0000 */
[----:B------:R-:W-:-:S06]  /*44b0*/  @P1 IMAD.MOV.U32 R13, RZ, RZ, R7 ;  /* 0x000000ffff0d1224 */ /* 0x000fcc00078e0007 */
[----:B-----5:R-:W-:Y:S01]  /*44c0*/  DSETP.GEU.AND P2, PT, R12, R16, PT ;  /* 0x000000100c00722a */ /* 0x020fe20003f4e000 */
[----:B------:R-:W-:Y:S02]  /*44d0*/  @P1 SEL R14, R10, R14, P0 ;  /* 0x0000000e0a0e1207 */ /* 0x000fe40000000000 */
[----:B------:R-:W-:-:S11]  /*44e0*/  @P1 SEL R15, R11, R15, P0 ;  /* 0x0000000f0b0f1207 */ /* 0x000fd60000000000 */
[----:B------:R-:W-:-:S04]  /*44f0*/  @P2 ISETP.GE.U32.AND P0, PT, R14, R18, PT ;  /* 0x000000120e00220c */ /* 0x000fc80003f06070 */
[----:B------:R-:W-:-:S13]  /*4500*/  @P2 ISETP.GE.AND.EX P0, PT, R15, R19, PT, P0 ;  /* 0x000000130f00220c */ /* 0x000fda0003f06300 */
[----:B------:R-:W-:-:S06]  /*4510*/  @P2 DSETP.GT.OR P0, PT, R12, R16, !P0 ;  /* 0x000000100c00222a */ /* 0x000fcc0004704400 */
[----:B------:R-:W-:Y:S02]  /*4520*/  @P2 FSEL R0, R12, R16, P0 ;  /* 0x000000100c002208 */ /* 0x000fe40000000000 */
[----:B------:R-:W-:-:S03]  /*4530*/  @P2 FSEL R13, R13, R17, P0 ;  /* 0x000000110d0d2208 */ /* 0x000fc60000000000 */
[----:B------:R-:W-:Y:S02]  /*4540*/  @P2 IMAD.MOV.U32 R16, RZ, RZ, R0 ;  /* 0x000000ffff102224 */ /* 0x000fe400078e0000 */
[----:B------:R-:W-:-:S06]  /*4550*/  @P2 IMAD.MOV.U32 R17, RZ, RZ, R13 ;  /* 0x000000ffff112224 */ /* 0x000fcc00078e000d */
[----:B------:R-:W-:Y:S01]  /*4560*/  DSETP.GEU.AND P1, PT, R16, R20, PT ;  /* 0x000000141000722a */ /* 0x000fe20003f2e000 */
        /* <DEDUP_REMOVED lines=11> */
[----:B------:R-:W-:Y:S01]  /*4620*/  @P1 SEL R23, R19, R23, P0 ;  /* 0x0000001713171207 */ /* 0x000fe20000000000 */
[----:B------:R-:W-:-:S04]  /*4630*/  UIADD3 UR5, UP1, UPT, UR5, -0x2, URZ ;  /* 0xfffffffe05057890 */ /* 0x000fc8000ff3e0ff */
[----:B------:R-:W-:Y:S02]  /*4640*/  UIADD3.X UR6, UPT, UPT, UR6, -0x1, URZ, UP1, !UPT ;  /* 0xffffffff06067890 */ /* 0x000fe40008ffe4ff */
[----:B------:R-:W-:-:S04]  /*4650*/  UISETP.NE.U32.AND UP1, UPT, UR5, URZ, UPT ;  /* 0x000000ff0500728c */ /* 0x000fc8000bf25070 */
[----:B------:R-:W-:Y:S02]  /*4660*/  UISETP.NE.AND.EX UP1, UPT, UR6, URZ, UPT, UP1 ;  /* 0x000000ff0600728c */ /* 0x000fe4000bf25310 */
[----:B------:R-:W-:-:S04]  /*4670*/  UIADD3 UR9, UP2, UPT, UR9, 0xa00, URZ ;  /* 0x00000a0009097890 */ /* 0x000fc8000ff5e0ff */
[----:B------:R-:W-:Y:S01]  /*4680*/  UIADD3.X UR4, UPT, UPT, URZ, UR4, URZ, UP2, !UPT ;  /* 0x00000004ff047290 */ /* 0x000fe200097fe4ff */
[----:B--2---:R-:W-:-:S04]  /*4690*/  @P2 ISETP.GE.U32.AND P0, PT, R22, R26, PT ;  /* 0x0000001a1600220c */ /* 0x004fc80003f06070 */
[----:B------:R-:W-:-:S13]  /*46a0*/  @P2 ISETP.GE.AND.EX P0, PT, R23, R27, PT, P0 ;  /* 0x0000001b1700220c */ /* 0x000fda0003f06300 */
[----:B------:R-:W-:-:S06]  /*46b0*/  @P2 DSETP.GT.OR P0, PT, R20, R24, !P0 ;  /* 0x000000181400222a */ /* 0x000fcc0004704400 */
[----:B------:R-:W-:Y:S02]  /*46c0*/  @P2 FSEL R0, R20, R24, P0 ;  /* 0x0000001814002208 */ /* 0x000fe40000000000 */
[----:B------:R-:W-:-:S03]  /*46d0*/  @P2 FSEL R21, R21, R25, P0 ;  /* 0x0000001915152208 */ /* 0x000fc60000000000 */
[----:B------:R-:W-:Y:S02]  /*46e0*/  @P2 IMAD.MOV.U32 R24, RZ, RZ, R0 ;  /* 0x000000ffff182224 */ /* 0x000fe400078e0000 */
[----:B------:R-:W-:Y:S01]  /*46f0*/  @P2 IMAD.MOV.U32 R25, RZ, RZ, R21 ;  /* 0x000000ffff192224 */ /* 0x000fe200078e0015 */
[----:B------:R-:W-:-:S05]  /*4700*/  @P2 SEL R26, R22, R26, P0 ;  /* 0x0000001a161a2207 */ /* 0x000fca0000000000 */
[----:B---3--:R-:W-:Y:S01]  /*4710*/  DSETP.GEU.AND P1, PT, R24, R28, PT ;  /* 0x0000001c1800722a */ /* 0x008fe20003f2e000 */
[----:B------:R-:W-:-:S13]  /*4720*/  @P2 SEL R27, R23, R27, P0 ;  /* 0x0000001b171b2207 */ /* 0x000fda0000000000 */
[----:B------:R-:W-:-:S04]  /*4730*/  @P1 ISETP.GE.U32.AND P0, PT, R26, R8, PT ;  /* 0x000000081a00120c */ /* 0x000fc80003f06070 */
[----:B------:R-:W-:Y:S02]  /*4740*/  @P1 ISETP.GE.AND.EX P0, PT, R27, R9, PT, P0 ;  /* 0x000000091b00120c */ /* 0x000fe40003f06300 */
[----:B------:R-:W-:-:S11]  /*4750*/  IADD3 R4, P2, PT, R4, 0xa000, RZ ;  /* 0x0000a00004047810 */ /* 0x000fd60007f5e0ff */
[----:B------:R-:W-:Y:S01]  /*4760*/  @P1 DSETP.GT.OR P0, PT, R24, R28, !P0 ;  /* 0x0000001c1800122a */ /* 0x000fe20004704400 */
[----:B------:R-:W-:-:S05]  /*4770*/  IMAD.X R5, RZ, RZ, R5, P2 ;  /* 0x000000ffff057224 */ /* 0x000fca00010e0605 */
[----:B------:R-:W-:Y:S02]  /*4780*/  @P1 FSEL R0, R24, R28, P0 ;  /* 0x0000001c18001208 */ /* 0x000fe40000000000 */
[----:B------:R-:W-:Y:S02]  /*4790*/  @P1 FSEL R25, R25, R29, P0 ;  /* 0x0000001d19191208 */ /* 0x000fe40000000000 */
[----:B------:R-:W-:Y:S01]  /*47a0*/  @P1 SEL R8, R26, R8, P0 ;  /* 0x000000081a081207 */ /* 0x000fe20000000000 */
[----:B------:R-:W-:Y:S01]  /*47b0*/  @P1 IMAD.MOV.U32 R28, RZ, RZ, R0 ;  /* 0x000000ffff1c1224 */ /* 0x000fe200078e0000 */
[----:B------:R-:W-:Y:S01]  /*47c0*/  @P1 SEL R9, R27, R9, P0 ;  /* 0x000000091b091207 */ /* 0x000fe20000000000 */
[----:B------:R-:W-:Y:S01]  /*47d0*/  @P1 IMAD.MOV.U32 R29, RZ, RZ, R25 ;  /* 0x000000ffff1d1224 */ /* 0x000fe200078e0019 */
[----:B------:R-:W-:Y:S06]  /*47e0*/  BRA.U UP1, `(.L_x_73) ;  /* 0xfffffff501fc7547 */ /* 0x000fec000b83ffff */
.L_x_72:
[----:B------:R-:W-:Y:S05]  /*47f0*/  BRA.U !UP0, `(.L_x_71) ;  /* 0x00000005081c7547 */ /* 0x000fea000b800000 */
[----:B------:R-:W-:Y:S02]  /*4800*/  IMAD.U32 R25, RZ, RZ, UR9 ;  /* 0x00000009ff197e24 */ /* 0x000fe4000f8e00ff */
[----:B------:R-:W-:Y:S02]  /*4810*/  IMAD.U32 R5, RZ, RZ, UR9 ;  /* 0x00000009ff057e24 */ /* 0x000fe4000f8e00ff */
[----:B------:R-:W-:Y:S01]  /*4820*/  IMAD.U32 R0, RZ, RZ, UR4 ;  /* 0x00000004ff007e24 */ /* 0x000fe2000f8e00ff */
[----:B------:R-:W-:-:S04]  /*4830*/  LEA R24, P0, R25, R2, 0x4 ;  /* 0x0000000219187211 */ /* 0x000fc800078020ff */
[----:B------:R-:W-:-:S05]  /*4840*/  LEA.HI.X R25, R5, R3, R0, 0x4, P0 ;  /* 0x0000000305197211 */ /* 0x000fca00000f2400 */
        /* <DEDUP_REMOVED lines=8> */
[----:B------:R-:W5:Y:S04]  /*48d0*/  LDG.E.64.CONSTANT R2, desc[UR10][R24.64+0x4000] ;  /* 0x0040000a18027981 */ /* 0x000f68000c1e9b00 */
[----:B------:R-:W5:Y:S01]  /*48e0*/  LDG.E.64.CONSTANT R6, desc[UR10][R24.64+0x4008] ;  /* 0x0040080a18067981 */ /* 0x000f62000c1e9b00 */
[----:B------:R-:W-:-:S04]  /*48f0*/  UIADD3 UR9, UP0, UPT, UR9, 0x500, URZ ;  /* 0x0000050009097890 */ /* 0x000fc8000ff1e0ff */
[----:B------:R-:W-:Y:S01]  /*4900*/  UIADD3.X UR4, UPT, UPT, URZ, UR4, URZ, UP0, !UPT ;  /* 0x00000004ff047290 */ /* 0x000fe200087fe4ff */
[----:B--2---:R-:W-:-:S14]  /*4910*/  DSETP.GEU.AND P2, PT, R28, R22, PT ;  /* 0x000000161c00722a */ /* 0x004fdc0003f4e000 */
[----:B---3--:R-:W-:-:S04]  /*4920*/  @P2 ISETP.GE.U32.AND P0, PT, R8, R20, PT ;  /* 0x000000140800220c */ /* 0x008fc80003f06070 */
        /* <DEDUP_REMOVED lines=47> */
[----:B------:R-:W-:Y:S02]  /*4c20*/  @P2 IMAD.MOV.U32 R3, RZ, RZ, R11 ;  /* 0x000000ffff032224 */ /* 0x000fe400078e000b */
[----:B------:R-:W-:Y:S02]  /*4c30*/  IMAD.MOV.U32 R8, RZ, RZ, R6 ;  /* 0x000000ffff087224 */ /* 0x000fe400078e0006 */
[----:B------:R-:W-:-:S02]  /*4c40*/  IMAD.MOV.U32 R9, RZ, RZ, R7 ;  /* 0x000000ffff097224 */ /* 0x000fc400078e0007 */
[----:B------:R-:W-:Y:S02]  /*4c50*/  IMAD.MOV.U32 R28, RZ, RZ, R2 ;  /* 0x000000ffff1c7224 */ /* 0x000fe400078e0002 */
[----:B------:R-:W-:-:S07]  /*4c60*/  IMAD.MOV.U32 R29, RZ, RZ, R3 ;  /* 0x000000ffff1d7224 */ /* 0x000fce00078e0003 */
.L_x_71:
[----:B------:R-:W0:Y:S01]  /*4c70*/  LDCU UR6, c[0x0][0x390] ;  /* 0x00007200ff0677ac */ /* 0x000e220008000800 */
[----:B------:R-:W1:Y:S01]  /*4c80*/  S2R R0, SR_TID.X ;  /* 0x0000000000007919 */ /* 0x000e620000002100 */
[----:B0-----:R-:W-:Y:S02]  /*4c90*/  USHF.R.S32.HI UR5, URZ, 0x1f, UR6 ;  /* 0x0000001fff057899 */ /* 0x001fe40008011406 */
[----:B------:R-:W-:-:S04]  /*4ca0*/  UISETP.GE.U32.AND UP0, UPT, UR9, UR6, UPT ;  /* 0x000000060900728c */ /* 0x000fc8000bf06070 */
[----:B------:R-:W-:-:S09]  /*4cb0*/  UISETP.GE.AND.EX UP0, UPT, UR4, UR5, UPT, UP0 ;  /* 0x000000050400728c */ /* 0x000fd2000bf06300 */
[----:B-1----:R-:W-:Y:S05]  /*4cc0*/  BRA.U UP0, `(.L_x_74) ;  /* 0x0000000900a07547 */ /* 0x002fea000b800000 */
[----:B------:R-:W-:Y:S01]  /*4cd0*/  UIADD3 UR5, UPT, UPT, -UR9, UR6, URZ ;  /* 0x0000000609057290 */ /* 0x000fe2000fffe1ff */
[----:B------:R-:W-:Y:S05]  /*4ce0*/  BSSY.RECONVERGENT B1, `(.L_x_74) ;  /* 0x00000a6000017945 */ /* 0x000fea0003800200 */
[----:B------:R-:W-:-:S13]  /*4cf0*/  ISETP.GE.AND P0, PT, R0, UR5, PT ;  /* 0x0000000500007c0c */ /* 0x000fda000bf06270 */
[----:B------:R-:W-:Y:S05]  /*4d00*/  @P0 BRA `(.L_x_75) ;  /* 0x00000008008c0947 */ /* 0x000fea0003800000 */
[----:B------:R-:W-:Y:S01]  /*4d10*/  IMAD.U32 R3, RZ, RZ, UR6 ;  /* 0x00000006ff037e24 */ /* 0x000fe2000f8e00ff */
[----:B------:R-:W-:Y:S01]  /*4d20*/  LOP3.LUT R2, RZ, R0, RZ, 0x33, !PT ;  /* 0x00000000ff027212 */ /* 0x000fe200078e33ff */
[----:B------:R-:W-:Y:S01]  /*4d30*/  BSSY.RECONVERGENT B2, `(.L_x_76) ;  /* 0x0000032000027945 */ /* 0x000fe20003800200 */
[----:B------:R-:W-:Y:S02]  /*4d40*/  IMAD.MOV.U32 R16, RZ, RZ, R0 ;  /* 0x000000ffff107224 */ /* 0x000fe400078e0000 */
[----:B------:R-:W-:-:S04]  /*4d50*/  IADD3 R14, PT, PT, R3, -UR9, R2 ;  /* 0x80000009030e7c10 */ /* 0x000fc8000fffe002 */
[----:B------:R-:W-:-:S04]  /*4d60*/  LOP3.LUT R2, R14, 0x300, RZ, 0xc0, !PT ;  /* 0x000003000e027812 */ /* 0x000fc800078ec0ff */
[----:B------:R-:W-:-:S13]  /*4d70*/  ISETP.NE.AND P0, PT, R2, 0x300, PT ;  /* 0x000003000200780c */ /* 0x000fda0003f05270 */
[----:B------:R-:W-:Y:S05]  /*4d80*/  @!P0 BRA `(.L_x_77) ;  /* 0x0000000000b08947 */ /* 0x000fea0003800000 */
[----:B------:R-:W0:Y:S01]  /*4d90*/  LDCU.64 UR12, c[0x0][0x380] ;  /* 0x00007000ff0c77ac */ /* 0x000e220008000a00 */
[----:B------:R-:W-:Y:S01]  /*4da0*/  IADD3 R5, P0, PT, R0, UR9, RZ ;  /* 0x0000000900057c10 */ /* 0x000fe2000ff1e0ff */
[----:B------:R-:W-:Y:S01]  /*4db0*/  IMAD.MOV.U32 R16, RZ, RZ, R0 ;  /* 0x000000ffff107224 */ /* 0x000fe200078e0000 */
[----:B------:R-:W-:-:S03]  /*4dc0*/  LEA.HI R2, R14, 0x1, RZ, 0x18 ;  /* 0x000000010e027811 */ /* 0x000fc600078fc0ff */
[----:B------:R-:W-:Y:S01]  /*4dd0*/  IMAD.X R4, RZ, RZ, UR4, P0 ;  /* 0x00000004ff047e24 */ /* 0x000fe200080e06ff */
[----:B------:R-:W-:-:S05]  /*4de0*/  LOP3.LUT R2, R2, 0x3, RZ, 0xc0, !PT ;  /* 0x0000000302027812 */ /* 0x000fca00078ec0ff */
[----:B------:R-:W-:Y:S01]  /*4df0*/  IMAD.MOV R12, RZ, RZ, -R2 ;  /* 0x000000ffff0c7224 */ /* 0x000fe200078e0a02 */
[----:B0-----:R-:W-:-:S04]  /*4e00*/  LEA R13, P1, R5, UR12, 0x4 ;  /* 0x0000000c050d7c11 */ /* 0x001fc8000f8220ff */
[----:B------:R-:W-:-:S09]  /*4e10*/  LEA.HI.X R5, R5, UR13, R4, 0x4, P1 ;  /* 0x0000000d05057c11 */ /* 0x000fd200088f2404 */
.L_x_80:
[----:B------:R-:W-:-:S05]  /*4e20*/  IMAD.MOV.U32 R4, RZ, RZ, R13 ;  /* 0x000000ffff047224 */ /* 0x000fca00078e000d */
[----:B------:R-:W2:Y:S04]  /*4e30*/  LDG.E.64.CONSTANT R6, desc[UR10][R4.64] ;  /* 0x0000000a04067981 */ /* 0x000ea8000c1e9b00 */
[----:B------:R-:W3:Y:S01]  /*4e40*/  LDG.E.64.CONSTANT R2, desc[UR10][R4.64+0x8] ;  /* 0x0000080a04027981 */ /* 0x000ee2000c1e9b00 */
[----:B------:R-:W-:Y:S01]  /*4e50*/  VIADD R12, R12, 0x1 ;  /* 0x000000010c0c7836 */ /* 0x000fe20000000000 */
[----:B------:R-:W-:Y:S01]  /*4e60*/  BSSY.RECONVERGENT B3, `(.L_x_78) ;  /* 0x000001b000037945 */ /* 0x000fe20003800200 */
[----:B------:R-:W-:Y:S01]  /*4e70*/  IMAD.MOV.U32 R15, RZ, RZ, R8 ;  /* 0x000000ffff0f7224 */ /* 0x000fe200078e0008 */
        /* <DEDUP_REMOVED lines=25> */
.L_x_79:
[----:B------:R-:W-:Y:S05]  /*5010*/  BSYNC.RECONVERGENT B3 ;  /* 0x0000000000037941 */ /* 0x000fea0003800200 */
.L_x_78:
[----:B------:R-:W-:Y:S02]  /*5020*/  IMAD.X R5, RZ, RZ, R5, P3 ;  /* 0x000000ffff057224 */ /* 0x000fe400018e0605 */
[----:B------:R-:W-:Y:S01]  /*5030*/  VIADD R16, R16, 0x100 ;  /* 0x0000010010107836 */ /* 0x000fe20000000000 */
[----:B------:R-:W-:Y:S06]  /*5040*/  @P2 BRA `(.L_x_80) ;  /* 0xfffffffc00742947 */ /* 0x000fec000383ffff */
.L_x_77:
[----:B------:R-:W-:Y:S05]  /*5050*/  BSYNC.RECONVERGENT B2 ;  /* 0x0000000000027941 */ /* 0x000fea0003800200 */
.L_x_76:
[----:B------:R-:W-:-:S13]  /*5060*/  ISETP.GE.U32.AND P0, PT, R14, 0x300, PT ;  /* 0x000003000e00780c */ /* 0x000fda0003f06070 */
[----:B------:R-:W-:Y:S05]  /*5070*/  @!P0 BRA `(.L_x_75) ;  /* 0x0000000400b08947 */ /* 0x000fea0003800000 */
[----:B------:R-:W0:Y:S01]  /*5080*/  LDCU.64 UR12, c[0x0][0x380] ;  /* 0x00007000ff0c77ac */ /* 0x000e220008000a00 */
[----:B------:R-:W-:-:S05]  /*5090*/  IADD3 R11, P0, PT, R16, UR9, RZ ;  /* 0x00000009100b7c10 */ /* 0x000fca000ff1e0ff */
[----:B------:R-:W-:Y:S01]  /*50a0*/  IMAD.X R2, RZ, RZ, UR4, P0 ;  /* 0x00000004ff027e24 */ /* 0x000fe200080e06ff */
[----:B0-----:R-:W-:-:S04]  /*50b0*/  LEA R10, P1, R11, UR12, 0x4 ;  /* 0x0000000c0b0a7c11 */ /* 0x001fc8000f8220ff */
[----:B------:R-:W-:Y:S02]  /*50c0*/  IADD3 R10, P0, PT, R10, 0x3008, RZ ;  /* 0x000030080a0a7810 */ /* 0x000fe40007f1e0ff */
[----:B------:R-:W-:-:S05]  /*50d0*/  LEA.HI.X R11, R11, UR13, R2, 0x4, P1 ;  /* 0x0000000d0b0b7c11 */ /* 0x000fca00088f2402 */
[----:B------:R-:W-:-:S07]  /*50e0*/  IMAD.X R11, RZ, RZ, R11, P0 ;  /* 0x000000ffff0b7224 */ /* 0x000fce00000e060b */
.L_x_89:
[----:B------:R-:W2:Y:S04]  /*50f0*/  LDG.E.64.CONSTANT R12, desc[UR10][R10.64+-0x3008] ;  /* 0xffcff80a0a0c7981 */ /* 0x000ea8000c1e9b00 */
[----:B------:R-:W3:Y:S04]  /*5100*/  LDG.E.64.CONSTANT R14, desc[UR10][R10.64+-0x3000] ;  /* 0xffd0000a0a0e7981 */ /* 0x000ee8000c1e9b00 */
[----:B------:R0:W5:Y:S04]  /*5110*/  LDG.E.64.CONSTANT R6, desc[UR10][R10.64+-0x2008] ;  /* 0xffdff80a0a067981 */ /* 0x000168000c1e9b00 */
        /* <DEDUP_REMOVED lines=22> */
.L_x_82:
[----:B------:R-:W-:Y:S05]  /*5280*/  BSYNC.RECONVERGENT B2 ;  /* 0x0000000000027941 */ /* 0x000fea0003800200 */
.L_x_81:
        /* <DEDUP_REMOVED lines=25> */
.L_x_84:
[----:B------:R-:W-:Y:S05]  /*5420*/  BSYNC.RECONVERGENT B2 ;  /* 0x0000000000027941 */ /* 0x000fea0003800200 */
.L_x_83:
        /* <DEDUP_REMOVED lines=21> */
.L_x_86:
[----:B------:R-:W-:Y:S05]  /*5580*/  BSYNC.RECONVERGENT B2 ;  /* 0x0000000000027941 */ /* 0x000fea0003800200 */
.L_x_85:
        /* <DEDUP_REMOVED lines=21> */
.L_x_88:
[----:B------:R-:W-:Y:S05]  /*56e0*/  BSYNC.RECONVERGENT B2 ;  /* 0x0000000000027941 */ /* 0x000fea0003800200 */
.L_x_87:
[----:B------:R-:W-:Y:S01]  /*56f0*/  VIADD R16, R16, 0x400 ;  /* 0x0000040010107836 */ /* 0x000fe20000000000 */
[----:B------:R-:W-:-:S04]  /*5700*/  IADD3 R10, P1, PT, R10, 0x4000, RZ ;  /* 0x000040000a0a7810 */ /* 0x000fc80007f3e0ff */
[----:B------:R-:W-:Y:S01]  /*5710*/  ISETP.GE.AND P0, PT, R16, UR5, PT ;  /* 0x0000000510007c0c */ /* 0x000fe2000bf06270 */
[----:B------:R-:W-:-:S12]  /*5720*/  IMAD.X R11, RZ, RZ, R11, P1 ;  /* 0x000000ffff0b7224 */ /* 0x000fd800008e060b */
[----:B------:R-:W-:Y:S05]  /*5730*/  @!P0 BRA `(.L_x_89) ;  /* 0xfffffff8006c8947 */ /* 0x000fea000383ffff */
.L_x_75:
[----:B------:R-:W-:Y:S05]  /*5740*/  BSYNC.RECONVERGENT B1 ;  /* 0x0000000000017941 */ /* 0x000fea0003800200 */
.L_x_74:
[----:B------:R-:W0:Y:S01]  /*5750*/  S2R R10, SR_LANEID ;  /* 0x00000000000a7919 */ /* 0x000e220000000000 */
[----:B------:R-:W-:Y:S01]  /*5760*/  BSSY.RECONVERGENT B1, `(.L_x_90) ;  /* 0x000001f000017945 */ /* 0x000fe20003800200 */
[----:B------:R-:W-:Y:S01]  /*5770*/  IMAD.MOV.U32 R11, RZ, RZ, R8 ;  /* 0x000000ffff0b7224 */ /* 0x000fe200078e0008 */
[----:B------:R1:W2:Y:S01]  /*5780*/  SHFL.DOWN PT, R4, R28, 0x1, 0x1f ;  /* 0x08201f001c047f89 */ /* 0x0002a200000e0000 */
[----:B------:R-:W-:Y:S02]  /*5790*/  IMAD.MOV.U32 R12, RZ, RZ, R9 ;  /* 0x000000ffff0c7224 */ /* 0x000fe400078e0009 */
[----:B------:R-:W-:Y:S01]  /*57a0*/  IMAD.MOV.U32 R2, RZ, RZ, R28 ;  /* 0x000000ffff027224 */ /* 0x000fe200078e001c */
[----:B------:R1:W3:Y:S01]  /*57b0*/  SHFL.DOWN PT, R5, R29, 0x1, 0x1f ;  /* 0x08201f001d057f89 */ /* 0x0002e200000e0000 */
        /* <DEDUP_REMOVED lines=25> */
.L_x_91:
[----:B------:R-:W-:Y:S05]  /*5950*/  BSYNC.RECONVERGENT B1 ;  /* 0x0000000000017941 */ /* 0x000fea0003800200 */
.L_x_90:
        /* <DEDUP_REMOVED lines=31> */
.L_x_93:
[----:B------:R-:W-:Y:S05]  /*5b50*/  BSYNC.RECONVERGENT B1 ;  /* 0x0000000000017941 */ /* 0x000fea0003800200 */
.L_x_92:
[----:B------:R-:W-:Y:S01]  /*5b60*/  ISETP.GT.AND P0, PT, R10, 0x1b, PT ;  /* 0x0000001b0a00780c */ /* 0x000fe20003f04270 */
[----:B-1----:R1:W1:Y:S01]  /*5b70*/  SHFL.DOWN PT, R6, R4, 0x4, 0x1f ;  /* 0x08801f0004067f89 */ /* 0x00226200000e0000 */
[----:B------:R-:W-:Y:S01]  /*5b80*/  BSSY.RECONVERGENT B1, `(.L_x_94) ;  /* 0x000001d000017945 */ /* 0x000fe20003800200 */
[----:B0-----:R-:W-:Y:S02]  /*5b90*/  IMAD.MOV.U32 R11, RZ, RZ, R8 ;  /* 0x000000ffff0b7224 */ /* 0x001fe400078e0008 */
[----:B--2---:R0:W2:Y:S01]  /*5ba0*/  SHFL.DOWN PT, R7, R5, 0x4, 0x1f ;  /* 0x08801f0005077f89 */ /* 0x0040a200000e0000 */
[----:B------:R-:W-:Y:S02]  /*5bb0*/  IMAD.MOV.U32 R12, RZ, RZ, R9 ;  /* 0x000000ffff0c7224 */ /* 0x000fe400078e0009 */
[----:B------:R-:W-:Y:S01]  /*5bc0*/  IMAD.MOV.U32 R2, RZ, RZ, R4 ;  /* 0x000000ffff027224 */ /* 0x000fe200078e0004 */
[----:B----4-:R0:W4:Y:S01]  /*5bd0*/  SHFL.DOWN PT, R13, R8, 0x4, 0x1f ;  /* 0x08801f00080d7f89 */ /* 0x01012200000e0000 */
[----:B------:R-:W-:-:S03]  /*5be0*/  IMAD.MOV.U32 R3, RZ, RZ, R5 ;  /* 0x000000ffff037224 */ /* 0x000fc600078e0005 */
[----:B---3--:R0:W3:Y:S01]  /*5bf0*/  SHFL.DOWN PT, R14, R9, 0x4, 0x1f ;  /* 0x08801f00090e7f89 */ /* 0x0080e200000e0000 */
[----:B------:R-:W-:Y:S05]  /*5c00*/  @P0 BRA `(.L_x_95) ;  /* 0x0000000000500947 */ /* 0x000fea0003800000 */
[----:B-12---:R-:W-:Y:S01]  /*5c10*/  DSETP.GEU.AND P0, PT, R4, R6, PT ;  /* 0x000000060400722a */ /* 0x006fe20003f0e000 */
[----:B----4-:R-:W-:Y:S02]  /*5c20*/  IMAD.MOV.U32 R11, RZ, RZ, R13 ;  /* 0x000000ffff0b7224 */ /* 0x010fe400078e000d */
        /* <DEDUP_REMOVED lines=18> */
.L_x_95:
[----:B------:R-:W-:Y:S05]  /*5d50*/  BSYNC.RECONVERGENT B1 ;  /* 0x0000000000017941 */ /* 0x000fea0003800200 */
.L_x_94:
[----:B------:R-:W-:Y:S01]  /*5d60*/  ISETP.GT.AND P0, PT, R10, 0x17, PT ;  /* 0x000000170a00780c */ /* 0x000fe20003f04270 */
[----:B-1----:R1:W1:Y:S01]  /*5d70*/  SHFL.DOWN PT, R6, R2, 0x8, 0x1f ;  /* 0x09001f0002067f89 */ /* 0x00226200000e0000 */
[----:B------:R-:W-:Y:S01]  /*5d80*/  BSSY.RECONVERGENT B1, `(.L_x_96) ;  /* 0x000001d000017945 */ /* 0x000fe20003800200 */
[----:B0-----:R-:W-:Y:S02]  /*5d90*/  IMAD.MOV.U32 R8, RZ, RZ, R11 ;  /* 0x000000ffff087224 */ /* 0x001fe400078e000b */
[----:B--2---:R0:W2:Y:S01]  /*5da0*/  SHFL.DOWN PT, R7, R3, 0x8, 0x1f ;  /* 0x09001f0003077f89 */ /* 0x0040a200000e0000 */
[----:B------:R-:W-:Y:S02]  /*5db0*/  IMAD.MOV.U32 R9, RZ, RZ, R12 ;  /* 0x000000ffff097224 */ /* 0x000fe400078e000c */
[----:B------:R-:W-:Y:S01]  /*5dc0*/  IMAD.MOV.U32 R4, RZ, RZ, R2 ;  /* 0x000000ffff047224 */ /* 0x000fe200078e0002 */
[----:B---3--:R0:W3:Y:S01]  /*5dd0*/  SHFL.DOWN PT, R14, R11, 0x8, 0x1f ;  /* 0x09001f000b0e7f89 */ /* 0x0080e200000e0000 */
[----:B------:R-:W-:-:S03]  /*5de0*/  IMAD.MOV.U32 R5, RZ, RZ, R3 ;  /* 0x000000ffff057224 */ /* 0x000fc600078e0003 */
[----:B----4-:R0:W4:Y:S01]  /*5df0*/  SHFL.DOWN PT, R13, R12, 0x8, 0x1f ;  /* 0x09001f000c0d7f89 */ /* 0x01012200000e0000 */
        /* <DEDUP_REMOVED lines=21> */
.L_x_97:
[----:B------:R-:W-:Y:S05]  /*5f50*/  BSYNC.RECONVERGENT B1 ;  /* 0x0000000000017941 */ /* 0x000fea0003800200 */
.L_x_96:
[----:B------:R-:W-:Y:S01]  /*5f60*/  ISETP.GT.AND P0, PT, R10, 0xf, PT ;  /* 0x0000000f0a00780c */ /* 0x000fe20003f04270 */
[----:B-1----:R1:W1:Y:S01]  /*5f70*/  SHFL.DOWN PT, R2, R4, 0x10, 0x1f ;  /* 0x0a001f0004027f89 */ /* 0x00226200000e0000 */
[----:B------:R-:W-:Y:S01]  /*5f80*/  BSSY.RECONVERGENT B1, `(.L_x_98) ;  /* 0x000001d000017945 */ /* 0x000fe20003800200 */
[----:B---3--:R-:W-:Y:S02]  /*5f90*/  IMAD.MOV.U32 R14, RZ, RZ, R8 ;  /* 0x000000ffff0e7224 */ /* 0x008fe400078e0008 */
[----:B0-----:R0:W3:Y:S01]  /*5fa0*/  SHFL.DOWN PT, R3, R5, 0x10, 0x1f ;  /* 0x0a001f0005037f89 */ /* 0x0010e200000e0000 */
[----:B------:R-:W-:Y:S02]  /*5fb0*/  IMAD.MOV.U32 R15, RZ, RZ, R9 ;  /* 0x000000ffff0f7224 */ /* 0x000fe400078e0009 */
[----:B------:R-:W-:Y:S01]  /*5fc0*/  IMAD.MOV.U32 R12, RZ, RZ, R4 ;  /* 0x000000ffff0c7224 */ /* 0x000fe200078e0004 */
[----:B--2---:R0:W2:Y:S01]  /*5fd0*/  SHFL.DOWN PT, R7, R8, 0x10, 0x1f ;  /* 0x0a001f0008077f89 */ /* 0x0040a200000e0000 */
[----:B----4-:R-:W-:-:S03]  /*5fe0*/  IMAD.MOV.U32 R13, RZ, RZ, R5 ;  /* 0x000000ffff0d7224 */ /* 0x010fc600078e0005 */
[----:B------:R0:W4:Y:S01]  /*5ff0*/  SHFL.DOWN PT, R6, R9, 0x10, 0x1f ;  /* 0x0a001f0009067f89 */ /* 0x00012200000e0000 */
[----:B------:R-:W-:Y:S05]  /*6000*/  @P0 BRA `(.L_x_99) ;  /* 0x0000000000500947 */ /* 0x000fea0003800000 */
[----:B-1-3--:R-:W-:Y:S01]  /*6010*/  DSETP.GEU.AND P0, PT, R4, R2, PT ;  /* 0x000000020400722a */ /* 0x00afe20003f0e000 */
[----:B--2---:R-:W-:Y:S02]  /*6020*/  IMAD.MOV.U32 R14, RZ, RZ, R7 ;  /* 0x000000ffff0e7224 */ /* 0x004fe400078e0007 */
        /* <DEDUP_REMOVED lines=18> */
.L_x_99:
[----:B------:R-:W-:Y:S05]  /*6150*/  BSYNC.RECONVERGENT B1 ;  /* 0x0000000000017941 */ /* 0x000fea0003800200 */
.L_x_98:
[----:B------:R-:W-:Y:S01]  /*6160*/  ISETP.NE.AND P0, PT, R10, RZ, PT ;  /* 0x000000ff0a00720c */ /* 0x000fe20003f05270 */
[----:B------:R-:W-:-:S12]  /*6170*/  BSSY.RECONVERGENT B1, `(.L_x_100) ;  /* 0x000000a000017945 */ /* 0x000fd80003800200 */
[----:B------:R-:W-:Y:S05]  /*6180*/  @P0 BRA `(.L_x_101) ;  /* 0x0000000000200947 */ /* 0x000fea0003800000 */
[----:B-1----:R-:W1:Y:S01]  /*6190*/  S2R R4, SR_CgaCtaId ;  /* 0x0000000000047919 */ /* 0x002e620000008800 */
[----:B---3--:R-:W-:Y:S02]  /*61a0*/  MOV R3, 0x400 ;  /* 0x0000040000037802 */ /* 0x008fe40000000f00 */
[----:B------:R-:W-:-:S04]  /*61b0*/  SHF.R.U32.HI R2, RZ, 0x1, R0 ;  /* 0x00000001ff027819 */ /* 0x000fc80000011600 */
[----:B------:R-:W-:Y:S02]  /*61c0*/  LOP3.LUT R2, R2, 0x1f0, RZ, 0xc0, !PT ;  /* 0x000001f002027812 */ /* 0x000fe400078ec0ff */
[----:B-1----:R-:W-:-:S05]  /*61d0*/  LEA R3, R4, R3, 0x18 ;  /* 0x0000000304037211 */ /* 0x002fca00078ec0ff */
[----:B------:R-:W-:-:S05]  /*61e0*/  IMAD.IADD R3, R2, 0x1, R3 ;  /* 0x0000000102037824 */ /* 0x000fca00078e0203 */
[----:B------:R1:W-:Y:S04]  /*61f0*/  STS.64 [R3+0x10], R14 ;  /* 0x0000100e03007388 */ /* 0x0003e80000000a00 */
[----:B------:R1:W-:Y:S02]  /*6200*/  STS.64 [R3+0x8], R12 ;  /* 0x0000080c03007388 */ /* 0x0003e40000000a00 */
.L_x_101:
[----:B------:R-:W-:Y:S05]  /*6210*/  BSYNC.RECONVERGENT B1 ;  /* 0x0000000000017941 */ /* 0x000fea0003800200 */
.L_x_100:
[----:B------:R-:W-:Y:S01]  /*6220*/  BAR.SYNC.DEFER_BLOCKING 0x0 ;  /* 0x0000000000007b1d */ /* 0x000fe20000010000 */
[----:B------:R-:W-:-:S13]  /*6230*/  ISETP.NE.AND P1, PT, R0, RZ, PT ;  /* 0x000000ff0000720c */ /* 0x000fda0003f25270 */
[----:B------:R-:W-:Y:S05]  /*6240*/  @P1 BRA `(.L_x_34) ;  /* 0x00000008008c1947 */ /* 0x000fea0003800000 */
[----:B-1-3--:R-:W1:Y:S01]  /*6250*/  S2R R3, SR_CgaCtaId ;  /* 0x0000000000037919 */ /* 0x00ae620000008800 */
[----:B------:R-:W-:Y:S01]  /*6260*/  MOV R0, 0x400 ;  /* 0x0000040000007802 */ /* 0x000fe20000000f00 */
[----:B------:R-:W-:Y:S03]  /*6270*/  BSSY.RECONVERGENT B1, `(.L_x_102) ;  /* 0x000001a000017945 */ /* 0x000fe60003800200 */
[----:B-1----:R-:W-:-:S05]  /*6280*/  LEA R0, R3, R0, 0x18 ;  /* 0x0000000003007211 */ /* 0x002fca00078ec0ff */
[----:B------:R-:W1:Y:S04]  /*6290*/  LDS.64 R16, [R0+0x18] ;  /* 0x0000180000107984 */ /* 0x000e680000000a00 */
[----:B0-2-4-:R-:W0:Y:S04]  /*62a0*/  LDS.128 R4, [R0+0x20] ;  /* 0x0000200000047984 */ /* 0x015e280000000c00 */
[----:B------:R2:W3:Y:S04]  /*62b0*/  LDS.64 R2, [R0+0x80] ;  /* 0x0000800000027984 */ /* 0x0004e80000000a00 */
[----:B------:R2:W4:Y:S01]  /*62c0*/  LDS.128 R8, [R0+0x30] ;  /* 0x0000300000087984 */ /* 0x0005220000000c00 */
[----:B-1----:R-:W-:Y:S01]  /*62d0*/  DSETP.GEU.AND P0, PT, R12, R16, PT ;  /* 0x000000100c00722a */ /* 0x002fe20003f0e000 */
[----:B------:R-:W-:-:S02]  /*62e0*/  IMAD.MOV.U32 R20, RZ, RZ, R16 ;  /* 0x000000ffff147224 */ /* 0x000fc400078e0010 */
[----:B------:R-:W-:Y:S02]  /*62f0*/  IMAD.MOV.U32 R21, RZ, RZ, R17 ;  /* 0x000000ffff157224 */ /* 0x000fe400078e0011 */
[----:B0-----:R-:W-:Y:S02]  /*6300*/  IMAD.MOV.U32 R23, RZ, RZ, R4 ;  /* 0x000000ffff177224 */ /* 0x001fe400078e0004 */
        /* <DEDUP_REMOVED lines=16> */
.L_x_103:
[----:B------:R-:W-:Y:S05]  /*6410*/  BSYNC.RECONVERGENT B1 ;  /* 0x0000000000017941 */ /* 0x000fea0003800200 */
.L_x_102:
        /* <DEDUP_REMOVED lines=23> */
.L_x_105:
[----:B------:R-:W-:Y:S05]  /*6590*/  BSYNC.RECONVERGENT B1 ;  /* 0x0000000000017941 */ /* 0x000fea0003800200 */
.L_x_104:
        /* <DEDUP_REMOVED lines=21> */
.L_x_107:
[----:B------:R-:W-:Y:S05]  /*66f0*/  BSYNC.RECONVERGENT B1 ;  /* 0x0000000000017941 */ /* 0x000fea0003800200 */
.L_x_106:
        /* <DEDUP_REMOVED lines=23> */
.L_x_109:
[----:B------:R-:W-:Y:S05]  /*6870*/  BSYNC.RECONVERGENT B1 ;  /* 0x0000000000017941 */ /* 0x000fea0003800200 */
.L_x_108:
        /* <DEDUP_REMOVED lines=21> */
.L_x_111:
[----:B------:R-:W-:Y:S05]  /*69d0*/  BSYNC.RECONVERGENT B1 ;  /* 0x0000000000017941 */ /* 0x000fea0003800200 */
.L_x_110:
        /* <DEDUP_REMOVED lines=21> */
.L_x_113:
[----:B------:R-:W-:Y:S05]  /*6b30*/  BSYNC.RECONVERGENT B1 ;  /* 0x0000000000017941 */ /* 0x000fea0003800200 */
.L_x_112:
        /* <DEDUP_REMOVED lines=20> */
.L_x_34:
[----:B------:R-:W-:Y:S05]  /*6c80*/  BSYNC.RECONVERGENT B0 ;  /* 0x0000000000007941 */ /* 0x000fea0003800200 */
.L_x_1:
[----:B------:R-:W-:Y:S05]  /*6c90*/  @P1 EXIT ;  /* 0x000000000000194d */ /* 0x000fea0003800000 */
[----:B0123--:R-:W0:Y:S02]  /*6ca0*/  LDC.64 R2, c[0x0][0x388] ;  /* 0x0000e200ff027b82 */ /* 0x00fe240000000a00 */
[----:B0-----:R-:W-:Y:S04]  /*6cb0*/  STG.E.64 desc[UR10][R2.64], R12 ;  /* 0x0000000c02007986 */ /* 0x001fe8000c101b0a */
[----:B------:R-:W-:Y:S01]  /*6cc0*/  STG.E.64 desc[UR10][R2.64+0x8], R14 ;  /* 0x0000080e02007986 */ /* 0x000fe2000c101b0a */
[----:B------:R-:W-:Y:S05]  /*6cd0*/  EXIT ;  /* 0x000000000000794d */ /* 0x000fea0003800000 */
.L_x_114:
        /* <DEDUP_REMOVED lines=10> */
.L_x_728:


//--------------------- .text._ZN6thrust24THRUST_300001_SM_1000_NS8cuda_cub4core6detail13_kernel_agentINS1_8__reduce10DrainAgentIlEEJN3cub18CUB_300001_SM_10009GridQueueIyEElEEEvDpT0_ --------------------------
	.section	.text._ZN6thrust24THRUST_300001_SM_1000_NS8cuda_cub4core6detail13_kernel_agentINS1_8__reduce10DrainAgentIlEEJN3cub18CUB_300001_SM_10009GridQueueIyEElEEEvDpT0_,"ax",@progbits
	.align	128
        .global         _ZN6thrust24THRUST_300001_SM_1000_NS8cuda_cub4core6detail13_kernel_agentINS1_8__reduce10DrainAgentIlEEJN3cub18CUB_300001_SM_10009GridQueueIyEElEEEvDpT0_
        .type           _ZN6thrust24THRUST_300001_SM_1000_NS8cuda_cub4core6detail13_kernel_agentINS1_8__reduce10DrainAgentIlEEJN3cub18CUB_300001_SM_10009GridQueueIyEElEEEvDpT0_,@function
        .size           _ZN6thrust24THRUST_300001_SM_1000_NS8cuda_cub4core6detail13_kernel_agentINS1_8__reduce10DrainAgentIlEEJN3cub18CUB_300001_SM_10009GridQueueIyEElEEEvDpT0_,(.L_x_729 - _ZN6thrust24THRUST_300001_SM_1000_NS8cuda_cub4core6detail13_kernel_agentINS1_8__reduce10DrainAgentIlEEJN3cub18CUB_300001_SM_10009GridQueueIyEElEEEvDpT0_)
        .other          _ZN6thrust24THRUST_300001_SM_1000_NS8cuda_cub4core6detail13_kernel_agentINS1_8__reduce10DrainAgentIlEEJN3cub18CUB_300001_SM_10009GridQueueIyEElEEEvDpT0_,@"STO_CUDA_ENTRY STV_DEFAULT"
_ZN6thrust24THRUST_300001_SM_1000_NS8cuda_cub4core6detail13_kernel_agentINS1_8__reduce10DrainAgentIlEEJN3cub18CUB_300001_SM_10009GridQueueIyEElEEEvDpT0_:
.text._ZN6thrust24THRUST_300001_SM_1000_NS8cuda_cub4core6detail13_kernel_agentINS1_8__reduce10DrainAgentIlEEJN3cub18CUB_300001_SM_10009GridQueueIyEElEEEvDpT0_:
[----:B------:R-:W-:Y:S08]  /*0000*/  LDC R1, c[0x0][0x37c] ;  /* 0x0000df00ff017b82 */ /* 0x000ff00000000800 */
[----:B------:R-:W0:Y:S01]  /*0010*/  LDC.64 R2, c[0x0][0x380] ;  /* 0x0000e000ff027b82 */ /* 0x000e220000000a00 */
[----:B------:R-:W0:Y:S07]  /*0020*/  LDCU.64 UR4, c[0x0][0x358] ;  /* 0x00006b00ff0477ac */ /* 0x000e2e0008000a00 */
[----:B------:R-:W1:Y:S01]  /*0030*/  LDC.64 R4, c[0x0][0x388] ;  /* 0x0000e200ff047b82 */ /* 0x000e620000000a00 */
[----:B0-----:R-:W-:Y:S04]  /*0040*/  STG.E.64 desc[UR4][R2.64+0x8], RZ ;  /* 0x000008ff02007986 */ /* 0x001fe8000c101b04 */
[----:B-1----:R-:W-:Y:S01]  /*0050*/  STG.E.64 desc[UR4][R2.64], R4 ;  /* 0x0000000402007986 */ /* 0x002fe2000c101b04 */
[----:B------:R-:W-:Y:S05]  /*0060*/  EXIT ;  /* 0x000000000000794d */ /* 0x000fea0003800000 */
.L_x_115:
        /* <DEDUP_REMOVED lines=9> */
.L_x_729:


//--------------------- .text._ZN6thrust24THRUST_300001_SM_1000_NS8cuda_cub4core6detail13_kernel_agentINS1_8__reduce11ReduceAgentINS0_12zip_iteratorIN4cuda3std3__45tupleIJNS0_10device_ptrIdEENS0_17counting_iteratorIlNS0_11use_defaultESF_SF_EEEEEEEPNSB_IJdlEEESJ_lNS1_9__extrema9arg_max_fIdlNSA_4lessIdEEEEEEJSI_SK_lN3cub18CUB_300001_SM_100013GridEvenShareIlEENSS_9GridQueueIyEESP_EEEvDpT0_ --------------------------
	.section	.text._ZN6thrust24THRUST_300001_SM_1000_NS8cuda_cub4core6detail13_kernel_agentINS1_8__reduce11ReduceAgentINS0_12zip_iteratorIN4cuda3std3__45tupleIJNS0_10device_ptrIdEENS0_17counting_iteratorIlNS0_11use_defaultESF_SF_EEEEEEEPNSB_IJdlEEESJ_lNS1_9__extrema9arg_max_fIdlNSA_4lessIdEEEEEEJSI_SK_lN3cub18CUB_300001_SM_100013GridEvenShareIlEENSS_9GridQueueIyEESP_EEEvDpT0_,"ax",@progbits
	.align	128
        .global         _ZN6thrust24THRUST_300001_SM_1000_NS8cuda_cub4core6detail13_kernel_agentINS1_8__reduce11ReduceAgentINS0_12zip_iteratorIN4cuda3std3__45tupleIJNS0_10device_ptrIdEENS0_17counting_iteratorIlNS0_11use_defaultESF_SF_EEEEEEEPNSB_IJdlEEESJ_lNS1_9__extrema9arg_max_fIdlNSA_4lessIdEEEEEEJSI_SK_lN3cub18CUB_300001_SM_100013GridEvenShareIlEENSS_9GridQueueIyEESP_EEEvDpT0_
        .type           _ZN6thrust24THRUST_300001_SM_1000_NS8cuda_cub4core6detail13_kernel_agentINS1_8__reduce11ReduceAgentINS0_12zip_iteratorIN4cuda3std3__45tupleIJNS0_10device_ptrIdEENS0_17counting_iteratorIlNS0_11use_defaultESF_SF_EEEEEEEPNSB_IJdlEEESJ_lNS1_9__extrema9arg_max_fIdlNSA_4lessIdEEEEEEJSI_SK_lN3cub18CUB_300001_SM_100013GridEvenShareIlEENSS_9GridQueueIyEESP_EEEvDpT0_,@function
        .size           _ZN6thrust24THRUST_300001_SM_1000_NS8cuda_cub4core6detail13_kernel_agentINS1_8__reduce11ReduceAgentINS0_12zip_iteratorIN4cuda3std3__45tupleIJNS0_10device_ptrIdEENS0_17counting_iteratorIlNS0_11use_defaultESF_SF_EEEEEEEPNSB_IJdlEEESJ_lNS1_9__extrema9arg_max_fIdlNSA_4lessIdEEEEEEJSI_SK_lN3cub18CUB_300001_SM_100013GridEvenShareIlEENSS_9GridQueueIyEESP_EEEvDpT0_,(.L_x_730 - _ZN6thrust24THRUST_300001_SM_1000_NS8cuda_cub4core6detail13_kernel_agentINS1_8__reduce11ReduceAgentINS0_12zip_iteratorIN4cuda3std3__45tupleIJNS0_10device_ptrIdEENS0_17counting_iteratorIlNS0_11use_defaultESF_SF_EEEEEEEPNSB_IJdlEEESJ_lNS1_9__extrema9arg_max_fIdlNSA_4lessIdEEEEEEJSI_SK_lN3cub18CUB_300001_SM_100013GridEvenShareIlEENSS_9GridQueueIyEESP_EEEvDpT0_)
        .other          _ZN6thrust24THRUST_300001_SM_1000_NS8cuda_cub4core6detail13_kernel_agentINS1_8__reduce11ReduceAgentINS0_12zip_iteratorIN4cuda3std3__45tupleIJNS0_10device_ptrIdEENS0_17counting_iteratorIlNS0_11use_defaultESF_SF_EEEEEEEPNSB_IJdlEEESJ_lNS1_9__extrema9arg_max_fIdlNSA_4lessIdEEEEEEJSI_SK_lN3cub18CUB_300001_SM_100013GridEvenShareIlEENSS_9GridQueueIyEESP_EEEvDpT0_,@"STO_CUDA_ENTRY STV_DEFAULT"
_ZN6thrust24THRUST_300001_SM_1000_NS8cuda_cub4core6detail13_kernel_agentINS1_8__reduce11ReduceAgentINS0_12zip_iteratorIN4cuda3std3__45tupleIJNS0_10device_ptrIdEENS0_17counting_iteratorIlNS0_11use_defaultESF_SF_EEEEEEEPNSB_IJdlEEESJ_lNS1_9__extrema9arg_max_fIdlNSA_4lessIdEEEEEEJSI_SK_lN3cub18CUB_300001_SM_100013GridEvenShareIlEENSS_9GridQueueIyEESP_EEEvDpT0_:
.text._ZN6thrust24THRUST_300001_SM_1000_NS8cuda_cub4core6detail13_kernel_agentINS1_8__reduce11ReduceAgentINS0_12zip_iteratorIN4cuda3std3__45tupleIJNS0_10device_ptrIdEENS0_17counting_iteratorIlNS0_11use_defaultESF_SF_EEEEEEEPNSB_IJdlEEESJ_lNS1_9__extrema9arg_max_fIdlNSA_4lessIdEEEEEEJSI_SK_lN3cub18CUB_300001_SM_100013GridEvenShareIlEENSS_9GridQueueIyEESP_EEEvDpT0_:
[----:B------:R-:W-:Y:S01]  /*0000*/  LDC R1, c[0x0][0x37c] ;  /* 0x0000df00ff017b82 */ /* 0x000fe20000000800 */
[----:B------:R-:W0:Y:S01]  /*0010*/  S2R R0, SR_CTAID.X ;  /* 0x0000000000007919 */ /* 0x000e220000002500 */
[----:B------:R-:W1:Y:S01]  /*0020*/  LDCU.64 UR4, c[0x0][0x398] ;  /* 0x00007300ff0477ac */ /* 0x000e620008000a00 */
[----:B------:R-:W-:Y:S01]  /*0030*/  BSSY.RECONVERGENT B0, `(.L_x_116) ;  /* 0x0000689000007945 */ /* 0x000fe20003800200 */
[----:B------:R-:W2:Y:S01]  /*0040*/  LDCU UR6, c[0x0][0x370] ;  /* 0x00006e00ff0677ac */ /* 0x000ea20008000800 */
[----:B------:R-:W3:Y:S01]  /*0050*/  LDCU.64 UR10, c[0x0][0x358] ;  /* 0x00006b00ff0a77ac */ /* 0x000ee20008000a00 */
[----:B-1----:R-:W-:Y:S02]  /*0060*/  IMAD.U32 R25, RZ, RZ, UR4 ;  /* 0x00000004ff197e24 */ /* 0x002fe4000f8e00ff */
[----:B------:R-:W-:Y:S01]  /*0070*/  IMAD.U32 R16, RZ, RZ, UR5 ;  /* 0x00000005ff107e24 */ /* 0x000fe2000f8e00ff */
[----:B--2---:R-:W-:Y:S01]  /*0080*/  UIMAD UR6, UR6, 0x500, URZ ;  /* 0x00000500060678a4 */ /* 0x004fe2000f8e02ff */
[----:B0-----:R-:W-:-:S05]  /*0090*/  IMAD R8, R0, 0x500, RZ ;  /* 0x0000050000087824 */ /* 0x001fca00078e02ff */
[----:B------:R-:W-:-:S04]  /*00a0*/  IADD3 R2, P1, PT, R8, 0x500, RZ ;  /* 0x0000050008027810 */ /* 0x000fc80007f3e0ff */
[----:B------:R-:W-:Y:S01]  /*00b0*/  ISETP.GT.U32.AND P0, PT, R2, R25, PT ;  /* 0x000000190200720c */ /* 0x000fe20003f04070 */
[----:B------:R-:W-:-:S05]  /*00c0*/  IMAD.X R3, RZ, RZ, RZ, P1 ;  /* 0x000000ffff037224 */ /* 0x000fca00008e06ff */
[----:B------:R-:W-:-:S13]  /*00d0*/  ISETP.GT.AND.EX P0, PT, R3, R16, PT, P0 ;  /* 0x000000100300720c */ /* 0x000fda0003f04300 */
[----:B---3--:R-:W-:Y:S05]  /*00e0*/  @!P0 BRA `(.L_x_117) ;  /* 0x0000003800e48947 */ /* 0x008fea0003800000 */
[----:B------:R-:W0:Y:S01]  /*00f0*/  S2R R10, SR_TID.X ;  /* 0x00000000000a7919 */ /* 0x000e220000002100 */
[----:B------:R-:W-:Y:S01]  /*0100*/  IMAD.IADD R9, R25, 0x1, -R8 ;  /* 0x0000000119097824 */ /* 0x000fe200078e0a08 */
[----:B------:R-:W-:Y:S01]  /*0110*/  BSSY.RECONVERGENT B1, `(.L_x_118) ;  /* 0x000000f000017945 */ /* 0x000fe20003800200 */
[----:B------:R-:W-:Y:S02]  /*0120*/  CS2R R20, SRZ ;  /* 0x0000000000147805 */ /* 0x000fe4000001ff00 */
[----:B------:R-:W-:Y:S02]  /*0130*/  CS2R R14, SRZ ;  /* 0x00000000000e7805 */ /* 0x000fe4000001ff00 */
[----:B0-----:R-:W-:Y:S01]  /*0140*/  ISETP.GE.AND P0, PT, R10, R9, PT ;  /* 0x000000090a00720c */ /* 0x001fe20003f06270 */
[----:B------:R-:W-:-:S12]  /*0150*/  IMAD.MOV.U32 R6, RZ, RZ, R10 ;  /* 0x000000ffff067224 */ /* 0x000fd800078e000a */
[----:B------:R-:W-:Y:S05]  /*0160*/  @P0 BRA `(.L_x_119) ;  /* 0x0000000000240947 */ /* 0x000fea0003800000 */
[----:B------:R-:W0:Y:S01]  /*0170*/  LDCU.128 UR4, c[0x0][0x380] ;  /* 0x00007000ff0477ac */ /* 0x000e220008000c00 */
[----:B------:R-:W-:-:S05]  /*0180*/  IADD3 R21, P0, PT, R8, R10, RZ ;  /* 0x0000000a08157210 */ /* 0x000fca0007f1e0ff */
[----:B------:R-:W-:Y:S01]  /*0190*/  IMAD.X R20, RZ, RZ, RZ, P0 ;  /* 0x000000ffff147224 */ /* 0x000fe200000e06ff */
[----:B0-----:R-:W-:-:S04]  /*01a0*/  LEA R14, P1, R21, UR4, 0x3 ;  /* 0x00000004150e7c11 */ /* 0x001fc8000f8218ff */
[----:B------:R-:W-:-:S06]  /*01b0*/  LEA.HI.X R15, R21, UR5, R20, 0x3, P1 ;  /* 0x00000005150f7c11 */ /* 0x000fcc00088f1c14 */
[----:B------:R-:W5:Y:S01]  /*01c0*/  LDG.E.64 R14, desc[UR10][R14.64] ;  /* 0x0000000a0e0e7981 */ /* 0x000f62000c1e1b00 */
[----:B------:R-:W-:Y:S01]  /*01d0*/  IADD3 R21, P0, PT, R21, UR6, RZ ;  /* 0x0000000615157c10 */ /* 0x000fe2000ff1e0ff */
[----:B------:R-:W-:-:S03]  /*01e0*/  VIADD R6, R10, 0x100 ;  /* 0x000001000a067836 */ /* 0x000fc60000000000 */
[----:B------:R-:W-:-:S09]  /*01f0*/  IADD3.X R20, PT, PT, R20, UR7, RZ, P0, !PT ;  /* 0x0000000714147c10 */ /* 0x000fd200087fe4ff */
.L_x_119:
[----:B------:R-:W-:Y:S05]  /*0200*/  BSYNC.RECONVERGENT B1 ;  /* 0x0000000000017941 */ /* 0x000fea0003800200 */
.L_x_118:
[----:B------:R-:W-:Y:S01]  /*0210*/  ISETP.GE.AND P0, PT, R6, R9, PT ;  /* 0x000000090600720c */ /* 0x000fe20003f06270 */
[----:B------:R-:W-:-:S12]  /*0220*/  BSSY.RECONVERGENT B1, `(.L_x_120) ;  /* 0x00000af000017945 */ /* 0x000fd80003800200 */
[----:B------:R-:W-:Y:S05]  /*0230*/  @P0 BRA `(.L_x_121) ;  /* 0x0000000800b40947 */ /* 0x000fea0003800000 */
[----:B------:R-:W-:Y:S01]  /*0240*/  LOP3.LUT R2, RZ, R6, RZ, 0x33, !PT ;  /* 0x00000006ff027212 */ /* 0x000fe200078e33ff */
[----:B------:R-:W-:Y:S03]  /*0250*/  BSSY.RECONVERGENT B2, `(.L_x_122) ;  /* 0x0000034000027945 */ /* 0x000fe60003800200 */
[----:B------:R-:W-:-:S04]  /*0260*/  IADD3 R25, PT, PT, -R8, R25, R2 ;  /* 0x0000001908197210 */ /* 0x000fc80007ffe102 */
[----:B------:R-:W-:-:S04]  /*0270*/  LOP3.LUT R2, R25, 0x300, RZ, 0xc0, !PT ;  /* 0x0000030019027812 */ /* 0x000fc800078ec0ff */
[----:B------:R-:W-:-:S13]  /*0280*/  ISETP.NE.AND P0, PT, R2, 0x300, PT ;  /* 0x000003000200780c */ /* 0x000fda0003f05270 */
[----:B------:R-:W-:Y:S05]  /*0290*/  @!P0 BRA `(.L_x_123) ;  /* 0x0000000000bc8947 */ /* 0x000fea0003800000 */
[----:B------:R-:W0:Y:S01]  /*02a0*/  LDCU.128 UR4, c[0x0][0x380] ;  /* 0x00007000ff0477ac */ /* 0x000e220008000c00 */
[----:B------:R-:W-:Y:S02]  /*02b0*/  IADD3 R12, P0, PT, R8, R6, RZ ;  /* 0x00000006080c7210 */ /* 0x000fe40007f1e0ff */
[----:B------:R-:W-:-:S03]  /*02c0*/  LEA.HI R2, R25, 0x1, RZ, 0x18 ;  /* 0x0000000119027811 */ /* 0x000fc600078fc0ff */
[----:B------:R-:W-:Y:S01]  /*02d0*/  IMAD.X R3, RZ, RZ, RZ, P0 ;  /* 0x000000ffff037224 */ /* 0x000fe200000e06ff */
[----:B------:R-:W-:-:S05]  /*02e0*/  LOP3.LUT R2, R2, 0x3, RZ, 0xc0, !PT ;  /* 0x0000000302027812 */ /* 0x000fca00078ec0ff */
[----:B------:R-:W-:Y:S01]  /*02f0*/  IMAD.MOV R7, RZ, RZ, -R2 ;  /* 0x000000ffff077224 */ /* 0x000fe200078e0a02 */
[C---:B0-----:R-:W-:Y:S02]  /*0300*/  IADD3 R13, P1, PT, R12.reuse, UR6, RZ ;  /* 0x000000060c0d7c10 */ /* 0x041fe4000ff3e0ff */
[C---:B------:R-:W-:Y:S02]  /*0310*/  LEA R11, P2, R12.reuse, UR4, 0x3 ;  /* 0x000000040c0b7c11 */ /* 0x040fe4000f8418ff */
[----:B------:R-:W-:Y:S02]  /*0320*/  IADD3.X R16, PT, PT, R3, UR7, RZ, P1, !PT ;  /* 0x0000000703107c10 */ /* 0x000fe40008ffe4ff */
[----:B------:R-:W-:-:S09]  /*0330*/  LEA.HI.X R12, R12, UR5, R3, 0x3, P2 ;  /* 0x000000050c0c7c11 */ /* 0x000fd200090f1c03 */
.L_x_126:
[----:B------:R-:W-:Y:S02]  /*0340*/  IMAD.MOV.U32 R2, RZ, RZ, R11 ;  /* 0x000000ffff027224 */ /* 0x000fe400078e000b */
[----:B------:R-:W-:-:S06]  /*0350*/  IMAD.MOV.U32 R3, RZ, RZ, R12 ;  /* 0x000000ffff037224 */ /* 0x000fcc00078e000c */
[----:B------:R-:W2:Y:S01]  /*0360*/  LDG.E.64 R2, desc[UR10][R2.64] ;  /* 0x0000000a02027981 */ /* 0x000ea2000c1e1b00 */
[----:B------:R-:W-:Y:S01]  /*0370*/  VIADD R7, R7, 0x1 ;  /* 0x0000000107077836 */ /* 0x000fe20000000000 */
[----:B------:R-:W-:Y:S01]  /*0380*/  BSSY.RECONVERGENT B3, `(.L_x_124) ;  /* 0x000001b000037945 */ /* 0x000fe20003800200 */
[----:B------:R-:W-:Y:S01]  /*0390*/  IMAD.MOV.U32 R18, RZ, RZ, R21 ;  /* 0x000000ffff127224 */ /* 0x000fe200078e0015 */
[----:B------:R-:W-:Y:S01]  /*03a0*/  IADD3 R11, P3, PT, R11, 0x800, RZ ;  /* 0x000008000b0b7810 */ /* 0x000fe20007f7e0ff */
[----:B------:R-:W-:Y:S01]  /*03b0*/  IMAD.MOV.U32 R17, RZ, RZ, R20 ;  /* 0x000000ffff117224 */ /* 0x000fe200078e0014 */
[----:B------:R-:W-:Y:S01]  /*03c0*/  ISETP.NE.AND P2, PT, R7, RZ, PT ;  /* 0x000000ff0700720c */ /* 0x000fe20003f45270 */
[----:B-----5:R-:W-:Y:S02]  /*03d0*/  IMAD.MOV.U32 R4, RZ, RZ, R14 ;  /* 0x000000ffff047224 */ /* 0x020fe400078e000e */
[----:B------:R-:W-:Y:S02]  /*03e0*/  IMAD.MOV.U32 R5, RZ, RZ, R15 ;  /* 0x000000ffff057224 */ /* 0x000fe400078e000f */
[----:B------:R-:W-:-:S02]  /*03f0*/  IMAD.MOV.U32 R21, RZ, RZ, R13 ;  /* 0x000000ffff157224 */ /* 0x000fc400078e000d */
[----:B------:R-:W-:Y:S01]  /*0400*/  IMAD.MOV.U32 R20, RZ, RZ, R16 ;  /* 0x000000ffff147224 */ /* 0x000fe200078e0010 */
[----:B--2---:R-:W-:Y:S01]  /*0410*/  DSETP.GEU.AND P0, PT, R14, R2, PT ;  /* 0x000000020e00722a */ /* 0x004fe20003f0e000 */
[----:B------:R-:W-:Y:S02]  /*0420*/  IMAD.MOV.U32 R14, RZ, RZ, R2 ;  /* 0x000000ffff0e7224 */ /* 0x000fe400078e0002 */
[----:B------:R-:W-:-:S11]  /*0430*/  IMAD.MOV.U32 R15, RZ, RZ, R3 ;  /* 0x000000ffff0f7224 */ /* 0x000fd600078e0003 */
        /* <DEDUP_REMOVED lines=15> */
.L_x_125:
[----:B------:R-:W-:Y:S05]  /*0530*/  BSYNC.RECONVERGENT B3 ;  /* 0x0000000000037941 */ /* 0x000fea0003800200 */
.L_x_124:
[----:B------:R-:W-:Y:S01]  /*0540*/  IADD3 R13, P0, PT, R13, 0x100, RZ ;  /* 0x000001000d0d7810 */ /* 0x000fe20007f1e0ff */
[----:B------:R-:W-:Y:S02]  /*0550*/  VIADD R6, R6, 0x100 ;  /* 0x0000010006067836 */ /* 0x000fe40000000000 */
[----:B------:R-:W-:Y:S02]  /*0560*/  IMAD.X R12, RZ, RZ, R12, P3 ;  /* 0x000000ffff0c7224 */ /* 0x000fe400018e060c */
[----:B------:R-:W-:Y:S01]  /*0570*/  IMAD.X R16, RZ, RZ, R16, P0 ;  /* 0x000000ffff107224 */ /* 0x000fe200000e0610 */
[----:B------:R-:W-:Y:S07]  /*0580*/  @P2 BRA `(.L_x_126) ;  /* 0xfffffffc006c2947 */ /* 0x000fee000383ffff */
.L_x_123:
[----:B------:R-:W-:Y:S05]  /*0590*/  BSYNC.RECONVERGENT B2 ;  /* 0x0000000000027941 */ /* 0x000fea0003800200 */
.L_x_122:
[----:B------:R-:W-:-:S13]  /*05a0*/  ISETP.GE.U32.AND P0, PT, R25, 0x300, PT ;  /* 0x000003001900780c */ /* 0x000fda0003f06070 */
[----:B------:R-:W-:Y:S05]  /*05b0*/  @!P0 BRA `(.L_x_121) ;  /* 0x0000000400d48947 */ /* 0x000fea0003800000 */
[----:B------:R-:W0:Y:S01]  /*05c0*/  LDC.64 R4, c[0x0][0x380] ;  /* 0x0000e000ff047b82 */ /* 0x000e220000000a00 */
[----:B------:R-:W-:-:S07]  /*05d0*/  VIADD R11, R6, 0x200 ;  /* 0x00000200060b7836 */ /* 0x000fce0000000000 */
[----:B------:R-:W1:Y:S02]  /*05e0*/  LDC.64 R2, c[0x0][0x388] ;  /* 0x0000e200ff027b82 */ /* 0x000e640000000a00 */
.L_x_135:
[----:B------:R-:W-:-:S05]  /*05f0*/  VIADD R7, R11, 0xfffffe00 ;  /* 0xfffffe000b077836 */ /* 0x000fca0000000000 */
[----:B------:R-:W-:-:S04]  /*0600*/  IADD3 R13, P0, PT, R8, R7, RZ ;  /* 0x00000007080d7210 */ /* 0x000fc80007f1e0ff */
[----:B------:R-:W-:Y:S02]  /*0610*/  LEA.HI.X.SX32 R12, R7, RZ, 0x1, P0 ;  /* 0x000000ff070c7211 */ /* 0x000fe400000f0eff */
[----:B0-----:R-:W-:-:S04]  /*0620*/  LEA R16, P0, R13, R4, 0x3 ;  /* 0x000000040d107211 */ /* 0x001fc800078018ff */
[----:B------:R-:W-:-:S05]  /*0630*/  LEA.HI.X R17, R13, R5, R12, 0x3, P0 ;  /* 0x000000050d117211 */ /* 0x000fca00000f1c0c */
[----:B------:R-:W2:Y:S04]  /*0640*/  LDG.E.64 R18, desc[UR10][R16.64] ;  /* 0x0000000a10127981 */ /* 0x000ea8000c1e1b00 */
[----:B-----5:R0:W5:Y:S01]  /*0650*/  LDG.E.64 R6, desc[UR10][R16.64+0x800] ;  /* 0x0008000a10067981 */ /* 0x020162000c1e1b00 */
[----:B-1----:R-:W-:Y:S01]  /*0660*/  IADD3 R24, P1, PT, R13, R2, RZ ;  /* 0x000000020d187210 */ /* 0x002fe20007f3e0ff */
[----:B------:R-:W-:Y:S04]  /*0670*/  BSSY.RECONVERGENT B2, `(.L_x_127) ;  /* 0x0000016000027945 */ /* 0x000fe80003800200 */
[----:B------:R-:W-:-:S02]  /*0680*/  IMAD.X R25, R12, 0x1, R3, P1 ;  /* 0x000000010c197824 */ /* 0x000fc400008e0603 */
[----:B------:R-:W-:Y:S02]  /*0690*/  IMAD.MOV.U32 R23, RZ, RZ, R24 ;  /* 0x000000ffff177224 */ /* 0x000fe400078e0018 */
[----:B------:R-:W-:Y:S01]  /*06a0*/  IMAD.MOV.U32 R22, RZ, RZ, R25 ;  /* 0x000000ffff167224 */ /* 0x000fe200078e0019 */
[----:B--2---:R-:W-:Y:S01]  /*06b0*/  DSETP.GEU.AND P0, PT, R14, R18, PT ;  /* 0x000000120e00722a */ /* 0x004fe20003f0e000 */
[----:B------:R-:W-:Y:S02]  /*06c0*/  IMAD.MOV.U32 R12, RZ, RZ, R18 ;  /* 0x000000ffff0c7224 */ /* 0x000fe400078e0012 */
[----:B------:R-:W-:-:S11]  /*06d0*/  IMAD.MOV.U32 R13, RZ, RZ, R19 ;  /* 0x000000ffff0d7224 */ /* 0x000fd600078e0013 */
        /* <DEDUP_REMOVED lines=15> */
.L_x_128:
[----:B------:R-:W-:Y:S05]  /*07d0*/  BSYNC.RECONVERGENT B2 ;  /* 0x0000000000027941 */ /* 0x000fea0003800200 */
.L_x_127:
[----:B------:R0:W5:Y:S04]  /*07e0*/  LDG.E.64 R14, desc[UR10][R16.64+0x1000] ;  /* 0x0010000a100e7981 */ /* 0x000168000c1e1b00 */
[----:B------:R0:W5:Y:S02]  /*07f0*/  LDG.E.64 R18, desc[UR10][R16.64+0x1800] ;  /* 0x0018000a10127981 */ /* 0x000164000c1e1b00 */
[----:B-----5:R-:W-:Y:S01]  /*0800*/  DSETP.GEU.AND P0, PT, R12, R6, PT ;  /* 0x000000060c00722a */ /* 0x020fe20003f0e000 */
[----:B------:R-:W-:Y:S01]  /*0810*/  VIADD R21, R11, 0xffffff00 ;  /* 0xffffff000b157836 */ /* 0x000fe20000000000 */
[----:B------:R-:W-:Y:S04]  /*0820*/  BSSY.RECONVERGENT B2, `(.L_x_129) ;  /* 0x0000017000027945 */ /* 0x000fe80003800200 */
[----:B------:R-:W-:-:S02]  /*0830*/  SHF.R.S32.HI R20, RZ, 0x1f, R21 ;  /* 0x0000001fff147819 */ /* 0x000fc40000011415 */
[----:B------:R-:W-:Y:S01]  /*0840*/  IADD3 R26, P1, P2, R21, R2, R8 ;  /* 0x00000002151a7210 */ /* 0x000fe20007a3e008 */
[----:B------:R-:W-:-:S03]  /*0850*/  IMAD.MOV.U32 R21, RZ, RZ, R7 ;  /* 0x000000ffff157224 */ /* 0x000fc600078e0007 */
[----:B------:R-:W-:Y:S01]  /*0860*/  IADD3.X R27, PT, PT, R20, R3, RZ, P1, P2 ;  /* 0x00000003141b7210 */ /* 0x000fe20000fe44ff */
[----:B------:R-:W-:Y:S02]  /*0870*/  IMAD.MOV.U32 R24, RZ, RZ, R26 ;  /* 0x000000ffff187224 */ /* 0x000fe400078e001a */
[----:B------:R-:W-:Y:S02]  /*0880*/  IMAD.MOV.U32 R20, RZ, RZ, R6 ;  /* 0x000000ffff147224 */ /* 0x000fe400078e0006 */
[----:B------:R-:W-:Y:S01]  /*0890*/  IMAD.MOV.U32 R25, RZ, RZ, R27 ;  /* 0x000000ffff197224 */ /* 0x000fe200078e001b */
[----:B0-----:R-:W-:Y:S06]  /*08a0*/  @!P0 BRA `(.L_x_130) ;  /* 0x0000000000388947 */ /* 0x001fec0003800000 */
        /* <DEDUP_REMOVED lines=14> */
.L_x_130:
[----:B------:R-:W-:Y:S05]  /*0990*/  BSYNC.RECONVERGENT B2 ;  /* 0x0000000000027941 */ /* 0x000fea0003800200 */
.L_x_129:
[----:B------:R-:W-:Y:S01]  /*09a0*/  DSETP.GEU.AND P0, PT, R20, R14, PT ;  /* 0x0000000e1400722a */ /* 0x000fe20003f0e000 */
[----:B------:R-:W-:Y:S01]  /*09b0*/  SHF.R.S32.HI R6, RZ, 0x1f, R11 ;  /* 0x0000001fff067819 */ /* 0x000fe2000001140b */
[----:B------:R-:W-:Y:S01]  /*09c0*/  BSSY.RECONVERGENT B2, `(.L_x_131) ;  /* 0x0000017000027945 */ /* 0x000fe20003800200 */
[C---:B------:R-:W-:Y:S01]  /*09d0*/  IADD3 R23, P1, P2, R11.reuse, R2, R8 ;  /* 0x000000020b177210 */ /* 0x040fe20007a3e008 */
[----:B------:R-:W-:Y:S02]  /*09e0*/  VIADD R17, R11, 0x100 ;  /* 0x000001000b117836 */ /* 0x000fe40000000000 */
[----:B------:R-:W-:Y:S01]  /*09f0*/  IMAD.MOV.U32 R7, RZ, RZ, R15 ;  /* 0x000000ffff077224 */ /* 0x000fe200078e000f */
[----:B------:R-:W-:Y:S01]  /*0a00*/  IADD3.X R16, PT, PT, R6, R3, RZ, P1, P2 ;  /* 0x0000000306107210 */ /* 0x000fe20000fe44ff */
[----:B------:R-:W-:Y:S02]  /*0a10*/  IMAD.MOV.U32 R12, RZ, RZ, R23 ;  /* 0x000000ffff0c7224 */ /* 0x000fe400078e0017 */
[----:B------:R-:W-:-:S02]  /*0a20*/  IMAD.MOV.U32 R6, RZ, RZ, R14 ;  /* 0x000000ffff067224 */ /* 0x000fc400078e000e */
[----:B------:R-:W-:Y:S02]  /*0a30*/  IMAD.MOV.U32 R13, RZ, RZ, R16 ;  /* 0x000000ffff0d7224 */ /* 0x000fe400078e0010 */
        /* <DEDUP_REMOVED lines=15> */
.L_x_132:
[----:B------:R-:W-:Y:S05]  /*0b30*/  BSYNC.RECONVERGENT B2 ;  /* 0x0000000000027941 */ /* 0x000fea0003800200 */
.L_x_131:
[----:B------:R-:W-:Y:S01]  /*0b40*/  DSETP.GEU.AND P0, PT, R6, R18, PT ;  /* 0x000000120600722a */ /* 0x000fe20003f0e000 */
[----:B------:R-:W-:Y:S01]  /*0b50*/  SHF.R.S32.HI R14, RZ, 0x1f, R17 ;  /* 0x0000001fff0e7819 */ /* 0x000fe20000011411 */
[----:B------:R-:W-:Y:S01]  /*0b60*/  BSSY.RECONVERGENT B2, `(.L_x_133) ;  /* 0x0000016000027945 */ /* 0x000fe20003800200 */
[----:B------:R-:W-:Y:S01]  /*0b70*/  IADD3 R17, P1, P2, R17, R2, R8 ;  /* 0x0000000211117210 */ /* 0x000fe20007a3e008 */
[----:B------:R-:W-:-:S03]  /*0b80*/  IMAD.MOV.U32 R15, RZ, RZ, R19 ;  /* 0x000000ffff0f7224 */ /* 0x000fc600078e0013 */
[----:B------:R-:W-:Y:S01]  /*0b90*/  IADD3.X R16, PT, PT, R14, R3, RZ, P1, P2 ;  /* 0x000000030e107210 */ /* 0x000fe20000fe44ff */
[----:B------:R-:W-:Y:S02]  /*0ba0*/  IMAD.MOV.U32 R21, RZ, RZ, R17 ;  /* 0x000000ffff157224 */ /* 0x000fe400078e0011 */
[----:B------:R-:W-:Y:S02]  /*0bb0*/  IMAD.MOV.U32 R14, RZ, RZ, R18 ;  /* 0x000000ffff0e7224 */ /* 0x000fe400078e0012 */
        /* <DEDUP_REMOVED lines=16> */
.L_x_134:
[----:B------:R-:W-:Y:S05]  /*0cc0*/  BSYNC.RECONVERGENT B2 ;  /* 0x0000000000027941 */ /* 0x000fea0003800200 */
.L_x_133:
[C---:B------:R-:W-:Y:S02]  /*0cd0*/  VIADD R6, R11.reuse, 0x200 ;  /* 0x000002000b067836 */ /* 0x040fe40000000000 */
[----:B------:R-:W-:-:S03]  /*0ce0*/  VIADD R11, R11, 0x400 ;  /* 0x000004000b0b7836 */ /* 0x000fc60000000000 */
[----:B------:R-:W-:-:S13]  /*0cf0*/  ISETP.GE.AND P0, PT, R6, R9, PT ;  /* 0x000000090600720c */ /* 0x000fda0003f06270 */
[----:B------:R-:W-:Y:S05]  /*0d00*/  @!P0 BRA `(.L_x_135) ;  /* 0xfffffff800388947 */ /* 0x000fea000383ffff */
.L_x_121:
[----:B------:R-:W-:Y:S05]  /*0d10*/  BSYNC.RECONVERGENT B1 ;  /* 0x0000000000017941 */ /* 0x000fea0003800200 */
.L_x_120:
[----:B------:R-:W-:-:S13]  /*0d20*/  ISETP.GE.AND P0, PT, R9, 0x100, PT ;  /* 0x000001000900780c */ /* 0x000fda0003f06270 */
[----:B------:R-:W-:Y:S05]  /*0d30*/  @!P0 BRA `(.L_x_136) ;  /* 0x0000001400508947 */ /* 0x000fea0003800000 */
[----:B------:R-:W0:Y:S01]  /*0d40*/  S2R R11, SR_LANEID ;  /* 0x00000000000b7919 */ /* 0x000e220000000000 */
[----:B------:R-:W-:Y:S01]  /*0d50*/  BSSY.RECONVERGENT B1, `(.L_x_137) ;  /* 0x000001f000017945 */ /* 0x000fe20003800200 */
[----:B------:R-:W-:Y:S01]  /*0d60*/  IMAD.MOV.U32 R12, RZ, RZ, R21 ;  /* 0x000000ffff0c7224 */ /* 0x000fe200078e0015 */
[----:B-----5:R1:W2:Y:S01]  /*0d70*/  SHFL.DOWN PT, R4, R14, 0x1, 0x1f ;  /* 0x08201f000e047f89 */ /* 0x0202a200000e0000 */
        /* <DEDUP_REMOVED lines=9> */
[----:B------:R-:W-:Y:S01]  /*0e10*/  IMAD.MOV.U32 R12, RZ, RZ, R6 ;  /* 0x000000ffff0c7224 */ /* 0x000fe200078e0006 */
[----:B------:R-:W-:Y:S01]  /*0e20*/  MOV R13, R7 ;  /* 0x00000007000d7202 */ /* 0x000fe20000000f00 */
[----:B------:R-:W-:Y:S02]  /*0e30*/  IMAD.MOV.U32 R2, RZ, RZ, R4 ;  /* 0x000000ffff027224 */ /* 0x000fe400078e0004 */
[----:B------:R-:W-:-:S09]  /*0e40*/  IMAD.MOV.U32 R3, RZ, RZ, R5 ;  /* 0x000000ffff037224 */ /* 0x000fd200078e0005 */
        /* <DEDUP_REMOVED lines=15> */
.L_x_138:
[----:B------:R-:W-:Y:S05]  /*0f40*/  BSYNC.RECONVERGENT B1 ;  /* 0x0000000000017941 */ /* 0x000fea0003800200 */
.L_x_137:
        /* <DEDUP_REMOVED lines=31> */
.L_x_140:
[----:B------:R-:W-:Y:S05]  /*1140*/  BSYNC.RECONVERGENT B1 ;  /* 0x0000000000017941 */ /* 0x000fea0003800200 */
.L_x_139:
[----:B------:R-:W-:Y:S01]  /*1150*/  ISETP.GT.AND P0, PT, R11, 0x1b, PT ;  /* 0x0000001b0b00780c */ /* 0x000fe20003f04270 */
[----:B-1----:R1:W1:Y:S01]  /*1160*/  SHFL.DOWN PT, R6, R4, 0x4, 0x1f ;  /* 0x08801f0004067f89 */ /* 0x00226200000e0000 */
[----:B------:R-:W-:Y:S01]  /*1170*/  BSSY.RECONVERGENT B1, `(.L_x_141) ;  /* 0x000001d000017945 */ /* 0x000fe20003800200 */
[----:B----4-:R-:W-:Y:S02]  /*1180*/  IMAD.MOV.U32 R14, RZ, RZ, R8 ;  /* 0x000000ffff0e7224 */ /* 0x010fe400078e0008 */
[----:B--2---:R2:W4:Y:S01]  /*1190*/  SHFL.DOWN PT, R7, R5, 0x4, 0x1f ;  /* 0x08801f0005077f89 */ /* 0x00452200000e0000 */
[----:B---3--:R-:W-:Y:S02]  /*11a0*/  IMAD.MOV.U32 R15, RZ, RZ, R9 ;  /* 0x000000ffff0f7224 */ /* 0x008fe400078e0009 */
[----:B0-----:R-:W-:Y:S01]  /*11b0*/  IMAD.MOV.U32 R2, RZ, RZ, R4 ;  /* 0x000000ffff027224 */ /* 0x001fe200078e0004 */
[----:B------:R2:W0:Y:S01]  /*11c0*/  SHFL.DOWN PT, R13, R8, 0x4, 0x1f ;  /* 0x08801f00080d7f89 */ /* 0x00042200000e0000 */
[----:B------:R-:W-:-:S03]  /*11d0*/  IMAD.MOV.U32 R3, RZ, RZ, R5 ;  /* 0x000000ffff037224 */ /* 0x000fc600078e0005 */
[----:B------:R2:W3:Y:S01]  /*11e0*/  SHFL.DOWN PT, R12, R9, 0x4, 0x1f ;  /* 0x08801f00090c7f89 */ /* 0x0004e200000e0000 */
[----:B------:R-:W-:Y:S05]  /*11f0*/  @P0 BRA `(.L_x_142) ;  /* 0x0000000000500947 */ /* 0x000fea0003800000 */
[----:B-1--4-:R-:W-:Y:S01]  /*1200*/  DSETP.GEU.AND P0, PT, R4, R6, PT ;  /* 0x000000060400722a */ /* 0x012fe20003f0e000 */
[----:B0-----:R-:W-:Y:S02]  /*1210*/  IMAD.MOV.U32 R14, RZ, RZ, R13 ;  /* 0x000000ffff0e7224 */ /* 0x001fe400078e000d */
        /* <DEDUP_REMOVED lines=18> */
.L_x_142:
[----:B------:R-:W-:Y:S05]  /*1340*/  BSYNC.RECONVERGENT B1 ;  /* 0x0000000000017941 */ /* 0x000fea0003800200 */
.L_x_141:
[----:B------:R-:W-:Y:S01]  /*1350*/  ISETP.GT.AND P0, PT, R11, 0x17, PT ;  /* 0x000000170b00780c */ /* 0x000fe20003f04270 */
[----:B-1----:R1:W1:Y:S01]  /*1360*/  SHFL.DOWN PT, R4, R2, 0x8, 0x1f ;  /* 0x09001f0002047f89 */ /* 0x00226200000e0000 */
[----:B------:R-:W-:Y:S01]  /*1370*/  BSSY.RECONVERGENT B1, `(.L_x_143) ;  /* 0x000001d000017945 */ /* 0x000fe20003800200 */
[----:B---3--:R-:W-:Y:S02]  /*1380*/  IMAD.MOV.U32 R12, RZ, RZ, R14 ;  /* 0x000000ffff0c7224 */ /* 0x008fe400078e000e */
[----:B--2---:R2:W3:Y:S01]  /*1390*/  SHFL.DOWN PT, R5, R3, 0x8, 0x1f ;  /* 0x09001f0003057f89 */ /* 0x0044e200000e0000 */
[----:B0-----:R-:W-:Y:S02]  /*13a0*/  IMAD.MOV.U32 R13, RZ, RZ, R15 ;  /* 0x000000ffff0d7224 */ /* 0x001fe400078e000f */
[----:B------:R-:W-:Y:S01]  /*13b0*/  IMAD.MOV.U32 R8, RZ, RZ, R2 ;  /* 0x000000ffff087224 */ /* 0x000fe200078e0002 */
[----:B----4-:R2:W0:Y:S01]  /*13c0*/  SHFL.DOWN PT, R7, R14, 0x8, 0x1f ;  /* 0x09001f000e077f89 */ /* 0x01042200000e0000 */
[----:B------:R-:W-:-:S03]  /*13d0*/  IMAD.MOV.U32 R9, RZ, RZ, R3 ;  /* 0x000000ffff097224 */ /* 0x000fc600078e0003 */
[----:B------:R2:W4:Y:S01]  /*13e0*/  SHFL.DOWN PT, R6, R15, 0x8, 0x1f ;  /* 0x09001f000f067f89 */ /* 0x00052200000e0000 */
[----:B------:R-:W-:Y:S05]  /*13f0*/  @P0 BRA `(.L_x_144) ;  /* 0x0000000000500947 */ /* 0x000fea0003800000 */
[----:B-1-3--:R-:W-:Y:S01]  /*1400*/  DSETP.GEU.AND P0, PT, R2, R4, PT ;  /* 0x000000040200722a */ /* 0x00afe20003f0e000 */
        /* <DEDUP_REMOVED lines=19> */
.L_x_144:
[----:B------:R-:W-:Y:S05]  /*1540*/  BSYNC.RECONVERGENT B1 ;  /* 0x0000000000017941 */ /* 0x000fea0003800200 */
.L_x_143:
[----:B------:R-:W-:Y:S01]  /*1550*/  ISETP.GT.AND P0, PT, R11, 0xf, PT ;  /* 0x0000000f0b00780c */ /* 0x000fe20003f04270 */
[----:B-1----:R1:W1:Y:S01]  /*1560*/  SHFL.DOWN PT, R2, R8, 0x10, 0x1f ;  /* 0x0a001f0008027f89 */ /* 0x00226200000e0000 */
[----:B------:R-:W-:Y:S01]  /*1570*/  BSSY.RECONVERGENT B1, `(.L_x_145) ;  /* 0x000001d000017945 */ /* 0x000fe20003800200 */
[----:B------:R-:W-:Y:S02]  /*1580*/  IMAD.MOV.U32 R4, RZ, RZ, R12 ;  /* 0x000000ffff047224 */ /* 0x000fe400078e000c */
[----:B--2---:R2:W1:Y:S01]  /*1590*/  SHFL.DOWN PT, R3, R9, 0x10, 0x1f ;  /* 0x0a001f0009037f89 */ /* 0x00446200000e0000 */
[----:B---3--:R-:W-:Y:S02]  /*15a0*/  IMAD.MOV.U32 R5, RZ, RZ, R13 ;  /* 0x000000ffff057224 */ /* 0x008fe400078e000d */
[----:B----4-:R-:W-:Y:S01]  /*15b0*/  IMAD.MOV.U32 R6, RZ, RZ, R8 ;  /* 0x000000ffff067224 */ /* 0x010fe200078e0008 */
[----:B------:R2:W3:Y:S01]  /*15c0*/  SHFL.DOWN PT, R15, R12, 0x10, 0x1f ;  /* 0x0a001f000c0f7f89 */ /* 0x0004e200000e0000 */
[----:B0-----:R-:W-:-:S03]  /*15d0*/  IMAD.MOV.U32 R7, RZ, RZ, R9 ;  /* 0x000000ffff077224 */ /* 0x001fc600078e0009 */
[----:B------:R2:W0:Y:S01]  /*15e0*/  SHFL.DOWN PT, R14, R13, 0x10, 0x1f ;  /* 0x0a001f000d0e7f89 */ /* 0x00042200000e0000 */
[----:B------:R-:W-:Y:S05]  /*15f0*/  @P0 BRA `(.L_x_146) ;  /* 0x0000000000500947 */ /* 0x000fea0003800000 */
[----:B-1----:R-:W-:Y:S01]  /*1600*/  DSETP.GEU.AND P0, PT, R8, R2, PT ;  /* 0x000000020800722a */ /* 0x002fe20003f0e000 */
[----:B---3--:R-:W-:Y:S02]  /*1610*/  IMAD.MOV.U32 R4, RZ, RZ, R15 ;  /* 0x000000ffff047224 */ /* 0x008fe400078e000f */
[----:B0-----:R-:W-:Y:S02]  /*1620*/  IMAD.MOV.U32 R5, RZ, RZ, R14 ;  /* 0x000000ffff057224 */ /* 0x001fe400078e000e */
        /* <DEDUP_REMOVED lines=17> */
.L_x_146:
[----:B------:R-:W-:Y:S05]  /*1740*/  BSYNC.RECONVERGENT B1 ;  /* 0x0000000000017941 */ /* 0x000fea0003800200 */
.L_x_145:
[----:B------:R-:W-:Y:S01]  /*1750*/  ISETP.NE.AND P0, PT, R11, RZ, PT ;  /* 0x000000ff0b00720c */ /* 0x000fe20003f05270 */
[----:B------:R-:W-:-:S12]  /*1760*/  BSSY.RECONVERGENT B1, `(.L_x_147) ;  /* 0x000000a000017945 */ /* 0x000fd80003800200 */
[----:B------:R-:W-:Y:S05]  /*1770*/  @P0 BRA `(.L_x_148) ;  /* 0x0000000000200947 */ /* 0x000fea0003800000 */
[----:B-1----:R-:W1:Y:S01]  /*1780*/  S2R R8, SR_CgaCtaId ;  /* 0x0000000000087919 */ /* 0x002e620000008800 */
[----:B------:R-:W-:Y:S02]  /*1790*/  MOV R3, 0x400 ;  /* 0x0000040000037802 */ /* 0x000fe40000000f00 */
[----:B------:R-:W-:-:S04]  /*17a0*/  SHF.R.U32.HI R2, RZ, 0x1, R10 ;  /* 0x00000001ff027819 */ /* 0x000fc8000001160a */
[----:B------:R-:W-:Y:S02]  /*17b0*/  LOP3.LUT R2, R2, 0x1f0, RZ, 0xc0, !PT ;  /* 0x000001f002027812 */ /* 0x000fe400078ec0ff */
[----:B-1----:R-:W-:-:S05]  /*17c0*/  LEA R3, R8, R3, 0x18 ;  /* 0x0000000308037211 */ /* 0x002fca00078ec0ff */
[----:B------:R-:W-:-:S05]  /*17d0*/  IMAD.IADD R3, R2, 0x1, R3 ;  /* 0x0000000102037824 */ /* 0x000fca00078e0203 */
[----:B------:R4:W-:Y:S04]  /*17e0*/  STS.64 [R3+0x10], R4 ;  /* 0x0000100403007388 */ /* 0x0009e80000000a00 */
[----:B------:R4:W-:Y:S02]  /*17f0*/  STS.64 [R3+0x8], R6 ;  /* 0x0000080603007388 */ /* 0x0009e40000000a00 */
.L_x_148:
[----:B------:R-:W-:Y:S05]  /*1800*/  BSYNC.RECONVERGENT B1 ;  /* 0x0000000000017941 */ /* 0x000fea0003800200 */
.L_x_147:
[----:B------:R-:W-:Y:S01]  /*1810*/  BAR.SYNC.DEFER_BLOCKING 0x0 ;  /* 0x0000000000007b1d */ /* 0x000fe20000010000 */
[----:B------:R-:W-:-:S13]  /*1820*/  ISETP.NE.AND P1, PT, R10, RZ, PT ;  /* 0x000000ff0a00720c */ /* 0x000fda0003f25270 */
[----:B------:R-:W-:Y:S05]  /*1830*/  @P1 BRA `(.L_x_149) ;  /* 0x0000005000201947 */ /* 0x000fea0003800000 */
[----:B-1--4-:R-:W1:Y:S01]  /*1840*/  S2R R3, SR_CgaCtaId ;  /* 0x0000000000037919 */ /* 0x012e620000008800 */
[----:B------:R-:W-:Y:S01]  /*1850*/  MOV R20, 0x400 ;  /* 0x0000040000147802 */ /* 0x000fe20000000f00 */
[----:B------:R-:W-:Y:S03]  /*1860*/  BSSY.RECONVERGENT B1, `(.L_x_150) ;  /* 0x000001a000017945 */ /* 0x000fe60003800200 */
[----:B-1----:R-:W-:-:S05]  /*1870*/  LEA R20, R3, R20, 0x18 ;  /* 0x0000001403147211 */ /* 0x002fca00078ec0ff */
[----:B------:R-:W1:Y:S04]  /*1880*/  LDS.64 R16, [R20+0x18] ;  /* 0x0000180014107984 */ /* 0x000e680000000a00 */
[----:B--2---:R-:W2:Y:S04]  /*1890*/  LDS.128 R8, [R20+0x20] ;  /* 0x0000200014087984 */ /* 0x004ea80000000c00 */
[----:B------:R4:W4:Y:S04]  /*18a0*/  LDS.64 R2, [R20+0x80] ;  /* 0x0000800014027984 */ /* 0x0009280000000a00 */
[----:B0--3--:R0:W3:Y:S01]  /*18b0*/  LDS.128 R12, [R20+0x30] ;  /* 0x00003000140c7984 */ /* 0x0090e20000000c00 */
[----:B-1----:R-:W-:Y:S01]  /*18c0*/  DSETP.GEU.AND P0, PT, R6, R16, PT ;  /* 0x000000100600722a */ /* 0x002fe20003f0e000 */
[----:B------:R-:W-:-:S02]  /*18d0*/  IMAD.MOV.U32 R22, RZ, RZ, R16 ;  /* 0x000000ffff167224 */ /* 0x000fc400078e0010 */
[----:B------:R-:W-:Y:S02]  /*18e0*/  IMAD.MOV.U32 R23, RZ, RZ, R17 ;  /* 0x000000ffff177224 */ /* 0x000fe400078e0011 */
[----:B--2---:R-:W-:Y:S02]  /*18f0*/  IMAD.MOV.U32 R24, RZ, RZ, R8 ;  /* 0x000000ffff187224 */ /* 0x004fe400078e0008 */
[----:B------:R-:W-:-:S07]  /*1900*/  IMAD.MOV.U32 R25, RZ, RZ, R9 ;  /* 0x000000ffff197224 */ /* 0x000fce00078e0009 */
[----:B0--34-:R-:W-:Y:S05]  /*1910*/  @!P0 BRA `(.L_x_151) ;  /* 0x0000000000388947 */ /* 0x019fea0003800000 */
[----:B------:R-:W-:Y:S01]  /*1920*/  DSETP.GEU.AND P0, PT, R16, R6, PT ;  /* 0x000000061000722a */ /* 0x000fe20003f0e000 */
[----:B------:R-:W-:Y:S01]  /*1930*/  IMAD.MOV.U32 R22, RZ, RZ, R6 ;  /* 0x000000ffff167224 */ /* 0x000fe200078e0006 */
[----:B------:R-:W-:Y:S01]  /*1940*/  MOV R25, R5 ;  /* 0x0000000500197202 */ /* 0x000fe20000000f00 */
[----:B------:R-:W-:Y:S02]  /*1950*/  IMAD.MOV.U32 R23, RZ, RZ, R7 ;  /* 0x000000ffff177224 */ /* 0x000fe400078e0007 */
[----:B------:R-:W-:-:S09]  /*1960*/  IMAD.MOV.U32 R24, RZ, RZ, R4 ;  /* 0x000000ffff187224 */ /* 0x000fd200078e0004 */
        /* <DEDUP_REMOVED lines=9> */
.L_x_151:
[----:B------:R-:W-:Y:S05]  /*1a00*/  BSYNC.RECONVERGENT B1 ;  /* 0x0000000000017941 */ /* 0x000fea0003800200 */
.L_x_150:
        /* <DEDUP_REMOVED lines=23> */
.L_x_153:
[----:B------:R-:W-:Y:S05]  /*1b80*/  BSYNC.RECONVERGENT B1 ;  /* 0x0000000000017941 */ /* 0x000fea0003800200 */
.L_x_152:
        /* <DEDUP_REMOVED lines=21> */
.L_x_155:
[----:B------:R-:W-:Y:S05]  /*1ce0*/  BSYNC.RECONVERGENT B1 ;  /* 0x0000000000017941 */ /* 0x000fea0003800200 */
.L_x_154:
        /* <DEDUP_REMOVED lines=23> */
.L_x_157:
[----:B------:R-:W-:Y:S05]  /*1e60*/  BSYNC.RECONVERGENT B1 ;  /* 0x0000000000017941 */ /* 0x000fea0003800200 */
.L_x_156:
        /* <DEDUP_REMOVED lines=21> */
.L_x_159:
[----:B------:R-:W-:Y:S05]  /*1fc0*/  BSYNC.RECONVERGENT B1 ;  /* 0x0000000000017941 */ /* 0x000fea0003800200 */
.L_x_158:
        /* <DEDUP_REMOVED lines=21> */
.L_x_161:
[----:B------:R-:W-:Y:S05]  /*2120*/  BSYNC.RECONVERGENT B1 ;  /* 0x0000000000017941 */ /* 0x000fea0003800200 */
.L_x_160:
        /* <DEDUP_REMOVED lines=21> */
.L_x_136:
[----:B------:R-:W0:Y:S01]  /*2280*/  S2R R2, SR_LANEID ;  /* 0x0000000000027919 */ /* 0x000e220000000000 */
[----:B------:R-:W-:Y:S01]  /*2290*/  LOP3.LUT R3, R10, 0x3e0, RZ, 0xc0, !PT ;  /* 0x000003e00a037812 */ /* 0x000fe200078ec0ff */
[----:B------:R-:W-:Y:S01]  /*22a0*/  BSSY.RECONVERGENT B1, `(.L_x_162) ;  /* 0x0000024000017945 */ /* 0x000fe20003800200 */
[----:B------:R-:W-:Y:S02]  /*22b0*/  IMAD.MOV.U32 R18, RZ, RZ, R21 ;  /* 0x000000ffff127224 */ /* 0x000fe400078e0015 */
[----:B------:R-:W-:Y:S01]  /*22c0*/  LOP3.LUT R6, RZ, R3, RZ, 0x33, !PT ;  /* 0x00000003ff067212 */ /* 0x000fe200078e33ff */
[----:B------:R-:W-:Y:S02]  /*22d0*/  VIADD R4, R3, 0x20 ;  /* 0x0000002003047836 */ /* 0x000fe40000000000 */
[----:B------:R-:W-:Y:S02]  /*22e0*/  IMAD.MOV.U32 R22, RZ, RZ, R20 ;  /* 0x000000ffff167224 */ /* 0x000fe400078e0014 */
[----:B------:R-:W-:Y:S01]  /*22f0*/  IMAD.IADD R3, R9, 0x1, R6 ;  /* 0x0000000109037824 */ /* 0x000fe200078e0206 */
[----:B------:R-:W-:Y:S01]  /*2300*/  ISETP.GT.AND P0, PT, R4, R9, PT ;  /* 0x000000090400720c */ /* 0x000fe20003f04270 */
[----:B-----5:R-:W-:-:S02]  /*2310*/  IMAD.MOV.U32 R4, RZ, RZ, R14 ;  /* 0x000000ffff047224 */ /* 0x020fc400078e000e */
[----:B------:R-:W-:Y:S01]  /*2320*/  IMAD.MOV.U32 R5, RZ, RZ, R15 ;  /* 0x000000ffff057224 */ /* 0x000fe200078e000f */
[----:B------:R-:W-:-:S05]  /*2330*/  SEL R3, R3, 0x1f, P0 ;  /* 0x0000001f03037807 */ /* 0x000fca0000000000 */
[----:B------:R1:W2:Y:S04]  /*2340*/  SHFL.DOWN PT, R6, R14, 0x1, R3 ;  /* 0x082000000e067989 */ /* 0x0002a800000e0003 */
[----:B------:R1:W3:Y:S04]  /*2350*/  SHFL.DOWN PT, R7, R15, 0x1, R3 ;  /* 0x082000000f077989 */ /* 0x0002e800000e0003 */
[----:B------:R1:W4:Y:S01]  /*2360*/  SHFL.DOWN PT, R8, R21, 0x1, R3 ;  /* 0x0820000015087989 */ /* 0x00032200000e0003 */
[----:B0-----:R-:W-:-:S03]  /*2370*/  ISETP.GE.AND P0, PT, R2, R3, PT ;  /* 0x000000030200720c */ /* 0x001fc60003f06270 */
[----:B------:R1:W0:Y:S10]  /*2380*/  SHFL.DOWN PT, R11, R20, 0x1, R3 ;  /* 0x08200000140b7989 */ /* 0x00023400000e0003 */
[----:B-12---:R-:W-:Y:S05]  /*2390*/  @P0 BRA `(.L_x_163) ;  /* 0x0000000000500947 */ /* 0x006fea0003800000 */
[----:B---3--:R-:W-:Y:S01]  /*23a0*/  DSETP.GEU.AND P0, PT, R14, R6, PT ;  /* 0x000000060e00722a */ /* 0x008fe20003f0e000 */
[----:B----4-:R-:W-:Y:S02]  /*23b0*/  IMAD.MOV.U32 R18, RZ, RZ, R8 ;  /* 0x000000ffff127224 */ /* 0x010fe400078e0008 */
        /* <DEDUP_REMOVED lines=18> */
.L_x_163:
[----:B------:R-:W-:Y:S05]  /*24e0*/  BSYNC.RECONVERGENT B1 ;  /* 0x0000000000017941 */ /* 0x000fea0003800200 */
.L_x_162:
[----:B------:R-:W-:Y:S01]  /*24f0*/  IADD3 R6, PT, PT, R2, 0x2, RZ ;  /* 0x0000000202067810 */ /* 0x000fe20007ffe0ff */
[----:B------:R1:W2:Y:S01]  /*2500*/  SHFL.DOWN PT, R12, R4, 0x2, R3 ;  /* 0x08400000040c7989 */ /* 0x0002a200000e0003 */
[----:B------:R-:W-:Y:S01]  /*2510*/  BSSY.RECONVERGENT B1, `(.L_x_164) ;  /* 0x000001e000017945 */ /* 0x000fe20003800200 */
[----:B----4-:R-:W-:Y:S01]  /*2520*/  IMAD.MOV.U32 R8, RZ, RZ, R18 ;  /* 0x000000ffff087224 */ /* 0x010fe200078e0012 */
[----:B------:R-:W-:Y:S01]  /*2530*/  ISETP.GT.AND P0, PT, R6, R3, PT ;  /* 0x000000030600720c */ /* 0x000fe20003f04270 */
[----:B------:R1:W4:Y:S01]  /*2540*/  SHFL.DOWN PT, R13, R5, 0x2, R3 ;  /* 0x08400000050d7989 */ /* 0x00032200000e0003 */
[----:B------:R-:W-:Y:S02]  /*2550*/  IMAD.MOV.U32 R16, RZ, RZ, R22 ;  /* 0x000000ffff107224 */ /* 0x000fe400078e0016 */
[----:B------:R-:W-:Y:S01]  /*2560*/  IMAD.MOV.U32 R6, RZ, RZ, R4 ;  /* 0x000000ffff067224 */ /* 0x000fe200078e0004 */
[----:B0-----:R1:W0:Y:S01]  /*2570*/  SHFL.DOWN PT, R11, R18, 0x2, R3 ;  /* 0x08400000120b7989 */ /* 0x00122200000e0003 */
[----:B---3--:R-:W-:-:S03]  /*2580*/  IMAD.MOV.U32 R7, RZ, RZ, R5 ;  /* 0x000000ffff077224 */ /* 0x008fc600078e0005 */
[----:B------:R1:W3:Y:S04]  /*2590*/  SHFL.DOWN PT, R15, R22, 0x2, R3 ;  /* 0x08400000160f7989 */ /* 0x0002e800000e0003 */
[----:B------:R-:W-:Y:S05]  /*25a0*/  @P0 BRA `(.L_x_165) ;  /* 0x0000000000500947 */ /* 0x000fea0003800000 */
[----:B--2-4-:R-:W-:Y:S01]  /*25b0*/  DSETP.GEU.AND P0, PT, R4, R12, PT ;  /* 0x0000000c0400722a */ /* 0x014fe20003f0e000 */
        /* <DEDUP_REMOVED lines=19> */
.L_x_165:
[----:B------:R-:W-:Y:S05]  /*26f0*/  BSYNC.RECONVERGENT B1 ;  /* 0x0000000000017941 */ /* 0x000fea0003800200 */
.L_x_164:
[----:B-1----:R-:W-:Y:S01]  /*2700*/  VIADD R4, R2, 0x4 ;  /* 0x0000000402047836 */ /* 0x002fe20000000000 */
[----:B--2---:R1:W2:Y:S01]  /*2710*/  SHFL.DOWN PT, R12, R6, 0x4, R3 ;  /* 0x08800000060c7989 */ /* 0x0042a200000e0003 */
[----:B------:R-:W-:Y:S01]  /*2720*/  BSSY.RECONVERGENT B1, `(.L_x_166) ;  /* 0x000001e000017945 */ /* 0x000fe20003800200 */
[----:B------:R-:W-:Y:S02]  /*2730*/  IMAD.MOV.U32 R14, RZ, RZ, R8 ;  /* 0x000000ffff0e7224 */ /* 0x000fe400078e0008 */
[----:B------:R-:W-:Y:S01]  /*2740*/  ISETP.GT.AND P0, PT, R4, R3, PT ;  /* 0x000000030400720c */ /* 0x000fe20003f04270 */
[----:B----4-:R1:W4:Y:S01]  /*2750*/  SHFL.DOWN PT, R13, R7, 0x4, R3 ;  /* 0x08800000070d7989 */ /* 0x01032200000e0003 */
[----:B------:R-:W-:Y:S02]  /*2760*/  IMAD.MOV.U32 R18, RZ, RZ, R16 ;  /* 0x000000ffff127224 */ /* 0x000fe400078e0010 */
[----:B------:R-:W-:Y:S01]  /*2770*/  IMAD.MOV.U32 R4, RZ, RZ, R6 ;  /* 0x000000ffff047224 */ /* 0x000fe200078e0006 */
[----:B0-----:R1:W0:Y:S01]  /*2780*/  SHFL.DOWN PT, R11, R8, 0x4, R3 ;  /* 0x08800000080b7989 */ /* 0x00122200000e0003 */
[----:B------:R-:W-:-:S03]  /*2790*/  IMAD.MOV.U32 R5, RZ, RZ, R7 ;  /* 0x000000ffff057224 */ /* 0x000fc600078e0007 */
[----:B---3--:R1:W3:Y:S04]  /*27a0*/  SHFL.DOWN PT, R15, R16, 0x4, R3 ;  /* 0x08800000100f7989 */ /* 0x0082e800000e0003 */
        /* <DEDUP_REMOVED lines=21> */
.L_x_167:
[----:B------:R-:W-:Y:S05]  /*2900*/  BSYNC.RECONVERGENT B1 ;  /* 0x0000000000017941 */ /* 0x000fea0003800200 */
.L_x_166:
[----:B-1----:R-:W-:Y:S01]  /*2910*/  VIADD R8, R2, 0x8 ;  /* 0x0000000802087836 */ /* 0x002fe20000000000 */
[----:B------:R1:W1:Y:S01]  /*2920*/  SHFL.DOWN PT, R6, R4, 0x8, R3 ;  /* 0x0900000004067989 */ /* 0x00026200000e0003 */
[----:B------:R-:W-:Y:S01]  /*2930*/  BSSY.RECONVERGENT B1, `(.L_x_168) ;  /* 0x000001e000017945 */ /* 0x000fe20003800200 */
[----:B------:R-:W-:Y:S02]  /*2940*/  IMAD.MOV.U32 R16, RZ, RZ, R18 ;  /* 0x000000ffff107224 */ /* 0x000fe400078e0012 */
[----:B------:R-:W-:Y:S01]  /*2950*/  ISETP.GT.AND P0, PT, R8, R3, PT ;  /* 0x000000030800720c */ /* 0x000fe20003f04270 */
[----:B------:R1:W1:Y:S01]  /*2960*/  SHFL.DOWN PT, R7, R5, 0x8, R3 ;  /* 0x0900000005077989 */ /* 0x00026200000e0003 */
[----:B------:R-:W-:Y:S02]  /*2970*/  IMAD.MOV.U32 R8, RZ, RZ, R14 ;  /* 0x000000ffff087224 */ /* 0x000fe400078e000e */
[----:B--2---:R-:W-:Y:S01]  /*2980*/  IMAD.MOV.U32 R12, RZ, RZ, R4 ;  /* 0x000000ffff0c7224 */ /* 0x004fe200078e0004 */
[----:B0-----:R0:W2:Y:S01]  /*2990*/  SHFL.DOWN PT, R11, R14, 0x8, R3 ;  /* 0x090000000e0b7989 */ /* 0x0010a200000e0003 */
[----:B----4-:R-:W-:-:S03]  /*29a0*/  IMAD.MOV.U32 R13, RZ, RZ, R5 ;  /* 0x000000ffff0d7224 */ /* 0x010fc600078e0005 */
[----:B---3--:R0:W3:Y:S04]  /*29b0*/  SHFL.DOWN PT, R15, R18, 0x8, R3 ;  /* 0x09000000120f7989 */ /* 0x0080e800000e0003 */
[----:B------:R-:W-:Y:S05]  /*29c0*/  @P0 BRA `(.L_x_169) ;  /* 0x0000000000500947 */ /* 0x000fea0003800000 */
[----:B-1----:R-:W-:Y:S01]  /*29d0*/  DSETP.GEU.AND P0, PT, R4, R6, PT ;  /* 0x000000060400722a */ /* 0x002fe20003f0e000 */
[----:B--2---:R-:W-:Y:S02]  /*29e0*/  IMAD.MOV.U32 R8, RZ, RZ, R11 ;  /* 0x000000ffff087224 */ /* 0x004fe400078e000b */
        /* <DEDUP_REMOVED lines=18> */
.L_x_169:
[----:B------:R-:W-:Y:S05]  /*2b10*/  BSYNC.RECONVERGENT B1 ;  /* 0x0000000000017941 */ /* 0x000fea0003800200 */
.L_x_168:
[----:B-1----:R-:W-:Y:S01]  /*2b20*/  VIADD R4, R2, 0x10 ;  /* 0x0000001002047836 */ /* 0x002fe20000000000 */
[----:B0-----:R0:W1:Y:S01]  /*2b30*/  SHFL.DOWN PT, R14, R12, 0x10, R3 ;  /* 0x0a0000000c0e7989 */ /* 0x00106200000e0003 */
[----:B------:R-:W-:Y:S01]  /*2b40*/  BSSY.RECONVERGENT B1, `(.L_x_170) ;  /* 0x000001e000017945 */ /* 0x000fe20003800200 */
[----:B------:R-:W-:Y:S02]  /*2b50*/  IMAD.MOV.U32 R5, RZ, RZ, R16 ;  /* 0x000000ffff057224 */ /* 0x000fe400078e0010 */
[----:B------:R-:W-:Y:S01]  /*2b60*/  ISETP.GT.AND P0, PT, R4, R3, PT ;  /* 0x000000030400720c */ /* 0x000fe20003f04270 */
[----:B---3--:R0:W3:Y:S01]  /*2b70*/  SHFL.DOWN PT, R15, R13, 0x10, R3 ;  /* 0x0a0000000d0f7989 */ /* 0x0080e200000e0003 */
[----:B------:R-:W-:Y:S02]  /*2b80*/  IMAD.MOV.U32 R4, RZ, RZ, R8 ;  /* 0x000000ffff047224 */ /* 0x000fe400078e0008 */
[----:B------:R-:W-:Y:S01]  /*2b90*/  IMAD.MOV.U32 R6, RZ, RZ, R12 ;  /* 0x000000ffff067224 */ /* 0x000fe200078e000c */
[----:B--2---:R0:W2:Y:S01]  /*2ba0*/  SHFL.DOWN PT, R11, R8, 0x10, R3 ;  /* 0x0a000000080b7989 */ /* 0x0040a200000e0003 */
[----:B------:R-:W-:-:S03]  /*2bb0*/  IMAD.MOV.U32 R7, RZ, RZ, R13 ;  /* 0x000000ffff077224 */ /* 0x000fc600078e000d */
[----:B------:R0:W4:Y:S04]  /*2bc0*/  SHFL.DOWN PT, R17, R16, 0x10, R3 ;  /* 0x0a00000010117989 */ /* 0x00012800000e0003 */
        /* <DEDUP_REMOVED lines=21> */
.L_x_171:
[----:B------:R-:W-:Y:S05]  /*2d20*/  BSYNC.RECONVERGENT B1 ;  /* 0x0000000000017941 */ /* 0x000fea0003800200 */
.L_x_170:
[----:B------:R-:W-:Y:S01]  /*2d30*/  ISETP.NE.AND P0, PT, R2, RZ, PT ;  /* 0x000000ff0200720c */ /* 0x000fe20003f05270 */
[----:B------:R-:W-:-:S12]  /*2d40*/  BSSY.RECONVERGENT B1, `(.L_x_172) ;  /* 0x000000a000017945 */ /* 0x000fd80003800200 */
[----:B------:R-:W-:Y:S05]  /*2d50*/  @P0 BRA `(.L_x_173) ;  /* 0x0000000000200947 */ /* 0x000fea0003800000 */
[----:B0-----:R-:W0:Y:S01]  /*2d60*/  S2R R8, SR_CgaCtaId ;  /* 0x0000000000087919 */ /* 0x001e220000008800 */
[----:B------:R-:W-:Y:S02]  /*2d70*/  MOV R3, 0x400 ;  /* 0x0000040000037802 */ /* 0x000fe40000000f00 */
[----:B------:R-:W-:-:S04]  /*2d80*/  SHF.R.U32.HI R2, RZ, 0x1, R10 ;  /* 0x00000001ff027819 */ /* 0x000fc8000001160a */
[----:B------:R-:W-:Y:S02]  /*2d90*/  LOP3.LUT R2, R2, 0x1f0, RZ, 0xc0, !PT ;  /* 0x000001f002027812 */ /* 0x000fe400078ec0ff */
[----:B0-----:R-:W-:-:S05]  /*2da0*/  LEA R3, R8, R3, 0x18 ;  /* 0x0000000308037211 */ /* 0x001fca00078ec0ff */
[----:B------:R-:W-:-:S05]  /*2db0*/  IMAD.IADD R3, R2, 0x1, R3 ;  /* 0x0000000102037824 */ /* 0x000fca00078e0203 */
[----:B------:R0:W-:Y:S04]  /*2dc0*/  STS.64 [R3+0x10], R4 ;  /* 0x0000100403007388 */ /* 0x0001e80000000a00 */
[----:B------:R0:W-:Y:S02]  /*2dd0*/  STS.64 [R3+0x8], R6 ;  /* 0x0000080603007388 */ /* 0x0001e40000000a00 */
.L_x_173:
[----:B------:R-:W-:Y:S05]  /*2de0*/  BSYNC.RECONVERGENT B1 ;  /* 0x0000000000017941 */ /* 0x000fea0003800200 */
.L_x_172:
[----:B------:R-:W-:Y:S01]  /*2df0*/  BAR.SYNC.DEFER_BLOCKING 0x0 ;  /* 0x0000000000007b1d */ /* 0x000fe20000010000 */
[----:B------:R-:W-:-:S13]  /*2e00*/  ISETP.NE.AND P1, PT, R10, RZ, PT ;  /* 0x000000ff0a00720c */ /* 0x000fda0003f25270 */
[----:B------:R-:W-:Y:S05]  /*2e10*/  @P1 BRA `(.L_x_149) ;  /* 0x0000003800a81947 */ /* 0x000fea0003800000 */
[----:B------:R-:W-:Y:S01]  /*2e20*/  ISETP.GE.AND P0, PT, R9, 0x21, PT ;  /* 0x000000210900780c */ /* 0x000fe20003f06270 */
[----:B0-----:R-:W-:Y:S02]  /*2e30*/  IMAD.MOV.U32 R13, RZ, RZ, R4 ;  /* 0x000000ffff0d7224 */ /* 0x001fe400078e0004 */
[----:B------:R-:W-:Y:S02]  /*2e40*/  IMAD.MOV.U32 R8, RZ, RZ, R5 ;  /* 0x000000ffff087224 */ /* 0x000fe400078e0005 */
[----:B------:R-:W-:Y:S02]  /*2e50*/  IMAD.MOV.U32 R2, RZ, RZ, R6 ;  /* 0x000000ffff027224 */ /* 0x000fe400078e0006 */
[----:B------:R-:W-:-:S06]  /*2e60*/  IMAD.MOV.U32 R3, RZ, RZ, R7 ;  /* 0x000000ffff037224 */ /* 0x000fcc00078e0007 */
[----:B------:R-:W-:Y:S05]  /*2e70*/  @!P0 BRA `(.L_x_174) ;  /* 0x00000000006c8947 */ /* 0x000fea0003800000 */
[----:B------:R-:W0:Y:S01]  /*2e80*/  S2UR UR5, SR_CgaCtaId ;  /* 0x00000000000579c3 */ /* 0x000e220000008800 */
[----:B------:R-:W-:Y:S01]  /*2e90*/  UMOV UR4, 0x400 ;  /* 0x0000040000047882 */ /* 0x000fe20000000000 */
[----:B------:R-:W-:Y:S01]  /*2ea0*/  BSSY.RECONVERGENT B1, `(.L_x_174) ;  /* 0x0000018000017945 */ /* 0x000fe20003800200 */
[----:B0-----:R-:W-:-:S09]  /*2eb0*/  ULEA UR4, UR5, UR4, 0x18 ;  /* 0x0000000405047291 */ /* 0x001fd2000f8ec0ff */
[----:B--2---:R-:W0:Y:S04]  /*2ec0*/  LDS.64 R10, [UR4+0x18] ;  /* 0x00001804ff0a7984 */ /* 0x004e280008000a00 */
[----:B-1-3--:R-:W1:Y:S01]  /*2ed0*/  LDS.64 R14, [UR4+0x20] ;  /* 0x00002004ff0e7984 */ /* 0x00ae620008000a00 */
[----:B0-----:R-:W-:Y:S01]  /*2ee0*/  DSETP.GEU.AND P0, PT, R6, R10, PT ;  /* 0x0000000a0600722a */ /* 0x001fe20003f0e000 */
[----:B------:R-:W-:Y:S02]  /*2ef0*/  IMAD.MOV.U32 R2, RZ, RZ, R10 ;  /* 0x000000ffff027224 */ /* 0x000fe400078e000a */
[----:B------:R-:W-:Y:S02]  /*2f00*/  IMAD.MOV.U32 R3, RZ, RZ, R11 ;  /* 0x000000ffff037224 */ /* 0x000fe400078e000b */
[----:B-1----:R-:W-:-:S02]  /*2f10*/  IMAD.MOV.U32 R13, RZ, RZ, R14 ;  /* 0x000000ffff0d7224 */ /* 0x002fc400078e000e */
[----:B------:R-:W-:-:S07]  /*2f20*/  IMAD.MOV.U32 R8, RZ, RZ, R15 ;  /* 0x000000ffff087224 */ /* 0x000fce00078e000f */
[----:B------:R-:W-:Y:S05]  /*2f30*/  @!P0 BRA `(.L_x_175) ;  /* 0x0000000000388947 */ /* 0x000fea0003800000 */
        /* <DEDUP_REMOVED lines=14> */
.L_x_175:
[----:B------:R-:W-:Y:S05]  /*3020*/  BSYNC.RECONVERGENT B1 ;  /* 0x0000000000017941 */ /* 0x000fea0003800200 */
.L_x_174:
[----:B------:R-:W-:Y:S01]  /*3030*/  ISETP.GE.AND P0, PT, R9, 0x41, PT ;  /* 0x000000410900780c */ /* 0x000fe20003f06270 */
[----:B--2---:R-:W-:Y:S02]  /*3040*/  IMAD.MOV.U32 R11, RZ, RZ, R13 ;  /* 0x000000ffff0b7224 */ /* 0x004fe400078e000d */
        /* <DEDUP_REMOVED lines=8> */
[----:B------:R-:W0:Y:S04]  /*30d0*/  LDS.64 R6, [UR4+0x28] ;  /* 0x00002804ff067984 */ /* 0x000e280008000a00 */
        /* <DEDUP_REMOVED lines=21> */
.L_x_177:
[----:B------:R-:W-:Y:S05]  /*3230*/  BSYNC.RECONVERGENT B1 ;  /* 0x0000000000017941 */ /* 0x000fea0003800200 */
.L_x_176:
[----:B------:R-:W-:Y:S01]  /*3240*/  ISETP.GE.AND P0, PT, R9, 0x61, PT ;  /* 0x000000610900780c */ /* 0x000fe20003f06270 */
[----:B------:R-:W-:Y:S02]  /*3250*/  IMAD.MOV.U32 R13, RZ, RZ, R11 ;  /* 0x000000ffff0d7224 */ /* 0x000fe400078e000b */
        /* <DEDUP_REMOVED lines=30> */
.L_x_179:
[----:B------:R-:W-:Y:S05]  /*3440*/  BSYNC.RECONVERGENT B1 ;  /* 0x0000000000017941 */ /* 0x000fea0003800200 */
.L_x_178:
        /* <DEDUP_REMOVED lines=32> */
.L_x_181:
[----:B------:R-:W-:Y:S05]  /*3650*/  BSYNC.RECONVERGENT B1 ;  /* 0x0000000000017941 */ /* 0x000fea0003800200 */
.L_x_180:
        /* <DEDUP_REMOVED lines=32> */
.L_x_183:
[----:B------:R-:W-:Y:S05]  /*3860*/  BSYNC.RECONVERGENT B1 ;  /* 0x0000000000017941 */ /* 0x000fea0003800200 */
.L_x_182:
        /* <DEDUP_REMOVED lines=32> */
.L_x_185:
[----:B------:R-:W-:Y:S05]  /*3a70*/  BSYNC.RECONVERGENT B1 ;  /* 0x0000000000017941 */ /* 0x000fea0003800200 */
.L_x_184:
[----:B------:R-:W-:Y:S01]  /*3a80*/  ISETP.GE.AND P0, PT, R9, 0xe1, PT ;  /* 0x000000e10900780c */ /* 0x000fe20003f06270 */
[----:B------:R-:W-:Y:S01]  /*3a90*/  IMAD.MOV.U32 R5, RZ, RZ, R10 ;  /* 0x000000ffff057224 */ /* 0x000fe200078e000a */
[----:B------:R-:W-:Y:S01]  /*3aa0*/  MOV R4, R11 ;  /* 0x0000000b00047202 */ /* 0x000fe20000000f00 */
[----:B------:R-:W-:Y:S02]  /*3ab0*/  IMAD.MOV.U32 R6, RZ, RZ, R2 ;  /* 0x000000ffff067224 */ /* 0x000fe400078e0002 */
[----:B------:R-:W-:-:S08]  /*3ac0*/  IMAD.MOV.U32 R7, RZ, RZ, R3 ;  /* 0x000000ffff077224 */ /* 0x000fd000078e0003 */
[----:B------:R-:W-:Y:S05]  /*3ad0*/  @!P0 BRA `(.L_x_149) ;  /* 0x0000002c00788947 */ /* 0x000fea0003800000 */
[----:B------:R-:W0:Y:S01]  /*3ae0*/  S2UR UR5, SR_CgaCtaId ;  /* 0x00000000000579c3 */ /* 0x000e220000008800 */
[----:B------:R-:W-:Y:S02]  /*3af0*/  UMOV UR4, 0x400 ;  /* 0x0000040000047882 */ /* 0x000fe40000000000 */
[----:B0-----:R-:W-:-:S09]  /*3b00*/  ULEA UR4, UR5, UR4, 0x18 ;  /* 0x0000000405047291 */ /* 0x001fd2000f8ec0ff */
[----:B------:R-:W0:Y:S04]  /*3b10*/  LDS.64 R8, [UR4+0x78] ;  /* 0x00007804ff087984 */ /* 0x000e280008000a00 */
[----:B------:R-:W2:Y:S01]  /*3b20*/  LDS.64 R12, [UR4+0x80] ;  /* 0x00008004ff0c7984 */ /* 0x000ea20008000a00 */
[----:B0-----:R-:W-:Y:S01]  /*3b30*/  DSETP.GEU.AND P0, PT, R2, R8, PT ;  /* 0x000000080200722a */ /* 0x001fe20003f0e000 */
[----:B------:R-:W-:Y:S02]  /*3b40*/  IMAD.MOV.U32 R6, RZ, RZ, R8 ;  /* 0x000000ffff067224 */ /* 0x000fe400078e0008 */
[----:B------:R-:W-:Y:S02]  /*3b50*/  IMAD.MOV.U32 R7, RZ, RZ, R9 ;  /* 0x000000ffff077224 */ /* 0x000fe400078e0009 */
[----:B--2---:R-:W-:-:S02]  /*3b60*/  IMAD.MOV.U32 R4, RZ, RZ, R12 ;  /* 0x000000ffff047224 */ /* 0x004fc400078e000c */
        /* <DEDUP_REMOVED lines=17> */
.L_x_117:
[----:B------:R-:W0:Y:S01]  /*3c80*/  S2R R3, SR_TID.X ;  /* 0x0000000000037919 */ /* 0x000e220000002100 */
[----:B------:R-:W1:Y:S02]  /*3c90*/  LDCU.128 UR12, c[0x0][0x380] ;  /* 0x00007000ff0c77ac */ /* 0x000e640008000c00 */
[----:B-1----:R-:W-:Y:S02]  /*3ca0*/  IMAD.U32 R2, RZ, RZ, UR12 ;  /* 0x0000000cff027e24 */ /* 0x002fe4000f8e00ff */
[----:B------:R-:W-:Y:S01]  /*3cb0*/  IMAD.U32 R4, RZ, RZ, UR13 ;  /* 0x0000000dff047e24 */ /* 0x000fe2000f8e00ff */
[----:B0-----:R-:W-:-:S05]  /*3cc0*/  IADD3 R5, P0, PT, R8, R3, RZ ;  /* 0x0000000308057210 */ /* 0x001fca0007f1e0ff */
[----:B------:R-:W-:Y:S01]  /*3cd0*/  IMAD.X R6, RZ, RZ, RZ, P0 ;  /* 0x000000ffff067224 */ /* 0x000fe200000e06ff */
[----:B------:R-:W-:-:S04]  /*3ce0*/  LEA R20, P0, R5, R2, 0x3 ;  /* 0x0000000205147211 */ /* 0x000fc800078018ff */
[----:B------:R-:W-:-:S05]  /*3cf0*/  LEA.HI.X R21, R5, R4, R6, 0x3, P0 ;  /* 0x0000000405157211 */ /* 0x000fca00000f1c06 */
[----:B------:R-:W2:Y:S04]  /*3d00*/  LDG.E.64 R6, desc[UR10][R20.64] ;  /* 0x0000000a14067981 */ /* 0x000ea8000c1e1b00 */
[----:B------:R-:W2:Y:S04]  /*3d10*/  LDG.E.64 R14, desc[UR10][R20.64+0x800] ;  /* 0x0008000a140e7981 */ /* 0x000ea8000c1e1b00 */
[----:B------:R-:W3:Y:S04]  /*3d20*/  LDG.E.64 R18, desc[UR10][R20.64+0x1000] ;  /* 0x0010000a14127981 */ /* 0x000ee8000c1e1b00 */
[----:B------:R-:W4:Y:S04]  /*3d30*/  LDG.E.64 R12, desc[UR10][R20.64+0x1800] ;  /* 0x0018000a140c7981 */ /* 0x000f28000c1e1b00 */
[----:B------:R-:W5:Y:S01]  /*3d40*/  LDG.E.64 R10, desc[UR10][R20.64+0x2000] ;  /* 0x0020000a140a7981 */ /* 0x000f62000c1e1b00 */
[----:B------:R-:W-:Y:S01]  /*3d50*/  IMAD.U32 R5, RZ, RZ, UR14 ;  /* 0x0000000eff057e24 */ /* 0x000fe2000f8e00ff */
[----:B------:R-:W-:Y:S01]  /*3d60*/  LOP3.LUT R9, R3, 0x400, RZ, 0xfc, !PT ;  /* 0x0000040003097812 */ /* 0x000fe200078efcff */
[----:B------:R-:W-:Y:S01]  /*3d70*/  BSSY.RECONVERGENT B1, `(.L_x_186) ;  /* 0x0000020000017945 */ /* 0x000fe20003800200 */
[----:B------:R-:W-:-:S04]  /*3d80*/  ISETP.LE.U32.AND P0, PT, R25, UR6, PT ;  /* 0x0000000619007c0c */ /* 0x000fc8000bf03070 */
[----:B------:R-:W-:Y:S01]  /*3d90*/  ISETP.GE.U32.AND.EX P0, PT, RZ, R16, PT, P0 ;  /* 0x00000010ff00720c */ /* 0x000fe20003f06100 */
[----:B--2---:R-:W-:-:S06]  /*3da0*/  DSETP.GEU.AND P3, PT, R6, R14, PT ;  /* 0x0000000e0600722a */ /* 0x004fcc0003f6e000 */
[----:B------:R-:W-:Y:S02]  /*3db0*/  FSEL R6, R6, R14, P3 ;  /* 0x0000000e06067208 */ /* 0x000fe40001800000 */
[----:B------:R-:W-:-:S06]  /*3dc0*/  FSEL R7, R7, R15, P3 ;  /* 0x0000000f07077208 */ /* 0x000fcc0001800000 */
[----:B---3--:R-:W-:-:S06]  /*3dd0*/  DSETP.GEU.AND P4, PT, R6, R18, PT ;  /* 0x000000120600722a */ /* 0x008fcc0003f8e000 */
[----:B------:R-:W-:Y:S01]  /*3de0*/  FSEL R14, R6, R18, P4 ;  /* 0x00000012060e7208 */ /* 0x000fe20002000000 */
[----:B------:R-:W-:Y:S01]  /*3df0*/  IMAD.U32 R6, RZ, RZ, UR15 ;  /* 0x0000000fff067e24 */ /* 0x000fe2000f8e00ff */
[----:B------:R-:W-:Y:S01]  /*3e00*/  FSEL R15, R7, R19, P4 ;  /* 0x00000013070f7208 */ /* 0x000fe20002000000 */
[----:B------:R-:W-:-:S05]  /*3e10*/  VIADD R18, R3, 0x100 ;  /* 0x0000010003127836 */ /* 0x000fca0000000000 */
[----:B----4-:R-:W-:-:S06]  /*3e20*/  DSETP.GEU.AND P2, PT, R14, R12, PT ;  /* 0x0000000c0e00722a */ /* 0x010fcc0003f4e000 */
[----:B------:R-:W-:Y:S01]  /*3e30*/  FSEL R12, R14, R12, P2 ;  /* 0x0000000c0e0c7208 */ /* 0x000fe20001000000 */
[----:B------:R-:W-:Y:S01]  /*3e40*/  VIADD R14, R3, 0x200 ;  /* 0x00000200030e7836 */ /* 0x000fe20000000000 */
[----:B------:R-:W-:Y:S02]  /*3e50*/  FSEL R13, R15, R13, P2 ;  /* 0x0000000d0f0d7208 */ /* 0x000fe40001000000 */
[----:B------:R-:W-:Y:S02]  /*3e60*/  IADD3 R15, P5, PT, R8, R5, RZ ;  /* 0x00000005080f7210 */ /* 0x000fe40007fbe0ff */
[----:B------:R-:W-:Y:S02]  /*3e70*/  @P4 SEL R14, R3, R18, P3 ;  /* 0x00000012030e4207 */ /* 0x000fe40001800000 */
[----:B-----5:R-:W-:Y:S01]  /*3e80*/  DSETP.GEU.AND P1, PT, R12, R10, PT ;  /* 0x0000000a0c00722a */ /* 0x020fe20003f2e000 */
[----:B------:R-:W-:Y:S01]  /*3e90*/  IMAD.X R17, RZ, RZ, R6, P5 ;  /* 0x000000ffff117224 */ /* 0x000fe200028e0606 */
[----:B------:R-:W-:Y:S01]  /*3ea0*/  IADD3 R7, P5, PT, R9, R15, RZ ;  /* 0x0000000f09077210 */ /* 0x000fe20007fbe0ff */
[----:B------:R-:W-:-:S04]  /*3eb0*/  @!P2 VIADD R14, R3, 0x300 ;  /* 0x00000300030ea836 */ /* 0x000fc80000000000 */
[----:B------:R-:W-:-:S07]  /*3ec0*/  IMAD.X R8, RZ, RZ, R17, P5 ;  /* 0x000000ffff087224 */ /* 0x000fce00028e0611 */
[----:B------:R-:W-:Y:S05]  /*3ed0*/  @!P1 BRA `(.L_x_187) ;  /* 0x0000000000249947 */ /* 0x000fea0003800000 */
[C---:B------:R-:W-:Y:S02]  /*3ee0*/  ISETP.GE.U32.AND P1, PT, R14.reuse, R9, PT ;  /* 0x000000090e00720c */ /* 0x040fe40003f26070 */
[----:B------:R-:W-:Y:S02]  /*3ef0*/  IADD3 R14, P2, PT, R14, R15, RZ ;  /* 0x0000000f0e0e7210 */ /* 0x000fe40007f5e0ff */
[----:B------:R-:W-:-:S03]  /*3f00*/  ISETP.GE.U32.AND.EX P1, PT, RZ, RZ, PT, P1 ;  /* 0x000000ffff00720c */ /* 0x000fc60003f26110 */
[----:B------:R-:W-:-:S10]  /*3f10*/  IMAD.X R9, RZ, RZ, R17, P2 ;  /* 0x000000ffff097224 */ /* 0x000fd400010e0611 */
[----:B------:R-:W-:-:S06]  /*3f20*/  DSETP.LT.OR P1, PT, R10, R12, !P1 ;  /* 0x0000000c0a00722a */ /* 0x000fcc0004f21400 */
[----:B------:R-:W-:Y:S02]  /*3f30*/  FSEL R10, R12, R10, P1 ;  /* 0x0000000a0c0a7208 */ /* 0x000fe40000800000 */
[----:B------:R-:W-:Y:S02]  /*3f40*/  FSEL R11, R13, R11, P1 ;  /* 0x0000000b0d0b7208 */ /* 0x000fe40000800000 */
[----:B------:R-:W-:Y:S02]  /*3f50*/  SEL R7, R14, R7, P1 ;  /* 0x000000070e077207 */ /* 0x000fe40000800000 */
[----:B------:R-:W-:-:S07]  /*3f60*/  SEL R8, R9, R8, P1 ;  /* 0x0000000809087207 */ /* 0x000fce0000800000 */
.L_x_187:
[----:B------:R-:W-:Y:S05]  /*3f70*/  BSYNC.RECONVERGENT B1 ;  /* 0x0000000000017941 */ /* 0x000fea0003800200 */
.L_x_186:
[----:B------:R-:W-:Y:S05]  /*3f80*/  @P0 BRA `(.L_x_188) ;  /* 0x0000001400000947 */ /* 0x000fea0003800000 */
[----:B------:R-:W0:Y:S01]  /*3f90*/  LDCU.64 UR8, c[0x0][0x3e8] ;  /* 0x00007d00ff0877ac */ /* 0x000e220008000a00 */
[----:B------:R-:W-:Y:S01]  /*3fa0*/  ISETP.NE.AND P0, PT, R3, RZ, PT ;  /* 0x000000ff0300720c */ /* 0x000fe20003f05270 */
[----:B------:R-:W-:Y:S01]  /*3fb0*/  BSSY.RECONVERGENT B1, `(.L_x_189) ;  /* 0x0000012000017945 */ /* 0x000fe20003800200 */
[----:B------:R-:W-:Y:S01]  /*3fc0*/  UMOV UR4, 0x8 ;  /* 0x0000000800047882 */ /* 0x000fe20000000000 */
[----:B------:R-:W-:Y:S02]  /*3fd0*/  UMOV UR5, 0x0 ;  /* 0x0000000000057882 */ /* 0x000fe40000000000 */
[----:B0-----:R-:W-:-:S04]  /*3fe0*/  UIMAD.WIDE.U32 UR4, UR8, 0x1, UR4 ;  /* 0x00000001080478a5 */ /* 0x001fc8000f8e0004 */
[----:B------:R-:W-:Y:S02]  /*3ff0*/  UIADD3 UR7, UPT, UPT, UR5, UR9, URZ ;  /* 0x0000000905077290 */ /* 0x000fe4000fffe0ff */
[----:B------:R-:W-:Y:S02]  /*4000*/  IMAD.U32 R13, RZ, RZ, UR5 ;  /* 0x00000005ff0d7e24 */ /* 0x000fe4000f8e00ff */
[----:B------:R-:W-:Y:S02]  /*4010*/  IMAD.U32 R12, RZ, RZ, UR4 ;  /* 0x00000004ff0c7e24 */ /* 0x000fe4000f8e00ff */
[----:B------:R-:W-:Y:S01]  /*4020*/  IMAD.U32 R13, RZ, RZ, UR7 ;  /* 0x00000007ff0d7e24 */ /* 0x000fe2000f8e00ff */
[----:B------:R-:W-:Y:S06]  /*4030*/  @P0 BRA `(.L_x_190) ;  /* 0x0000000000240947 */ /* 0x000fec0003800000 */
[----:B------:R-:W-:Y:S02]  /*4040*/  IMAD.MOV.U32 R18, RZ, RZ, 0x500 ;  /* 0x00000500ff127424 */ /* 0x000fe400078e00ff */
[----:B------:R-:W-:-:S05]  /*4050*/  IMAD.MOV.U32 R19, RZ, RZ, 0x0 ;  /* 0x00000000ff137424 */ /* 0x000fca00078e00ff */
[----:B------:R-:W2:Y:S01]  /*4060*/  ATOMG.E.ADD.64.STRONG.GPU PT, R14, desc[UR10][R12.64], R18 ;  /* 0x800000120c0e79a8 */ /* 0x000ea200081ef50a */
[----:B------:R-:W0:Y:S01]  /*4070*/  S2UR UR5, SR_CgaCtaId ;  /* 0x00000000000579c3 */ /* 0x000e220000008800 */
[----:B------:R-:W-:Y:S02]  /*4080*/  UMOV UR4, 0x400 ;  /* 0x0000040000047882 */ /* 0x000fe40000000000 */
[----:B0-----:R-:W-:Y:S01]  /*4090*/  ULEA UR4, UR5, UR4, 0x18 ;  /* 0x0000000405047291 */ /* 0x001fe2000f8ec0ff */
[----:B--2---:R-:W-:-:S05]  /*40a0*/  IADD3 R14, P0, PT, R14, UR6, RZ ;  /* 0x000000060e0e7c10 */ /* 0x004fca000ff1e0ff */
[----:B------:R-:W-:-:S05]  /*40b0*/  IMAD.X R15, RZ, RZ, R15, P0 ;  /* 0x000000ffff0f7224 */ /* 0x000fca00000e060f */
[----:B------:R0:W-:Y:S03]  /*40c0*/  STS.64 [UR4+0x98], R14 ;  /* 0x0000980eff007988 */ /* 0x0001e60008000a04 */
.L_x_190:
[----:B------:R-:W-:Y:S05]  /*40d0*/  BSYNC.RECONVERGENT B1 ;  /* 0x0000000000017941 */ /* 0x000fea0003800200 */
.L_x_189:
[----:B------:R-:W1:Y:S08]  /*40e0*/  S2UR UR5, SR_CgaCtaId ;  /* 0x00000000000579c3 */ /* 0x000e700000008800 */
[----:B------:R-:W-:Y:S06]  /*40f0*/  BAR.SYNC.DEFER_BLOCKING 0x0 ;  /* 0x0000000000007b1d */ /* 0x000fec0000010000 */
[----:B------:R-:W-:-:S02]  /*4100*/  UMOV UR4, 0x400 ;  /* 0x0000040000047882 */ /* 0x000fc40000000000 */
[----:B-1----:R-:W-:-:S06]  /*4110*/  ULEA UR4, UR5, UR4, 0x18 ;  /* 0x0000000405047291 */ /* 0x002fcc000f8ec0ff */
[----:B------:R-:W-:-:S05]  /*4120*/  IMAD.U32 R9, RZ, RZ, UR4 ;  /* 0x00000004ff097e24 */ /* 0x000fca000f8e00ff */
[----:B------:R-:W0:Y:S02]  /*4130*/  LDS.64 R18, [R9+0x98] ;  /* 0x0000980009127984 */ /* 0x000e240000000a00 */
[----:B0-----:R-:W-:-:S04]  /*4140*/  IADD3 R14, P1, PT, R18, 0x500, RZ ;  /* 0x00000500120e7810 */ /* 0x001fc80007f3e0ff */
[----:B------:R-:W-:Y:S01]  /*4150*/  ISETP.GT.U32.AND P0, PT, R14, R25, PT ;  /* 0x000000190e00720c */ /* 0x000fe20003f04070 */
[----:B------:R-:W-:-:S05]  /*4160*/  IMAD.X R15, RZ, RZ, R19, P1 ;  /* 0x000000ffff0f7224 */ /* 0x000fca00008e0613 */
[----:B------:R-:W-:-:S13]  /*4170*/  ISETP.GT.AND.EX P0, PT, R15, R16, PT, P0 ;  /* 0x000000100f00720c */ /* 0x000fda0003f04300 */
[----:B------:R-:W-:Y:S05]  /*4180*/  @P0 BRA `(.L_x_191) ;  /* 0x0000000400b40947 */ /* 0x000fea0003800000 */
[----:B------:R-:W-:Y:S01]  /*4190*/  BSSY.RECONVERGENT B1, `(.L_x_191) ;  /* 0x000006c000017945 */ /* 0x000fe20003800200 */
[----:B------:R-:W-:Y:S01]  /*41a0*/  IMAD.MOV.U32 R20, RZ, RZ, R10 ;  /* 0x000000ffff147224 */ /* 0x000fe200078e000a */
[----:B------:R-:W0:Y:S01]  /*41b0*/  LDCU.64 UR8, c[0x0][0x398] ;  /* 0x00007300ff0877ac */ /* 0x000e220008000a00 */
[----:B------:R-:W-:Y:S02]  /*41c0*/  IMAD.MOV.U32 R21, RZ, RZ, R11 ;  /* 0x000000ffff157224 */ /* 0x000fe400078e000b */
[----:B------:R-:W-:Y:S01]  /*41d0*/  IMAD.MOV.U32 R15, RZ, RZ, R7 ;  /* 0x000000ffff0f7224 */ /* 0x000fe200078e0007 */
[----:B------:R-:W1:Y:S01]  /*41e0*/  LDCU.128 UR12, c[0x0][0x380] ;  /* 0x00007000ff0c77ac */ /* 0x000e620008000c00 */
[----:B------:R-:W-:-:S07]  /*41f0*/  IMAD.MOV.U32 R14, RZ, RZ, R8 ;  /* 0x000000ffff0e7224 */ /* 0x000fce00078e0008 */
.L_x_194:
[----:B------:R-:W-:Y:S01]  /*4200*/  IADD3 R7, P0, PT, R3, R18, RZ ;  /* 0x0000001203077210 */ /* 0x000fe20007f1e0ff */
[----:B-1----:R-:W-:Y:S02]  /*4210*/  IMAD.U32 R2, RZ, RZ, UR12 ;  /* 0x0000000cff027e24 */ /* 0x002fe4000f8e00ff */
[----:B------:R-:W-:Y:S02]  /*4220*/  IMAD.U32 R4, RZ, RZ, UR13 ;  /* 0x0000000dff047e24 */ /* 0x000fe4000f8e00ff */
[----:B------:R-:W-:Y:S01]  /*4230*/  IMAD.X R25, RZ, RZ, R19, P0 ;  /* 0x000000ffff197224 */ /* 0x000fe200000e0613 */
[----:B------:R-:W-:-:S04]  /*4240*/  LEA R10, P0, R7, R2, 0x3 ;  /* 0x00000002070a7211 */ /* 0x000fc800078018ff */
[----:B------:R-:W-:-:S05]  /*4250*/  LEA.HI.X R11, R7, R4, R25, 0x3, P0 ;  /* 0x00000004070b7211 */ /* 0x000fca00000f1c19 */
[----:B------:R-:W2:Y:S04]  /*4260*/  LDG.E.64 R16, desc[UR10][R10.64] ;  /* 0x0000000a0a107981 */ /* 0x000ea8000c1e1b00 */
[----:B------:R-:W3:Y:S01]  /*4270*/  LDG.E.64 R18, desc[UR10][R10.64+0x800] ;  /* 0x0008000a0a127981 */ /* 0x000ee2000c1e1b00 */
[----:B------:R-:W-:Y:S02]  /*4280*/  IMAD.U32 R5, RZ, RZ, UR14 ;  /* 0x0000000eff057e24 */ /* 0x000fe4000f8e00ff */
[----:B------:R-:W-:-:S03]  /*4290*/  IMAD.U32 R6, RZ, RZ, UR15 ;  /* 0x0000000fff067e24 */ /* 0x000fc6000f8e00ff */
[----:B------:R-:W-:-:S04]  /*42a0*/  IADD3 R24, P0, PT, R7, R5, RZ ;  /* 0x0000000507187210 */ /* 0x000fc80007f1e0ff */
[----:B------:R-:W-:Y:S01]  /*42b0*/  IADD3 R27, P3, PT, R24, 0x100, RZ ;  /* 0x00000100181b7810 */ /* 0x000fe20007f7e0ff */
[----:B------:R-:W-:-:S04]  /*42c0*/  IMAD.X R25, R25, 0x1, R6, P0 ;  /* 0x0000000119197824 */ /* 0x000fc800000e0606 */
[----:B------:R-:W-:Y:S01]  /*42d0*/  IMAD.X R26, RZ, RZ, R25, P3 ;  /* 0x000000ffff1a7224 */ /* 0x000fe200018e0619 */
[----:B--2---:R-:W-:-:S14]  /*42e0*/  DSETP.GEU.AND P2, PT, R20, R16, PT ;  /* 0x000000101400722a */ /* 0x004fdc0003f4e000 */
[----:B------:R-:W-:-:S04]  /*42f0*/  @P2 ISETP.GE.U32.AND P0, PT, R15, R24, PT ;  /* 0x000000180f00220c */ /* 0x000fc80003f06070 */
[----:B------:R-:W-:-:S13]  /*4300*/  @P2 ISETP.GE.AND.EX P0, PT, R14, R25, PT, P0 ;  /* 0x000000190e00220c */ /* 0x000fda0003f06300 */
[----:B------:R-:W-:-:S06]  /*4310*/  @P2 DSETP.LT.OR P0, PT, R16, R20, !P0 ;  /* 0x000000141000222a */ /* 0x000fcc0004701400 */
[----:B------:R-:W-:Y:S02]  /*4320*/  @P2 FSEL R7, R20, R16, P0 ;  /* 0x0000001014072208 */ /* 0x000fe40000000000 */
[----:B------:R-:W-:Y:S02]  /*4330*/  @P2 FSEL R20, R21, R17, P0 ;  /* 0x0000001115142208 */ /* 0x000fe40000000000 */
[C---:B------:R-:W-:Y:S01]  /*4340*/  IADD3 R21, P5, PT, R24.reuse, 0x300, RZ ;  /* 0x0000030018157810 */ /* 0x040fe20007fbe0ff */
[----:B------:R-:W-:Y:S01]  /*4350*/  @P2 IMAD.MOV.U32 R16, RZ, RZ, R7 ;  /* 0x000000ffff102224 */ /* 0x000fe200078e0007 */
[C---:B------:R-:W-:Y:S01]  /*4360*/  IADD3 R7, P6, PT, R24.reuse, 0x400, RZ ;  /* 0x0000040018077810 */ /* 0x040fe20007fde0ff */
[----:B------:R-:W-:Y:S01]  /*4370*/  @P2 IMAD.MOV.U32 R17, RZ, RZ, R20 ;  /* 0x000000ffff112224 */ /* 0x000fe200078e0014 */
[----:B------:R-:W-:Y:S01]  /*4380*/  IADD3 R20, P4, PT, R24, 0x200, RZ ;  /* 0x0000020018147810 */ /* 0x000fe20007f9e0ff */
[--C-:B------:R-:W-:Y:S01]  /*4390*/  IMAD.X R23, RZ, RZ, R25.reuse, P5 ;  /* 0x000000ffff177224 */ /* 0x100fe200028e0619 */
[----:B------:R-:W-:Y:S01]  /*43a0*/  @P2 SEL R24, R15, R24, P0 ;  /* 0x000000180f182207 */ /* 0x000fe20000000000 */
[----:B------:R-:W-:-:S02]  /*43b0*/  IMAD.X R8, RZ, RZ, R25, P6 ;  /* 0x000000ffff087224 */ /* 0x000fc400030e0619 */
[----:B------:R-:W-:Y:S01]  /*43c0*/  IMAD.X R22, RZ, RZ, R25, P4 ;  /* 0x000000ffff167224 */ /* 0x000fe200020e0619 */
[----:B------:R-:W-:Y:S01]  /*43d0*/  @P2 SEL R25, R14, R25, P0 ;  /* 0x000000190e192207 */ /* 0x000fe20000000000 */
[----:B---3--:R-:W-:Y:S01]  /*43e0*/  DSETP.GEU.AND P1, PT, R16, R18, PT ;  /* 0x000000121000722a */ /* 0x008fe20003f2e000 */
[----:B------:R-:W2:-:S13]  /*43f0*/  LDG.E.64 R14, desc[UR10][R10.64+0x1000] ;  /* 0x0010000a0a0e7981 */ /* 0x000e9a000c1e1b00 */
[----:B------:R-:W-:-:S04]  /*4400*/  @P1 ISETP.GE.U32.AND P0, PT, R24, R27, PT ;  /* 0x0000001b1800120c */ /* 0x000fc80003f06070 */
[----:B------:R-:W-:-:S13]  /*4410*/  @P1 ISETP.GE.AND.EX P0, PT, R25, R26, PT, P0 ;  /* 0x0000001a1900120c */ /* 0x000fda0003f06300 */
[----:B------:R-:W-:-:S06]  /*4420*/  @P1 DSETP.LT.OR P0, PT, R18, R16, !P0 ;  /* 0x000000101200122a */ /* 0x000fcc0004701400 */
[----:B------:R-:W-:Y:S02]  /*4430*/  @P1 FSEL R28, R16, R18, P0 ;  /* 0x00000012101c1208 */ /* 0x000fe40000000000 */
[----:B------:R-:W-:Y:S02]  /*4440*/  @P1 FSEL R29, R17, R19, P0 ;  /* 0x00000013111d1208 */ /* 0x000fe40000000000 */
[----:B------:R-:W3:Y:S01]  /*4450*/  LDG.E.64 R16, desc[UR10][R10.64+0x1800] ;  /* 0x0018000a0a107981 */ /* 0x000ee2000c1e1b00 */
[----:B------:R-:W-:Y:S02]  /*4460*/  @P1 IMAD.MOV.U32 R18, RZ, RZ, R28 ;  /* 0x000000ffff121224 */ /* 0x000fe400078e001c */
[----:B------:R-:W-:Y:S01]  /*4470*/  @P1 IMAD.MOV.U32 R19, RZ, RZ, R29 ;  /* 0x000000ffff131224 */ /* 0x000fe200078e001d */
[----:B------:R-:W-:Y:S02]  /*4480*/  @P1 SEL R27, R24, R27, P0 ;  /* 0x0000001b181b1207 */ /* 0x000fe40000000000 */
[----:B------:R-:W-:Y:S01]  /*4490*/  @P1 SEL R26, R25, R26, P0 ;  /* 0x0000001a191a1207 */ /* 0x000fe20000000000 */
[----:B------:R-:W-:Y:S01]  /*44a0*/  BSSY.RECONVERGENT B2, `(.L_x_192) ;  /* 0x000001d000027945 */ /* 0x000fe20003800200 */
[----:B------:R-:W5:Y:S01]  /*44b0*/  LDG.E.64 R10, desc[UR10][R10.64+0x2000] ;  /* 0x0020000a0a0a7981 */ /* 0x000f62000c1e1b00 */
[----:B------:R-:W-:Y:S06]  /*44c0*/  BAR.SYNC.DEFER_BLOCKING 0x0 ;  /* 0x0000000000007b1d */ /* 0x000fec0000010000 */
[----:B--2---:R-:W-:-:S14]  /*44d0*/  DSETP.GEU.AND P2, PT, R18, R14, PT ;  /* 0x0000000e1200722a */ /* 0x004fdc0003f4e000 */
[----:B------:R-:W-:-:S04]  /*44e0*/  @P2 ISETP.GE.U32.AND P0, PT, R27, R20, PT ;  /* 0x000000141b00220c */ /* 0x000fc80003f06070 */
[----:B------:R-:W-:-:S13]  /*44f0*/  @P2 ISETP.GE.AND.EX P0, PT, R26, R22, PT, P0 ;  /* 0x000000161a00220c */ /* 0x000fda0003f06300 */
[----:B------:R-:W-:-:S06]  /*4500*/  @P2 DSETP.LT.OR P0, PT, R14, R18, !P0 ;  /* 0x000000120e00222a */ /* 0x000fcc0004701400 */
[----:B------:R-:W-:Y:S02]  /*4510*/  @P2 FSEL R18, R18, R14, P0 ;  /* 0x0000000e12122208 */ /* 0x000fe40000000000 */
[----:B------:R-:W-:-:S03]  /*4520*/  @P2 FSEL R19, R19, R15, P0 ;  /* 0x0000000f13132208 */ /* 0x000fc60000000000 */
[----:B------:R-:W-:Y:S02]  /*4530*/  @P2 IMAD.MOV.U32 R14, RZ, RZ, R18 ;  /* 0x000000ffff0e2224 */ /* 0x000fe400078e0012 */
[----:B------:R-:W-:-:S06]  /*4540*/  @P2 IMAD.MOV.U32 R15, RZ, RZ, R19 ;  /* 0x000000ffff0f2224 */ /* 0x000fcc00078e0013 */
[----:B---3--:R-:W-:Y:S01]  /*4550*/  DSETP.GEU.AND P1, PT, R14, R16, PT ;  /* 0x000000100e00722a */ /* 0x008fe20003f2e000 */
[----:B------:R-:W-:Y:S02]  /*4560*/  @P2 SEL R20, R27, R20, P0 ;  /* 0x000000141b142207 */ /* 0x000fe40000000000 */
[----:B------:R-:W-:Y:S02]  /*4570*/  @P2 SEL R22, R26, R22, P0 ;  /* 0x000000161a162207 */ /* 0x000fe40000000000 */
[----:B------:R-:W-:-:S09]  /*4580*/  ISETP.NE.AND P2, PT, R3, RZ, PT ;  /* 0x000000ff0300720c */ /* 0x000fd20003f45270 */
[----:B------:R-:W-:-:S04]  /*4590*/  @P1 ISETP.GE.U32.AND P0, PT, R20, R21, PT ;  /* 0x000000151400120c */ /* 0x000fc80003f06070 */
[----:B------:R-:W-:-:S13]  /*45a0*/  @P1 ISETP.GE.AND.EX P0, PT, R22, R23, PT, P0 ;  /* 0x000000171600120c */ /* 0x000fda0003f06300 */
[----:B------:R-:W-:Y:S01]  /*45b0*/  @P1 DSETP.LT.OR P0, PT, R16, R14, !P0 ;  /* 0x0000000e1000122a */ /* 0x000fe20004701400 */
[----:B------:R-:W-:-:S13]  /*45c0*/  @P2 BRA `(.L_x_193) ;  /* 0x0000000000282947 */ /* 0x000fda0003800000 */
[----:B------:R-:W-:Y:S02]  /*45d0*/  IMAD.MOV.U32 R24, RZ, RZ, 0x500 ;  /* 0x00000500ff187424 */ /* 0x000fe400078e00ff */
[----:B------:R-:W-:-:S06]  /*45e0*/  IMAD.MOV.U32 R25, RZ, RZ, 0x0 ;  /* 0x00000000ff197424 */ /* 0x000fcc00078e00ff */
[----:B------:R-:W2:Y:S01]  /*45f0*/  ATOMG.E.ADD.64.STRONG.GPU PT, R24, desc[UR10][R12.64], R24 ;  /* 0x800000180c1879a8 */ /* 0x000ea200081ef50a */
[----:B------:R-:W1:Y:S01]  /*4600*/  S2UR UR5, SR_CgaCtaId ;  /* 0x00000000000579c3 */ /* 0x000e620000008800 */
[----:B------:R-:W-:Y:S02]  /*4610*/  UMOV UR4, 0x400 ;  /* 0x0000040000047882 */ /* 0x000fe40000000000 */
[----:B-1----:R-:W-:-:S06]  /*4620*/  ULEA UR4, UR5, UR4, 0x18 ;  /* 0x0000000405047291 */ /* 0x002fcc000f8ec0ff */
[----:B------:R-:W-:Y:S01]  /*4630*/  IMAD.U32 R9, RZ, RZ, UR4 ;  /* 0x00000004ff097e24 */ /* 0x000fe2000f8e00ff */
[----:B--2---:R-:W-:-:S05]  /*4640*/  IADD3 R18, P2, PT, R24, UR6, RZ ;  /* 0x0000000618127c10 */ /* 0x004fca000ff5e0ff */
[----:B------:R-:W-:-:S05]  /*4650*/  IMAD.X R19, RZ, RZ, R25, P2 ;  /* 0x000000ffff137224 */ /* 0x000fca00010e0619 */
[----:B------:R1:W-:Y:S03]  /*4660*/  STS.64 [R9+0x98], R18 ;  /* 0x0000981209007388 */ /* 0x0003e60000000a00 */
.L_x_193:
[----:B0-----:R-:W-:Y:S05]  /*4670*/  BSYNC.RECONVERGENT B2 ;  /* 0x0000000000027941 */ /* 0x001fea0003800200 */
.L_x_192:
[----:B------:R-:W-:Y:S01]  /*4680*/  BAR.SYNC.DEFER_BLOCKING 0x0 ;  /* 0x0000000000007b1d */ /* 0x000fe20000010000 */
[----:B------:R-:W-:Y:S01]  /*4690*/  @P1 FSEL R14, R14, R16, P0 ;  /* 0x000000100e0e1208 */ /* 0x000fe20000000000 */
[----:B------:R-:W-:Y:S01]  /*46a0*/  IMAD.U32 R25, RZ, RZ, UR8 ;  /* 0x00000008ff197e24 */ /* 0x000fe2000f8e00ff */
[----:B------:R-:W-:Y:S02]  /*46b0*/  @P1 FSEL R15, R15, R17, P0 ;  /* 0x000000110f0f1208 */ /* 0x000fe40000000000 */
[----:B------:R-:W-:Y:S01]  /*46c0*/  @P1 SEL R21, R20, R21, P0 ;  /* 0x0000001514151207 */ /* 0x000fe20000000000 */
[----:B------:R-:W-:Y:S01]  /*46d0*/  @P1 IMAD.MOV.U32 R16, RZ, RZ, R14 ;  /* 0x000000ffff101224 */ /* 0x000fe200078e000e */
[----:B------:R-:W-:Y:S01]  /*46e0*/  @P1 SEL R23, R22, R23, P0 ;  /* 0x0000001716171207 */ /* 0x000fe20000000000 */
[----:B------:R-:W-:-:S06]  /*46f0*/  @P1 IMAD.MOV.U32 R17, RZ, RZ, R15 ;  /* 0x000000ffff111224 */ /* 0x000fcc00078e000f */
[----:B-----5:R-:W-:Y:S01]  /*4700*/  DSETP.GEU.AND P2, PT, R16, R10, PT ;  /* 0x0000000a1000722a */ /* 0x020fe20003f4e000 */
[----:B-1----:R-:W0:-:S13]  /*4710*/  LDS.64 R18, [R9+0x98] ;  /* 0x0000980009127984 */ /* 0x002e1a0000000a00 */
[----:B------:R-:W-:-:S04]  /*4720*/  @P2 ISETP.GE.U32.AND P0, PT, R21, R7, PT ;  /* 0x000000071500220c */ /* 0x000fc80003f06070 */
[----:B------:R-:W-:-:S13]  /*4730*/  @P2 ISETP.GE.AND.EX P0, PT, R23, R8, PT, P0 ;  /* 0x000000081700220c */ /* 0x000fda0003f06300 */
[----:B------:R-:W-:-:S06]  /*4740*/  @P2 DSETP.LT.OR P0, PT, R10, R16, !P0 ;  /* 0x000000100a00222a */ /* 0x000fcc0004701400 */
[----:B------:R-:W-:Y:S02]  /*4750*/  @P2 FSEL R17, R17, R11, P0 ;  /* 0x0000000b11112208 */ /* 0x000fe40000000000 */
[----:B------:R-:W-:Y:S02]  /*4760*/  @P2 SEL R7, R21, R7, P0 ;  /* 0x0000000715072207 */ /* 0x000fe40000000000 */
[----:B------:R-:W-:Y:S01]  /*4770*/  @P2 SEL R8, R23, R8, P0 ;  /* 0x0000000817082207 */ /* 0x000fe20000000000 */
[----:B------:R-:W-:-:S04]  /*4780*/  @P2 IMAD.MOV.U32 R11, RZ, RZ, R17 ;  /* 0x000000ffff0b2224 */ /* 0x000fc800078e0011 */
[----:B------:R-:W-:Y:S01]  /*4790*/  IMAD.MOV.U32 R21, RZ, RZ, R11 ;  /* 0x000000ffff157224 */ /* 0x000fe200078e000b */
[----:B0-----:R-:W-:-:S04]  /*47a0*/  IADD3 R14, P3, PT, R18, 0x500, RZ ;  /* 0x00000500120e7810 */ /* 0x001fc80007f7e0ff */
[----:B------:R-:W-:Y:S01]  /*47b0*/  ISETP.GT.U32.AND P1, PT, R14, R25, PT ;  /* 0x000000190e00720c */ /* 0x000fe20003f24070 */
[----:B------:R-:W-:Y:S01]  /*47c0*/  IMAD.X R15, RZ, RZ, R19, P3 ;  /* 0x000000ffff0f7224 */ /* 0x000fe200018e0613 */
[----:B------:R-:W-:Y:S01]  /*47d0*/  @P2 FSEL R14, R16, R10, P0 ;  /* 0x0000000a100e2208 */ /* 0x000fe20000000000 */
[----:B------:R-:W-:-:S04]  /*47e0*/  IMAD.U32 R16, RZ, RZ, UR9 ;  /* 0x00000009ff107e24 */ /* 0x000fc8000f8e00ff */
[----:B------:R-:W-:Y:S01]  /*47f0*/  @P2 IMAD.MOV.U32 R10, RZ, RZ, R14 ;  /* 0x000000ffff0a2224 */ /* 0x000fe200078e000e */
[----:B------:R-:W-:Y:S01]  /*4800*/  ISETP.GT.AND.EX P0, PT, R15, R16, PT, P1 ;  /* 0x000000100f00720c */ /* 0x000fe20003f04310 */
[----:B------:R-:W-:Y:S01]  /*4810*/  IMAD.MOV.U32 R14, RZ, RZ, R8 ;  /* 0x000000ffff0e7224 */ /* 0x000fe200078e0008 */
[----:B------:R-:W-:Y:S01]  /*4820*/  MOV R15, R7 ;  /* 0x00000007000f7202 */ /* 0x000fe20000000f00 */
[----:B------:R-:W-:-:S10]  /*4830*/  IMAD.MOV.U32 R20, RZ, RZ, R10 ;  /* 0x000000ffff147224 */ /* 0x000fd400078e000a */
[----:B------:R-:W-:Y:S05]  /*4840*/  @!P0 BRA `(.L_x_194) ;  /* 0xfffffff8006c8947 */ /* 0x000fea000383ffff */
[----:B------:R-:W-:Y:S05]  /*4850*/  BSYNC.RECONVERGENT B1 ;  /* 0x0000000000017941 */ /* 0x000fea0003800200 */
.L_x_191:
[----:B------:R-:W-:Y:S01]  /*4860*/  ISETP.GE.U32.AND P0, PT, R18, R25, PT ;  /* 0x000000191200720c */ /* 0x000fe20003f06070 */
[----:B------:R-:W-:Y:S03]  /*4870*/  BSSY.RECONVERGENT B1, `(.L_x_188) ;  /* 0x00000b1000017945 */ /* 0x000fe60003800200 */
[----:B------:R-:W-:-:S13]  /*4880*/  ISETP.GE.AND.EX P0, PT, R19, R16, PT, P0 ;  /* 0x000000101300720c */ /* 0x000fda0003f06300 */
[----:B------:R-:W-:Y:S05]  /*4890*/  @P0 BRA `(.L_x_195) ;  /* 0x0000000800b80947 */ /* 0x000fea0003800000 */
[----:B------:R-:W-:-:S05]  /*48a0*/  IMAD.IADD R20, R25, 0x1, -R18 ;  /* 0x0000000119147824 */ /* 0x000fca00078e0a12 */
[----:B------:R-:W-:-:S13]  /*48b0*/  ISETP.GE.AND P0, PT, R3, R20, PT ;  /* 0x000000140300720c */ /* 0x000fda0003f06270 */
[----:B------:R-:W-:Y:S05]  /*48c0*/  @P0 BRA `(.L_x_195) ;  /* 0x0000000800ac0947 */ /* 0x000fea0003800000 */
[----:B------:R-:W-:Y:S01]  /*48d0*/  LOP3.LUT R9, RZ, R3, RZ, 0x33, !PT ;  /* 0x00000003ff097212 */ /* 0x000fe200078e33ff */
[----:B------:R-:W-:Y:S03]  /*48e0*/  BSSY.RECONVERGENT B2, `(.L_x_196) ;  /* 0x0000035000027945 */ /* 0x000fe60003800200 */
[----:B------:R-:W-:-:S04]  /*48f0*/  IADD3 R25, PT, PT, -R18, R25, R9 ;  /* 0x0000001912197210 */ /* 0x000fc80007ffe109 */
[----:B------:R-:W-:-:S04]  /*4900*/  LOP3.LUT R9, R25, 0x300, RZ, 0xc0, !PT ;  /* 0x0000030019097812 */ /* 0x000fc800078ec0ff */
[----:B------:R-:W-:Y:S01]  /*4910*/  ISETP.NE.AND P0, PT, R9, 0x300, PT ;  /* 0x000003000900780c */ /* 0x000fe20003f05270 */
[----:B------:R-:W-:-:S12]  /*4920*/  IMAD.MOV.U32 R9, RZ, RZ, R3 ;  /* 0x000000ffff097224 */ /* 0x000fd800078e0003 */
[----:B------:R-:W-:Y:S05]  /*4930*/  @!P0 BRA `(.L_x_197) ;  /* 0x0000000000bc8947 */ /* 0x000fea0003800000 */
[----:B------:R-:W-:Y:S02]  /*4940*/  IADD3 R15, P0, PT, R3, R18, RZ ;  /* 0x00000012030f7210 */ /* 0x000fe40007f1e0ff */
[----:B------:R-:W-:Y:S02]  /*4950*/  LEA.HI R9, R25, 0x1, RZ, 0x18 ;  /* 0x0000000119097811 */ /* 0x000fe400078fc0ff */
[C---:B------:R-:W-:Y:S01]  /*4960*/  LEA R2, P1, R15.reuse, R2, 0x3 ;  /* 0x000000020f027211 */ /* 0x040fe200078218ff */
[----:B------:R-:W-:Y:S01]  /*4970*/  IMAD.X R13, RZ, RZ, R19, P0 ;  /* 0x000000ffff0d7224 */ /* 0x000fe200000e0613 */
[----:B------:R-:W-:Y:S02]  /*4980*/  IADD3 R14, P0, PT, R15, R5, RZ ;  /* 0x000000050f0e7210 */ /* 0x000fe40007f1e0ff */
[----:B------:R-:W-:Y:S01]  /*4990*/  LOP3.LUT R5, R9, 0x3, RZ, 0xc0, !PT ;  /* 0x0000000309057812 */ /* 0x000fe200078ec0ff */
[----:B------:R-:W-:Y:S01]  /*49a0*/  IMAD.MOV.U32 R9, RZ, RZ, R3 ;  /* 0x000000ffff097224 */ /* 0x000fe200078e0003 */
[----:B------:R-:W-:Y:S01]  /*49b0*/  LEA.HI.X R15, R15, R4, R13, 0x3, P1 ;  /* 0x000000040f0f7211 */ /* 0x000fe200008f1c0d */
[----:B------:R-:W-:-:S02]  /*49c0*/  IMAD.X R16, R13, 0x1, R6, P0 ;  /* 0x000000010d107824 */ /* 0x000fc400000e0606 */
[----:B------:R-:W-:-:S07]  /*49d0*/  IMAD.MOV R6, RZ, RZ, -R5 ;  /* 0x000000ffff067224 */ /* 0x000fce00078e0a05 */
.L_x_200:
        /* <DEDUP_REMOVED lines=9> */
[----:B------:R-:W-:Y:S02]  /*4a70*/  IMAD.MOV.U32 R4, RZ, RZ, R10 ;  /* 0x000000ffff047224 */ /* 0x000fe400078e000a */
        /* <DEDUP_REMOVED lines=21> */
.L_x_199:
[----:B------:R-:W-:Y:S05]  /*4bd0*/  BSYNC.RECONVERGENT B3 ;  /* 0x0000000000037941 */ /* 0x000fea0003800200 */
.L_x_198:
[----:B------:R-:W-:Y:S01]  /*4be0*/  IADD3 R14, P0, PT, R14, 0x100, RZ ;  /* 0x000001000e0e7810 */ /* 0x000fe20007f1e0ff */
[----:B------:R-:W-:Y:S02]  /*4bf0*/  VIADD R9, R9, 0x100 ;  /* 0x0000010009097836 */ /* 0x000fe40000000000 */
[----:B------:R-:W-:Y:S02]  /*4c00*/  IMAD.X R15, RZ, RZ, R15, P3 ;  /* 0x000000ffff0f7224 */ /* 0x000fe400018e060f */
[----:B------:R-:W-:Y:S01]  /*4c10*/  IMAD.X R16, RZ, RZ, R16, P0 ;  /* 0x000000ffff107224 */ /* 0x000fe200000e0610 */
[----:B------:R-:W-:Y:S07]  /*4c20*/  @P2 BRA `(.L_x_200) ;  /* 0xfffffffc006c2947 */ /* 0x000fee000383ffff */
.L_x_197:
[----:B------:R-:W-:Y:S05]  /*4c30*/  BSYNC.RECONVERGENT B2 ;  /* 0x0000000000027941 */ /* 0x000fea0003800200 */
.L_x_196:
[----:B------:R-:W-:-:S13]  /*4c40*/  ISETP.GE.U32.AND P0, PT, R25, 0x300, PT ;  /* 0x000003001900780c */ /* 0x000fda0003f06070 */
[----:B------:R-:W-:Y:S05]  /*4c50*/  @!P0 BRA `(.L_x_195) ;  /* 0x0000000400c88947 */ /* 0x000fea0003800000 */
[----:B------:R-:W0:Y:S01]  /*4c60*/  LDC.64 R16, c[0x0][0x380] ;  /* 0x0000e000ff107b82 */ /* 0x000e220000000a00 */
[----:B------:R-:W-:-:S07]  /*4c70*/  VIADD R21, R9, 0x200 ;  /* 0x0000020009157836 */ /* 0x000fce0000000000 */
[----:B------:R-:W1:Y:S02]  /*4c80*/  LDC.64 R14, c[0x0][0x388] ;  /* 0x0000e200ff0e7b82 */ /* 0x000e640000000a00 */
.L_x_209:
[----:B------:R-:W-:-:S05]  /*4c90*/  VIADD R5, R21, 0xfffffe00 ;  /* 0xfffffe0015057836 */ /* 0x000fca0000000000 */
[----:B------:R-:W-:-:S05]  /*4ca0*/  IADD3 R5, P0, PT, R5, R18, RZ ;  /* 0x0000001205057210 */ /* 0x000fca0007f1e0ff */
[----:B------:R-:W-:Y:S01]  /*4cb0*/  IMAD.X R2, RZ, RZ, R19, P0 ;  /* 0x000000ffff027224 */ /* 0x000fe200000e0613 */
[----:B0-----:R-:W-:-:S04]  /*4cc0*/  LEA R22, P0, R5, R16, 0x3 ;  /* 0x0000001005167211 */ /* 0x001fc800078018ff */
[----:B------:R-:W-:-:S05]  /*4cd0*/  LEA.HI.X R23, R5, R17, R2, 0x3, P0 ;  /* 0x0000001105177211 */ /* 0x000fca00000f1c02 */
[----:B------:R-:W2:Y:S04]  /*4ce0*/  LDG.E.64 R24, desc[UR10][R22.64] ;  /* 0x0000000a16187981 */ /* 0x000ea8000c1e1b00 */
[----:B------:R0:W5:Y:S01]  /*4cf0*/  LDG.E.64 R12, desc[UR10][R22.64+0x800] ;  /* 0x0008000a160c7981 */ /* 0x000162000c1e1b00 */
        /* <DEDUP_REMOVED lines=23> */
.L_x_202:
[----:B------:R-:W-:Y:S05]  /*4e70*/  BSYNC.RECONVERGENT B2 ;  /* 0x0000000000027941 */ /* 0x000fea0003800200 */
.L_x_201:
[----:B------:R0:W5:Y:S04]  /*4e80*/  LDG.E.64 R6, desc[UR10][R22.64+0x1000] ;  /* 0x0010000a16067981 */ /* 0x000168000c1e1b00 */
[----:B------:R0:W5:Y:S02]  /*4e90*/  LDG.E.64 R24, desc[UR10][R22.64+0x1800] ;  /* 0x0018000a16187981 */ /* 0x000164000c1e1b00 */
[----:B-----5:R-:W-:Y:S01]  /*4ea0*/  DSETP.GEU.AND P0, PT, R4, R12, PT ;  /* 0x0000000c0400722a */ /* 0x020fe20003f0e000 */
[----:B------:R-:W-:Y:S01]  /*4eb0*/  VIADD R11, R21, 0xffffff00 ;  /* 0xffffff00150b7836 */ /* 0x000fe20000000000 */
[----:B------:R-:W-:Y:S01]  /*4ec0*/  BSSY.RECONVERGENT B2, `(.L_x_203) ;  /* 0x0000016000027945 */ /* 0x000fe20003800200 */
[----:B------:R-:W-:-:S03]  /*4ed0*/  IMAD.MOV.U32 R10, RZ, RZ, R12 ;  /* 0x000000ffff0a7224 */ /* 0x000fc600078e000c */
[----:B------:R-:W-:Y:S01]  /*4ee0*/  IADD3 R28, P1, P2, R18, R14, R11 ;  /* 0x0000000e121c7210 */ /* 0x000fe20007a3e00b */
[----:B------:R-:W-:-:S03]  /*4ef0*/  IMAD.MOV.U32 R11, RZ, RZ, R13 ;  /* 0x000000ffff0b7224 */ /* 0x000fc600078e000d */
[----:B------:R-:W-:Y:S01]  /*4f00*/  IADD3.X R27, PT, PT, R19, R15, RZ, P1, P2 ;  /* 0x0000000f131b7210 */ /* 0x000fe20000fe44ff */
[----:B------:R-:W-:-:S04]  /*4f10*/  IMAD.MOV.U32 R8, RZ, RZ, R28 ;  /* 0x000000ffff087224 */ /* 0x000fc800078e001c */
        /* <DEDUP_REMOVED lines=16> */
.L_x_204:
[----:B------:R-:W-:Y:S05]  /*5020*/  BSYNC.RECONVERGENT B2 ;  /* 0x0000000000027941 */ /* 0x000fea0003800200 */
.L_x_203:
[----:B------:R-:W-:Y:S01]  /*5030*/  DSETP.GEU.AND P0, PT, R10, R6, PT ;  /* 0x000000060a00722a */ /* 0x000fe20003f0e000 */
[----:B------:R-:W-:Y:S01]  /*5040*/  IADD3 R23, P1, P2, R18, R14, R21 ;  /* 0x0000000e12177210 */ /* 0x000fe20007a3e015 */
[----:B------:R-:W-:Y:S01]  /*5050*/  BSSY.RECONVERGENT B2, `(.L_x_205) ;  /* 0x0000016000027945 */ /* 0x000fe20003800200 */
[----:B------:R-:W-:Y:S02]  /*5060*/  VIADD R13, R21, 0x100 ;  /* 0x00000100150d7836 */ /* 0x000fe40000000000 */
[----:B------:R-:W-:Y:S01]  /*5070*/  IADD3.X R27, PT, PT, R19, R15, RZ, P1, P2 ;  /* 0x0000000f131b7210 */ /* 0x000fe20000fe44ff */
[----:B------:R-:W-:Y:S02]  /*5080*/  IMAD.MOV.U32 R2, RZ, RZ, R23 ;  /* 0x000000ffff027224 */ /* 0x000fe400078e0017 */
        /* <DEDUP_REMOVED lines=18> */
.L_x_206:
[----:B------:R-:W-:Y:S05]  /*51b0*/  BSYNC.RECONVERGENT B2 ;  /* 0x0000000000027941 */ /* 0x000fea0003800200 */
.L_x_205:
[----:B------:R-:W-:Y:S01]  /*51c0*/  DSETP.GEU.AND P0, PT, R4, R24, PT ;  /* 0x000000180400722a */ /* 0x000fe20003f0e000 */
[----:B------:R-:W-:Y:S01]  /*51d0*/  IADD3 R13, P1, P2, R18, R14, R13 ;  /* 0x0000000e120d7210 */ /* 0x000fe20007a3e00d */
[----:B------:R-:W-:Y:S01]  /*51e0*/  BSSY.RECONVERGENT B2, `(.L_x_207) ;  /* 0x0000015000027945 */ /* 0x000fe20003800200 */
[----:B------:R-:W-:Y:S02]  /*51f0*/  IMAD.MOV.U32 R10, RZ, RZ, R24 ;  /* 0x000000ffff0a7224 */ /* 0x000fe400078e0018 */
[----:B------:R-:W-:Y:S01]  /*5200*/  IADD3.X R6, PT, PT, R19, R15, RZ, P1, P2 ;  /* 0x0000000f13067210 */ /* 0x000fe20000fe44ff */
[----:B------:R-:W-:Y:S02]  /*5210*/  IMAD.MOV.U32 R7, RZ, RZ, R13 ;  /* 0x000000ffff077224 */ /* 0x000fe400078e000d */
[----:B------:R-:W-:Y:S02]  /*5220*/  IMAD.MOV.U32 R11, RZ, RZ, R25 ;  /* 0x000000ffff0b7224 */ /* 0x000fe400078e0019 */
[----:B------:R-:W-:-:S04]  /*5230*/  IMAD.MOV.U32 R8, RZ, RZ, R6 ;  /* 0x000000ffff087224 */ /* 0x000fc800078e0006 */
[----:B------:R-:W-:Y:S05]  /*5240*/  @!P0 BRA `(.L_x_208) ;  /* 0x0000000000388947 */ /* 0x000fea0003800000 */
[----:B------:R-:W-:Y:S01]  /*5250*/  DSETP.GEU.AND P0, PT, R24, R4, PT ;  /* 0x000000041800722a */ /* 0x000fe20003f0e000 */
[----:B------:R-:W-:Y:S01]  /*5260*/  MOV R7, R2 ;  /* 0x0000000200077202 */ /* 0x000fe20000000f00 */
[----:B------:R-:W-:Y:S02]  /*5270*/  IMAD.MOV.U32 R8, RZ, RZ, R9 ;  /* 0x000000ffff087224 */ /* 0x000fe400078e0009 */
[----:B------:R-:W-:Y:S02]  /*5280*/  IMAD.MOV.U32 R10, RZ, RZ, R4 ;  /* 0x000000ffff0a7224 */ /* 0x000fe400078e0004 */
[----:B------:R-:W-:-:S08]  /*5290*/  IMAD.MOV.U32 R11, RZ, RZ, R5 ;  /* 0x000000ffff0b7224 */ /* 0x000fd000078e0005 */
        /* <DEDUP_REMOVED lines=9> */
.L_x_208:
[----:B------:R-:W-:Y:S05]  /*5330*/  BSYNC.RECONVERGENT B2 ;  /* 0x0000000000027941 */ /* 0x000fea0003800200 */
.L_x_207:
[C---:B------:R-:W-:Y:S02]  /*5340*/  VIADD R5, R21.reuse, 0x200 ;  /* 0x0000020015057836 */ /* 0x040fe40000000000 */
[----:B------:R-:W-:-:S03]  /*5350*/  VIADD R21, R21, 0x400 ;  /* 0x0000040015157836 */ /* 0x000fc60000000000 */
[----:B------:R-:W-:-:S13]  /*5360*/  ISETP.GE.AND P0, PT, R5, R20, PT ;  /* 0x000000140500720c */ /* 0x000fda0003f06270 */
[----:B------:R-:W-:Y:S05]  /*5370*/  @!P0 BRA `(.L_x_209) ;  /* 0xfffffff800448947 */ /* 0x000fea000383ffff */
.L_x_195:
[----:B------:R-:W-:Y:S05]  /*5380*/  BSYNC.RECONVERGENT B1 ;  /* 0x0000000000017941 */ /* 0x000fea0003800200 */
.L_x_188:
        /* <DEDUP_REMOVED lines=32> */
.L_x_211:
[----:B------:R-:W-:Y:S05]  /*5590*/  BSYNC.RECONVERGENT B1 ;  /* 0x0000000000017941 */ /* 0x000fea0003800200 */
.L_x_210:
        /* <DEDUP_REMOVED lines=31> */
.L_x_213:
[----:B------:R-:W-:Y:S05]  /*5790*/  BSYNC.RECONVERGENT B1 ;  /* 0x0000000000017941 */ /* 0x000fea0003800200 */
.L_x_212:
        /* <DEDUP_REMOVED lines=31> */
.L_x_215:
[----:B------:R-:W-:Y:S05]  /*5990*/  BSYNC.RECONVERGENT B1 ;  /* 0x0000000000017941 */ /* 0x000fea0003800200 */
.L_x_214:
[----:B------:R-:W-:Y:S01]  /*59a0*/  ISETP.GT.AND P0, PT, R2, 0x17, PT ;  /* 0x000000170200780c */ /* 0x000fe20003f04270 */
[----:B-1----:R1:W1:Y:S01]  /*59b0*/  SHFL.DOWN PT, R6, R4, 0x8, 0x1f ;  /* 0x09001f0004067f89 */ /* 0x00226200000e0000 */
[----:B------:R-:W-:Y:S01]  /*59c0*/  BSSY.RECONVERGENT B1, `(.L_x_216) ;  /* 0x000001d000017945 */ /* 0x000fe20003800200 */
[----:B--2---:R-:W-:Y:S02]  /*59d0*/  IMAD.MOV.U32 R12, RZ, RZ, R10 ;  /* 0x000000ffff0c7224 */ /* 0x004fe400078e000a */
[----:B------:R2:W1:Y:S01]  /*59e0*/  SHFL.DOWN PT, R7, R5, 0x8, 0x1f ;  /* 0x09001f0005077f89 */ /* 0x00046200000e0000 */
[----:B------:R-:W-:Y:S02]  /*59f0*/  IMAD.MOV.U32 R13, RZ, RZ, R11 ;  /* 0x000000ffff0d7224 */ /* 0x000fe400078e000b */
[----:B------:R-:W-:Y:S01]  /*5a00*/  IMAD.MOV.U32 R8, RZ, RZ, R4 ;  /* 0x000000ffff087224 */ /* 0x000fe200078e0004 */
[----:B0-----:R2:W0:Y:S01]  /*5a10*/  SHFL.DOWN PT, R15, R10, 0x8, 0x1f ;  /* 0x09001f000a0f7f89 */ /* 0x00142200000e0000 */
[----:B----4-:R-:W-:-:S03]  /*5a20*/  IMAD.MOV.U32 R9, RZ, RZ, R5 ;  /* 0x000000ffff097224 */ /* 0x010fc600078e0005 */
[----:B---3--:R2:W3:Y:S01]  /*5a30*/  SHFL.DOWN PT, R14, R11, 0x8, 0x1f ;  /* 0x09001f000b0e7f89 */ /* 0x0084e200000e0000 */
[----:B------:R-:W-:Y:S05]  /*5a40*/  @P0 BRA `(.L_x_217) ;  /* 0x0000000000500947 */ /* 0x000fea0003800000 */
[----:B-1----:R-:W-:Y:S01]  /*5a50*/  DSETP.GEU.AND P0, PT, R4, R6, PT ;  /* 0x000000060400722a */ /* 0x002fe20003f0e000 */
        /* <DEDUP_REMOVED lines=19> */
.L_x_217:
[----:B------:R-:W-:Y:S05]  /*5b90*/  BSYNC.RECONVERGENT B1 ;  /* 0x0000000000017941 */ /* 0x000fea0003800200 */
.L_x_216:
[----:B------:R-:W-:Y:S01]  /*5ba0*/  ISETP.GT.AND P0, PT, R2, 0xf, PT ;  /* 0x0000000f0200780c */ /* 0x000fe20003f04270 */
[----:B--2---:R2:W4:Y:S01]  /*5bb0*/  SHFL.DOWN PT, R10, R8, 0x10, 0x1f ;  /* 0x0a001f00080a7f89 */ /* 0x00452200000e0000 */
[----:B------:R-:W-:Y:S01]  /*5bc0*/  BSSY.RECONVERGENT B1, `(.L_x_218) ;  /* 0x000001d000017945 */ /* 0x000fe20003800200 */
[----:B-1----:R-:W-:Y:S02]  /*5bd0*/  IMAD.MOV.U32 R4, RZ, RZ, R12 ;  /* 0x000000ffff047224 */ /* 0x002fe400078e000c */
[----:B------:R2:W1:Y:S01]  /*5be0*/  SHFL.DOWN PT, R11, R9, 0x10, 0x1f ;  /* 0x0a001f00090b7f89 */ /* 0x00046200000e0000 */
[----:B------:R-:W-:Y:S02]  /*5bf0*/  IMAD.MOV.U32 R5, RZ, RZ, R13 ;  /* 0x000000ffff057224 */ /* 0x000fe400078e000d */
[----:B------:R-:W-:Y:S01]  /*5c00*/  IMAD.MOV.U32 R6, RZ, RZ, R8 ;  /* 0x000000ffff067224 */ /* 0x000fe200078e0008 */
[----:B0-----:R2:W0:Y:S01]  /*5c10*/  SHFL.DOWN PT, R15, R12, 0x10, 0x1f ;  /* 0x0a001f000c0f7f89 */ /* 0x00142200000e0000 */
[----:B------:R-:W-:-:S03]  /*5c20*/  IMAD.MOV.U32 R7, RZ, RZ, R9 ;  /* 0x000000ffff077224 */ /* 0x000fc600078e0009 */
[----:B---3--:R2:W3:Y:S01]  /*5c30*/  SHFL.DOWN PT, R14, R13, 0x10, 0x1f ;  /* 0x0a001f000d0e7f89 */ /* 0x0084e200000e0000 */
        /* <DEDUP_REMOVED lines=8> */
[----:B------:R-:W-:Y:S01]  /*5cc0*/  MOV R4, R12 ;  /* 0x0000000c00047202 */ /* 0x000fe20000000f00 */
[----:B------:R-:W-:Y:S02]  /*5cd0*/  IMAD.MOV.U32 R5, RZ, RZ, R13 ;  /* 0x000000ffff057224 */ /* 0x000fe400078e000d */
[----:B------:R-:W-:Y:S02]  /*5ce0*/  IMAD.MOV.U32 R6, RZ, RZ, R8 ;  /* 0x000000ffff067224 */ /* 0x000fe400078e0008 */
[----:B------:R-:W-:-:S08]  /*5cf0*/  IMAD.MOV.U32 R7, RZ, RZ, R9 ;  /* 0x000000ffff077224 */ /* 0x000fd000078e0009 */
        /* <DEDUP_REMOVED lines=9> */
.L_x_219:
[----:B------:R-:W-:Y:S05]  /*5d90*/  BSYNC.RECONVERGENT B1 ;  /* 0x0000000000017941 */ /* 0x000fea0003800200 */
.L_x_218:
[----:B------:R-:W-:Y:S01]  /*5da0*/  ISETP.NE.AND P0, PT, R2, RZ, PT ;  /* 0x000000ff0200720c */ /* 0x000fe20003f05270 */
[----:B------:R-:W-:-:S12]  /*5db0*/  BSSY.RECONVERGENT B1, `(.L_x_220) ;  /* 0x000000a000017945 */ /* 0x000fd80003800200 */
[----:B------:R-:W-:Y:S05]  /*5dc0*/  @P0 BRA `(.L_x_221) ;  /* 0x0000000000200947 */ /* 0x000fea0003800000 */
[----:B--2---:R-:W2:Y:S01]  /*5dd0*/  S2R R9, SR_CgaCtaId ;  /* 0x0000000000097919 */ /* 0x004ea20000008800 */
[----:B------:R-:W-:Y:S02]  /*5de0*/  MOV R8, 0x400 ;  /* 0x0000040000087802 */ /* 0x000fe40000000f00 */
[----:B------:R-:W-:-:S04]  /*5df0*/  SHF.R.U32.HI R2, RZ, 0x1, R3 ;  /* 0x00000001ff027819 */ /* 0x000fc80000011603 */
[----:B------:R-:W-:Y:S02]  /*5e00*/  LOP3.LUT R2, R2, 0x1f0, RZ, 0xc0, !PT ;  /* 0x000001f002027812 */ /* 0x000fe400078ec0ff */
[----:B--2---:R-:W-:-:S05]  /*5e10*/  LEA R9, R9, R8, 0x18 ;  /* 0x0000000809097211 */ /* 0x004fca00078ec0ff */
[----:B------:R-:W-:-:S05]  /*5e20*/  IMAD.IADD R9, R2, 0x1, R9 ;  /* 0x0000000102097824 */ /* 0x000fca00078e0209 */
[----:B------:R2:W-:Y:S04]  /*5e30*/  STS.64 [R9+0x10], R4 ;  /* 0x0000100409007388 */ /* 0x0005e80000000a00 */
[----:B------:R2:W-:Y:S02]  /*5e40*/  STS.64 [R9+0x8], R6 ;  /* 0x0000080609007388 */ /* 0x0005e40000000a00 */
.L_x_221:
[----:B------:R-:W-:Y:S05]  /*5e50*/  BSYNC.RECONVERGENT B1 ;  /* 0x0000000000017941 */ /* 0x000fea0003800200 */
.L_x_220:
[----:B------:R-:W-:Y:S01]  /*5e60*/  BAR.SYNC.DEFER_BLOCKING 0x0 ;  /* 0x0000000000007b1d */ /* 0x000fe20000010000 */
[----:B------:R-:W-:-:S13]  /*5e70*/  ISETP.NE.AND P1, PT, R3, RZ, PT ;  /* 0x000000ff0300720c */ /* 0x000fda0003f25270 */
[----:B------:R-:W-:Y:S05]  /*5e80*/  @P1 BRA `(.L_x_149) ;  /* 0x00000008008c1947 */ /* 0x000fea0003800000 */
[----:B------:R-:W5:Y:S01]  /*5e90*/  S2R R3, SR_CgaCtaId ;  /* 0x0000000000037919 */ /* 0x000f620000008800 */
[----:B------:R-:W-:Y:S01]  /*5ea0*/  MOV R20, 0x400 ;  /* 0x0000040000147802 */ /* 0x000fe20000000f00 */
[----:B------:R-:W-:Y:S03]  /*5eb0*/  BSSY.RECONVERGENT B1, `(.L_x_222) ;  /* 0x000001a000017945 */ /* 0x000fe60003800200 */
[----:B-----5:R-:W-:-:S05]  /*5ec0*/  LEA R20, R3, R20, 0x18 ;  /* 0x0000001403147211 */ /* 0x020fca00078ec0ff */
[----:B------:R-:W5:Y:S04]  /*5ed0*/  LDS.64 R16, [R20+0x18] ;  /* 0x0000180014107984 */ /* 0x000f680000000a00 */
[----:B-12-4-:R-:W1:Y:S04]  /*5ee0*/  LDS.128 R8, [R20+0x20] ;  /* 0x0000200014087984 */ /* 0x016e680000000c00 */
[----:B------:R2:W4:Y:S04]  /*5ef0*/  LDS.64 R2, [R20+0x80] ;  /* 0x0000800014027984 */ /* 0x0005280000000a00 */
[----:B0--3--:R2:W0:Y:S01]  /*5f00*/  LDS.128 R12, [R20+0x30] ;  /* 0x00003000140c7984 */ /* 0x0094220000000c00 */
[----:B-----5:R-:W-:Y:S01]  /*5f10*/  DSETP.GEU.AND P0, PT, R6, R16, PT ;  /* 0x000000100600722a */ /* 0x020fe20003f0e000 */
[----:B------:R-:W-:-:S02]  /*5f20*/  IMAD.MOV.U32 R22, RZ, RZ, R16 ;  /* 0x000000ffff167224 */ /* 0x000fc400078e0010 */
[----:B------:R-:W-:Y:S02]  /*5f30*/  IMAD.MOV.U32 R23, RZ, RZ, R17 ;  /* 0x000000ffff177224 */ /* 0x000fe400078e0011 */
[----:B-1----:R-:W-:Y:S02]  /*5f40*/  IMAD.MOV.U32 R25, RZ, RZ, R8 ;  /* 0x000000ffff197224 */ /* 0x002fe400078e0008 */
[----:B------:R-:W-:-:S07]  /*5f50*/  IMAD.MOV.U32 R21, RZ, RZ, R9 ;  /* 0x000000ffff157224 */ /* 0x000fce00078e0009 */
[----:B0-2-4-:R-:W-:Y:S05]  /*5f60*/  @!P0 BRA `(.L_x_223) ;  /* 0x0000000000388947 */ /* 0x015fea0003800000 */
        /* <DEDUP_REMOVED lines=14> */
.L_x_223:
[----:B------:R-:W-:Y:S05]  /*6050*/  BSYNC.RECONVERGENT B1 ;  /* 0x0000000000017941 */ /* 0x000fea0003800200 */
.L_x_222:
        /* <DEDUP_REMOVED lines=23> */
.L_x_225:
[----:B------:R-:W-:Y:S05]  /*61d0*/  BSYNC.RECONVERGENT B1 ;  /* 0x0000000000017941 */ /* 0x000fea0003800200 */
.L_x_224:
        /* <DEDUP_REMOVED lines=21> */
.L_x_227:
[----:B------:R-:W-:Y:S05]  /*6330*/  BSYNC.RECONVERGENT B1 ;  /* 0x0000000000017941 */ /* 0x000fea0003800200 */
.L_x_226:
        /* <DEDUP_REMOVED lines=23> */
.L_x_229:
[----:B------:R-:W-:Y:S05]  /*64b0*/  BSYNC.RECONVERGENT B1 ;  /* 0x0000000000017941 */ /* 0x000fea0003800200 */
.L_x_228:
        /* <DEDUP_REMOVED lines=21> */
.L_x_231:
[----:B------:R-:W-:Y:S05]  /*6610*/  BSYNC.RECONVERGENT B1 ;  /* 0x0000000000017941 */ /* 0x000fea0003800200 */
.L_x_230:
        /* <DEDUP_REMOVED lines=21> */
.L_x_233:
[----:B------:R-:W-:Y:S05]  /*6770*/  BSYNC.RECONVERGENT B1 ;  /* 0x0000000000017941 */ /* 0x000fea0003800200 */
.L_x_232:
        /* <DEDUP_REMOVED lines=20> */
.L_x_149:
[----:B------:R-:W-:Y:S05]  /*68c0*/  BSYNC.RECONVERGENT B0 ;  /* 0x0000000000007941 */ /* 0x000fea0003800200 */
.L_x_116:
[----:B------:R-:W-:Y:S05]  /*68d0*/  @P1 EXIT ;  /* 0x000000000000194d */ /* 0x000fea0003800000 */
[----:B01--4-:R-:W0:Y:S02]  /*68e0*/  LDC.64 R2, c[0x0][0x390] ;  /* 0x0000e400ff027b82 */ /* 0x013e240000000a00 */
[----:B0-----:R-:W-:-:S05]  /*68f0*/  IMAD.WIDE.U32 R2, R0, 0x10, R2 ;  /* 0x0000001000027825 */ /* 0x001fca00078e0002 */
[----:B------:R-:W-:Y:S04]  /*6900*/  STG.E.64 desc[UR10][R2.64], R6 ;  /* 0x0000000602007986 */ /* 0x000fe8000c101b0a */
[----:B------:R-:W-:Y:S01]  /*6910*/  STG.E.64 desc[UR10][R2.64+0x8], R4 ;  /* 0x0000080402007986 */ /* 0x000fe2000c101b0a */
[----:B------:R-:W-:Y:S05]  /*6920*/  EXIT ;  /* 0x000000000000794d */ /* 0x000fea0003800000 */
.L_x_234:
        /* <DEDUP_REMOVED lines=13> */
.L_x_730:


//--------------------- .text._ZN6thrust24THRUST_300001_SM_1000_NS8cuda_cub4core6detail13_kernel_agentINS1_8__reduce11ReduceAgentINS0_12zip_iteratorIN4cuda3std3__45tupleIJNS0_10device_ptrIdEENS0_17counting_iteratorIlNS0_11use_defaultESF_SF_EEEEEEEPNSB_IJdlEEESJ_lNS1_9__extrema9arg_max_fIdlNSA_4lessIdEEEEEEJSI_SK_lSP_EEEvDpT0_ --------------------------
	.section	.text._ZN6thrust24THRUST_300001_SM_1000_NS8cuda_cub4core6detail13_kernel_agentINS1_8__reduce11ReduceAgentINS0_12zip_iteratorIN4cuda3std3__45tupleIJNS0_10device_ptrIdEENS0_17counting_iteratorIlNS0_11use_defaultESF_SF_EEEEEEEPNSB_IJdlEEESJ_lNS1_9__extrema9arg_max_fIdlNSA_4lessIdEEEEEEJSI_SK_lSP_EEEvDpT0_,"ax",@progbits
	.align	128
        .global         _ZN6thrust24THRUST_300001_SM_1000_NS8cuda_cub4core6detail13_kernel_agentINS1_8__reduce11ReduceAgentINS0_12zip_iteratorIN4cuda3std3__45tupleIJNS0_10device_ptrIdEENS0_17counting_iteratorIlNS0_11use_defaultESF_SF_EEEEEEEPNSB_IJdlEEESJ_lNS1_9__extrema9arg_max_fIdlNSA_4lessIdEEEEEEJSI_SK_lSP_EEEvDpT0_
        .type           _ZN6thrust24THRUST_300001_SM_1000_NS8cuda_cub4core6detail13_kernel_agentINS1_8__reduce11ReduceAgentINS0_12zip_iteratorIN4cuda3std3__45tupleIJNS0_10device_ptrIdEENS0_17counting_iteratorIlNS0_11use_defaultESF_SF_EEEEEEEPNSB_IJdlEEESJ_lNS1_9__extrema9arg_max_fIdlNSA_4lessIdEEEEEEJSI_SK_lSP_EEEvDpT0_,@function
        .size           _ZN6thrust24THRUST_300001_SM_1000_NS8cuda_cub4core6detail13_kernel_agentINS1_8__reduce11ReduceAgentINS0_12zip_iteratorIN4cuda3std3__45tupleIJNS0_10device_ptrIdEENS0_17counting_iteratorIlNS0_11use_defaultESF_SF_EEEEEEEPNSB_IJdlEEESJ_lNS1_9__extrema9arg_max_fIdlNSA_4lessIdEEEEEEJSI_SK_lSP_EEEvDpT0_,(.L_x_731 - _ZN6thrust24THRUST_300001_SM_1000_NS8cuda_cub4core6detail13_kernel_agentINS1_8__reduce11ReduceAgentINS0_12zip_iteratorIN4cuda3std3__45tupleIJNS0_10device_ptrIdEENS0_17counting_iteratorIlNS0_11use_defaultESF_SF_EEEEEEEPNSB_IJdlEEESJ_lNS1_9__extrema9arg_max_fIdlNSA_4lessIdEEEEEEJSI_SK_lSP_EEEvDpT0_)
        .other          _ZN6thrust24THRUST_300001_SM_1000_NS8cuda_cub4core6detail13_kernel_agentINS1_8__reduce11ReduceAgentINS0_12zip_iteratorIN4cuda3std3__45tupleIJNS0_10device_ptrIdEENS0_17counting_iteratorIlNS0_11use_defaultESF_SF_EEEEEEEPNSB_IJdlEEESJ_lNS1_9__extrema9arg_max_fIdlNSA_4lessIdEEEEEEJSI_SK_lSP_EEEvDpT0_,@"STO_CUDA_ENTRY STV_DEFAULT"
_ZN6thrust24THRUST_300001_SM_1000_NS8cuda_cub4core6detail13_kernel_agentINS1_8__reduce11ReduceAgentINS0_12zip_iteratorIN4cuda3std3__45tupleIJNS0_10device_ptrIdEENS0_17counting_iteratorIlNS0_11use_defaultESF_SF_EEEEEEEPNSB_IJdlEEESJ_lNS1_9__extrema9arg_max_fIdlNSA_4lessIdEEEEEEJSI_SK_lSP_EEEvDpT0_:
.text._ZN6thrust24THRUST_300001_SM_1000_NS8cuda_cub4core6detail13_kernel_agentINS1_8__reduce11ReduceAgentINS0_12zip_iteratorIN4cuda3std3__45tupleIJNS0_10device_ptrIdEENS0_17counting_iteratorIlNS0_11use_defaultESF_SF_EEEEEEEPNSB_IJdlEEESJ_lNS1_9__extrema9arg_max_fIdlNSA_4lessIdEEEEEEJSI_SK_lSP_EEEvDpT0_:
[----:B------:R-:W-:Y:S01]  /*0000*/  LDC R1, c[0x0][0x37c] ;  /* 0x0000df00ff017b82 */ /* 0x000fe20000000800 */
[----:B------:R-:W0:Y:S02]  /*0010*/  LDCU.64 UR4, c[0x0][0x398] ;  /* 0x00007300ff0477ac */ /* 0x000e240008000a00 */
[----:B0-----:R-:W-:-:S04]  /*0020*/  ISETP.NE.U32.AND P0, PT, RZ, UR4, PT ;  /* 0x00000004ff007c0c */ /* 0x001fc8000bf05070 */
[----:B------:R-:W-:-:S13]  /*0030*/  ISETP.NE.AND.EX P0, PT, RZ, UR5, PT, P0 ;  /* 0x00000005ff007c0c */ /* 0x000fda000bf05300 */
[----:B------:R-:W-:Y:S05]  /*0040*/  @!P0 EXIT ;  /* 0x000000000000894d */ /* 0x000fea0003800000 */
[----:B------:R-:W-:Y:S01]  /*0050*/  UISETP.GT.U32.AND UP0, UPT, UR4, 0x4ff, UPT ;  /* 0x000004ff0400788c */ /* 0x000fe2000bf04070 */
[----:B------:R-:W-:Y:S01]  /*0060*/  BSSY.RECONVERGENT B0, `(.L_x_235) ;  /* 0x0000641000007945 */ /* 0x000fe20003800200 */
[----:B------:R-:W0:Y:S02]  /*0070*/  LDCU.64 UR8, c[0x0][0x358] ;  /* 0x00006b00ff0877ac */ /* 0x000e240008000a00 */
[----:B------:R-:W-:-:S09]  /*0080*/  UISETP.GT.AND.EX UP0, UPT, UR5, URZ, UPT, UP0 ;  /* 0x000000ff0500728c */ /* 0x000fd2000bf04300 */
        /* <DEDUP_REMOVED lines=9> */
[----:B------:R-:W1:Y:S01]  /*0120*/  LDC.64 R2, c[0x0][0x380] ;  /* 0x0000e000ff027b82 */ /* 0x000e620000000a00 */
[----:B------:R-:W2:Y:S01]  /*0130*/  LDCU.64 UR6, c[0x0][0x388] ;  /* 0x00007100ff0677ac */ /* 0x000ea20008000a00 */
[----:B-1----:R-:W-:-:S06]  /*0140*/  IMAD.WIDE.U32 R2, R0, 0x8, R2 ;  /* 0x0000000800027825 */ /* 0x002fcc00078e0002 */
[----:B0-----:R-:W5:Y:S01]  /*0150*/  LDG.E.64 R2, desc[UR8][R2.64] ;  /* 0x0000000802027981 */ /* 0x001f62000c1e1b00 */
[C---:B--2---:R-:W-:Y:S01]  /*0160*/  IADD3 R9, P0, PT, R0.reuse, UR6, RZ ;  /* 0x0000000600097c10 */ /* 0x044fe2000ff1e0ff */
[----:B------:R-:W-:-:S04]  /*0170*/  VIADD R10, R0, 0x100 ;  /* 0x00000100000a7836 */ /* 0x000fc80000000000 */
[----:B------:R-:W-:-:S08]  /*0180*/  IMAD.X R8, RZ, RZ, UR7, P0 ;  /* 0x00000007ff087e24 */ /* 0x000fd000080e06ff */
.L_x_238:
[----:B0-----:R-:W-:Y:S05]  /*0190*/  BSYNC.RECONVERGENT B1 ;  /* 0x0000000000017941 */ /* 0x001fea0003800200 */
.L_x_237:
[----:B------:R-:W-:Y:S01]  /*01a0*/  ISETP.GE.AND P0, PT, R10, UR4, PT ;  /* 0x000000040a007c0c */ /* 0x000fe2000bf06270 */
[----:B------:R-:W-:-:S12]  /*01b0*/  BSSY.RECONVERGENT B1, `(.L_x_239) ;  /* 0x00000a9000017945 */ /* 0x000fd80003800200 */
[----:B------:R-:W-:Y:S05]  /*01c0*/  @P0 BRA `(.L_x_240) ;  /* 0x00000008009c0947 */ /* 0x000fea0003800000 */
[----:B------:R-:W-:Y:S01]  /*01d0*/  LOP3.LUT R4, RZ, R10, RZ, 0x33, !PT ;  /* 0x0000000aff047212 */ /* 0x000fe200078e33ff */
[----:B------:R-:W-:Y:S04]  /*01e0*/  BSSY.RECONVERGENT B2, `(.L_x_241) ;  /* 0x0000034000027945 */ /* 0x000fe80003800200 */
[----:B------:R-:W-:-:S05]  /*01f0*/  VIADD R16, R4, UR4 ;  /* 0x0000000404107c36 */ /* 0x000fca0008000000 */
[----:B------:R-:W-:-:S04]  /*0200*/  LOP3.LUT R4, R16, 0x300, RZ, 0xc0, !PT ;  /* 0x0000030010047812 */ /* 0x000fc800078ec0ff */
[----:B------:R-:W-:-:S13]  /*0210*/  ISETP.NE.AND P0, PT, R4, 0x300, PT ;  /* 0x000003000400780c */ /* 0x000fda0003f05270 */
[----:B------:R-:W-:Y:S05]  /*0220*/  @!P0 BRA `(.L_x_242) ;  /* 0x0000000000bc8947 */ /* 0x000fea0003800000 */
[----:B------:R-:W0:Y:S01]  /*0230*/  LDC.64 R4, c[0x0][0x380] ;  /* 0x0000e000ff047b82 */ /* 0x000e220000000a00 */
[----:B------:R-:W1:Y:S01]  /*0240*/  LDCU.64 UR6, c[0x0][0x388] ;  /* 0x00007100ff0677ac */ /* 0x000e620008000a00 */
[----:B------:R-:W-:-:S04]  /*0250*/  LEA.HI R6, R16, 0x1, RZ, 0x18 ;  /* 0x0000000110067811 */ /* 0x000fc800078fc0ff */
[----:B------:R-:W-:-:S05]  /*0260*/  LOP3.LUT R6, R6, 0x3, RZ, 0xc0, !PT ;  /* 0x0000000306067812 */ /* 0x000fca00078ec0ff */
[----:B------:R-:W-:Y:S01]  /*0270*/  IMAD.MOV R11, RZ, RZ, -R6 ;  /* 0x000000ffff0b7224 */ /* 0x000fe200078e0a06 */
[C---:B-1----:R-:W-:Y:S01]  /*0280*/  IADD3 R14, P0, PT, R10.reuse, UR6, RZ ;  /* 0x000000060a0e7c10 */ /* 0x042fe2000ff1e0ff */
[----:B0-----:R-:W-:-:S04]  /*0290*/  IMAD.WIDE.U32 R4, R10, 0x8, R4 ;  /* 0x000000080a047825 */ /* 0x001fc800078e0004 */
[----:B------:R-:W-:Y:S02]  /*02a0*/  IMAD.MOV.U32 R12, RZ, RZ, R4 ;  /* 0x000000ffff0c7224 */ /* 0x000fe400078e0004 */
[----:B------:R-:W-:Y:S02]  /*02b0*/  IMAD.MOV.U32 R13, RZ, RZ, R5 ;  /* 0x000000ffff0d7224 */ /* 0x000fe400078e0005 */
[----:B------:R-:W-:-:S07]  /*02c0*/  IMAD.X R15, RZ, RZ, UR7, P0 ;  /* 0x00000007ff0f7e24 */ /* 0x000fce00080e06ff */
.L_x_245:
        /* <DEDUP_REMOVED lines=31> */
.L_x_244:
[----:B------:R-:W-:Y:S05]  /*04c0*/  BSYNC.RECONVERGENT B3 ;  /* 0x0000000000037941 */ /* 0x000fea0003800200 */
.L_x_243:
[----:B------:R-:W-:Y:S01]  /*04d0*/  IADD3 R14, P0, PT, R14, 0x100, RZ ;  /* 0x000001000e0e7810 */ /* 0x000fe20007f1e0ff */
[----:B------:R-:W-:Y:S02]  /*04e0*/  VIADD R10, R10, 0x100 ;  /* 0x000001000a0a7836 */ /* 0x000fe40000000000 */
[----:B------:R-:W-:Y:S02]  /*04f0*/  IMAD.X R13, RZ, RZ, R13, P3 ;  /* 0x000000ffff0d7224 */ /* 0x000fe400018e060d */
[----:B------:R-:W-:Y:S01]  /*0500*/  IMAD.X R15, RZ, RZ, R15, P0 ;  /* 0x000000ffff0f7224 */ /* 0x000fe200000e060f */
[----:B------:R-:W-:Y:S07]  /*0510*/  @P2 BRA `(.L_x_245) ;  /* 0xfffffffc006c2947 */ /* 0x000fee000383ffff */
.L_x_242:
[----:B------:R-:W-:Y:S05]  /*0520*/  BSYNC.RECONVERGENT B2 ;  /* 0x0000000000027941 */ /* 0x000fea0003800200 */
.L_x_241:
[----:B------:R-:W-:-:S13]  /*0530*/  ISETP.GE.U32.AND P0, PT, R16, 0x300, PT ;  /* 0x000003001000780c */ /* 0x000fda0003f06070 */
[----:B------:R-:W-:Y:S05]  /*0540*/  @!P0 BRA `(.L_x_240) ;  /* 0x0000000400bc8947 */ /* 0x000fea0003800000 */
[----:B------:R-:W0:Y:S01]  /*0550*/  LDC.64 R4, c[0x0][0x380] ;  /* 0x0000e000ff047b82 */ /* 0x000e220000000a00 */
[----:B------:R-:W-:-:S07]  /*0560*/  VIADD R20, R10, 0x200 ;  /* 0x000002000a147836 */ /* 0x000fce0000000000 */
[----:B------:R-:W1:Y:S02]  /*0570*/  LDC.64 R6, c[0x0][0x388] ;  /* 0x0000e200ff067b82 */ /* 0x000e640000000a00 */
.L_x_254:
[----:B------:R-:W-:-:S04]  /*0580*/  VIADD R17, R20, 0xfffffe00 ;  /* 0xfffffe0014117836 */ /* 0x000fc80000000000 */
[----:B0-----:R-:W-:-:S05]  /*0590*/  IMAD.WIDE R24, R17, 0x8, R4 ;  /* 0x0000000811187825 */ /* 0x001fca00078e0204 */
[----:B------:R-:W2:Y:S04]  /*05a0*/  LDG.E.64 R18, desc[UR8][R24.64] ;  /* 0x0000000818127981 */ /* 0x000ea8000c1e1b00 */
[----:B-----5:R0:W5:Y:S04]  /*05b0*/  LDG.E.64 R14, desc[UR8][R24.64+0x800] ;  /* 0x00080008180e7981 */ /* 0x020168000c1e1b00 */
[----:B------:R0:W5:Y:S04]  /*05c0*/  LDG.E.64 R12, desc[UR8][R24.64+0x1000] ;  /* 0x00100008180c7981 */ /* 0x000168000c1e1b00 */
[----:B------:R0:W5:Y:S01]  /*05d0*/  LDG.E.64 R10, desc[UR8][R24.64+0x1800] ;  /* 0x00180008180a7981 */ /* 0x000162000c1e1b00 */
[----:B-1----:R-:W-:Y:S01]  /*05e0*/  IADD3 R26, P1, PT, R17, R6, RZ ;  /* 0x00000006111a7210 */ /* 0x002fe20007f3e0ff */
[----:B------:R-:W-:Y:S01]  /*05f0*/  BSSY.RECONVERGENT B2, `(.L_x_246) ;  /* 0x0000017000027945 */ /* 0x000fe20003800200 */
[----:B------:R-:W-:-:S02]  /*0600*/  VIADD R23, R20, 0xffffff00 ;  /* 0xffffff0014177836 */ /* 0x000fc40000000000 */
[----:B------:R-:W-:Y:S01]  /*0610*/  LEA.HI.X.SX32 R27, R17, R7, 0x1, P1 ;  /* 0x00000007111b7211 */ /* 0x000fe200008f0eff */
[----:B------:R-:W-:-:S04]  /*0620*/  IMAD.MOV.U32 R22, RZ, RZ, R26 ;  /* 0x000000ffff167224 */ /* 0x000fc800078e001a */
        /* <DEDUP_REMOVED lines=19> */
.L_x_247:
[----:B------:R-:W-:Y:S05]  /*0760*/  BSYNC.RECONVERGENT B2 ;  /* 0x0000000000027941 */ /* 0x000fea0003800200 */
.L_x_246:
[----:B-----5:R-:W-:Y:S01]  /*0770*/  DSETP.GEU.AND P0, PT, R16, R14, PT ;  /* 0x0000000e1000722a */ /* 0x020fe20003f0e000 */
[C---:B------:R-:W-:Y:S01]  /*0780*/  IADD3 R19, P1, PT, R23.reuse, R6, RZ ;  /* 0x0000000617137210 */ /* 0x040fe20007f3e0ff */
[----:B------:R-:W-:Y:S01]  /*0790*/  BSSY.RECONVERGENT B2, `(.L_x_248) ;  /* 0x0000015000027945 */ /* 0x000fe20003800200 */
[----:B------:R-:W-:Y:S02]  /*07a0*/  IMAD.MOV.U32 R2, RZ, RZ, R14 ;  /* 0x000000ffff027224 */ /* 0x000fe400078e000e */
[----:B------:R-:W-:Y:S01]  /*07b0*/  LEA.HI.X.SX32 R18, R23, R7, 0x1, P1 ;  /* 0x0000000717127211 */ /* 0x000fe200008f0eff */
        /* <DEDUP_REMOVED lines=18> */
.L_x_249:
[----:B------:R-:W-:Y:S05]  /*08e0*/  BSYNC.RECONVERGENT B2 ;  /* 0x0000000000027941 */ /* 0x000fea0003800200 */
.L_x_248:
[----:B------:R-:W-:Y:S01]  /*08f0*/  DSETP.GEU.AND P0, PT, R2, R12, PT ;  /* 0x0000000c0200722a */ /* 0x000fe20003f0e000 */
[CC--:B------:R-:W-:Y:S01]  /*0900*/  IADD3 R22, P1, PT, R20.reuse, R6.reuse, RZ ;  /* 0x0000000614167210 */ /* 0x0c0fe20007f3e0ff */
[C---:B------:R-:W-:Y:S01]  /*0910*/  VIADD R16, R20.reuse, 0x100 ;  /* 0x0000010014107836 */ /* 0x040fe20000000000 */
[----:B------:R-:W-:Y:S01]  /*0920*/  BSSY.RECONVERGENT B2, `(.L_x_250) ;  /* 0x0000016000027945 */ /* 0x000fe20003800200 */
[----:B------:R-:W-:Y:S01]  /*0930*/  IMAD.MOV.U32 R14, RZ, RZ, R12 ;  /* 0x000000ffff0e7224 */ /* 0x000fe200078e000c */
[----:B------:R-:W-:Y:S01]  /*0940*/  LEA.HI.X.SX32 R19, R20, R7, 0x1, P1 ;  /* 0x0000000714137211 */ /* 0x000fe200008f0eff */
[----:B------:R-:W-:Y:S01]  /*0950*/  IMAD.MOV.U32 R17, RZ, RZ, R22 ;  /* 0x000000ffff117224 */ /* 0x000fe200078e0016 */
[----:B------:R-:W-:Y:S01]  /*0960*/  IADD3 R24, P2, PT, R16, R6, RZ ;  /* 0x0000000610187210 */ /* 0x000fe20007f5e0ff */
[----:B------:R-:W-:Y:S02]  /*0970*/  IMAD.MOV.U32 R15, RZ, RZ, R13 ;  /* 0x000000ffff0f7224 */ /* 0x000fe400078e000d */
[----:B------:R-:W-:-:S04]  /*0980*/  IMAD.MOV.U32 R18, RZ, RZ, R19 ;  /* 0x000000ffff127224 */ /* 0x000fc800078e0013 */
[----:B------:R-:W-:Y:S06]  /*0990*/  @!P0 BRA `(.L_x_251) ;  /* 0x0000000000388947 */ /* 0x000fec0003800000 */
        /* <DEDUP_REMOVED lines=14> */
.L_x_251:
[----:B------:R-:W-:Y:S05]  /*0a80*/  BSYNC.RECONVERGENT B2 ;  /* 0x0000000000027941 */ /* 0x000fea0003800200 */
.L_x_250:
[----:B------:R-:W-:Y:S01]  /*0a90*/  DSETP.GEU.AND P0, PT, R14, R10, PT ;  /* 0x0000000a0e00722a */ /* 0x000fe20003f0e000 */
[----:B------:R-:W-:Y:S01]  /*0aa0*/  LEA.HI.X.SX32 R13, R16, R7, 0x1, P2 ;  /* 0x00000007100d7211 */ /* 0x000fe200010f0eff */
[----:B------:R-:W-:Y:S01]  /*0ab0*/  BSSY.RECONVERGENT B2, `(.L_x_252) ;  /* 0x0000014000027945 */ /* 0x000fe20003800200 */
[----:B------:R-:W-:Y:S02]  /*0ac0*/  IMAD.MOV.U32 R9, RZ, RZ, R24 ;  /* 0x000000ffff097224 */ /* 0x000fe400078e0018 */
[----:B------:R-:W-:Y:S02]  /*0ad0*/  IMAD.MOV.U32 R2, RZ, RZ, R10 ;  /* 0x000000ffff027224 */ /* 0x000fe400078e000a */
[----:B------:R-:W-:Y:S02]  /*0ae0*/  IMAD.MOV.U32 R8, RZ, RZ, R13 ;  /* 0x000000ffff087224 */ /* 0x000fe400078e000d */
[----:B------:R-:W-:-:S05]  /*0af0*/  IMAD.MOV.U32 R3, RZ, RZ, R11 ;  /* 0x000000ffff037224 */ /* 0x000fca00078e000b */
        /* <DEDUP_REMOVED lines=15> */
.L_x_253:
[----:B------:R-:W-:Y:S05]  /*0bf0*/  BSYNC.RECONVERGENT B2 ;  /* 0x0000000000027941 */ /* 0x000fea0003800200 */
.L_x_252:
[C---:B------:R-:W-:Y:S02]  /*0c00*/  VIADD R10, R20.reuse, 0x200 ;  /* 0x00000200140a7836 */ /* 0x040fe40000000000 */
[----:B------:R-:W-:-:S03]  /*0c10*/  VIADD R20, R20, 0x400 ;  /* 0x0000040014147836 */ /* 0x000fc60000000000 */
[----:B------:R-:W-:-:S13]  /*0c20*/  ISETP.GE.AND P0, PT, R10, UR5, PT ;  /* 0x000000050a007c0c */ /* 0x000fda000bf06270 */
[----:B------:R-:W-:Y:S05]  /*0c30*/  @!P0 BRA `(.L_x_254) ;  /* 0xfffffff800508947 */ /* 0x000fea000383ffff */
.L_x_240:
[----:B------:R-:W-:Y:S05]  /*0c40*/  BSYNC.RECONVERGENT B1 ;  /* 0x0000000000017941 */ /* 0x000fea0003800200 */
.L_x_239:
[----:B------:R-:W0:Y:S02]  /*0c50*/  LDCU UR6, c[0x0][0x398] ;  /* 0x00007300ff0677ac */ /* 0x000e240008000800 */
[----:B0-----:R-:W-:-:S09]  /*0c60*/  UISETP.GE.AND UP0, UPT, UR6, 0x100, UPT ;  /* 0x000001000600788c */ /* 0x001fd2000bf06270 */
[----:B------:R-:W-:Y:S05]  /*0c70*/  BRA.U !UP0, `(.L_x_255) ;  /* 0x0000001508507547 */ /* 0x000fea000b800000 */
        /* <DEDUP_REMOVED lines=32> */
.L_x_257:
[----:B------:R-:W-:Y:S05]  /*0e80*/  BSYNC.RECONVERGENT B1 ;  /* 0x0000000000017941 */ /* 0x000fea0003800200 */
.L_x_256:
        /* <DEDUP_REMOVED lines=12> */
[----:B---3--:R-:W-:Y:S01]  /*0f50*/  MOV R8, R14 ;  /* 0x0000000e00087202 */ /* 0x008fe20000000f00 */
[----:B----4-:R-:W-:Y:S02]  /*0f60*/  IMAD.MOV.U32 R9, RZ, RZ, R13 ;  /* 0x000000ffff097224 */ /* 0x010fe400078e000d */
[----:B------:R-:W-:Y:S02]  /*0f70*/  IMAD.MOV.U32 R2, RZ, RZ, R6 ;  /* 0x000000ffff027224 */ /* 0x000fe400078e0006 */
[----:B------:R-:W-:-:S08]  /*0f80*/  IMAD.MOV.U32 R3, RZ, RZ, R7 ;  /* 0x000000ffff037224 */ /* 0x000fd000078e0007 */
        /* <DEDUP_REMOVED lines=15> */
.L_x_259:
[----:B------:R-:W-:Y:S05]  /*1080*/  BSYNC.RECONVERGENT B1 ;  /* 0x0000000000017941 */ /* 0x000fea0003800200 */
.L_x_258:
        /* <DEDUP_REMOVED lines=31> */
.L_x_261:
[----:B------:R-:W-:Y:S05]  /*1280*/  BSYNC.RECONVERGENT B1 ;  /* 0x0000000000017941 */ /* 0x000fea0003800200 */
.L_x_260:
        /* <DEDUP_REMOVED lines=31> */
.L_x_263:
[----:B------:R-:W-:Y:S05]  /*1480*/  BSYNC.RECONVERGENT B1 ;  /* 0x0000000000017941 */ /* 0x000fea0003800200 */
.L_x_262:
        /* <DEDUP_REMOVED lines=12> */
[----:B--2---:R-:W-:Y:S01]  /*1550*/  IMAD.MOV.U32 R14, RZ, RZ, R7 ;  /* 0x000000ffff0e7224 */ /* 0x004fe200078e0007 */
[----:B------:R-:W-:Y:S01]  /*1560*/  MOV R13, R5 ;  /* 0x00000005000d7202 */ /* 0x000fe20000000f00 */
[----:B----4-:R-:W-:Y:S02]  /*1570*/  IMAD.MOV.U32 R15, RZ, RZ, R6 ;  /* 0x000000ffff0f7224 */ /* 0x010fe400078e0006 */
        /* <DEDUP_REMOVED lines=16> */
.L_x_265:
[----:B------:R-:W-:Y:S05]  /*1680*/  BSYNC.RECONVERGENT B1 ;  /* 0x0000000000017941 */ /* 0x000fea0003800200 */
.L_x_264:
        /* <DEDUP_REMOVED lines=11> */
.L_x_267:
[----:B------:R-:W-:Y:S05]  /*1740*/  BSYNC.RECONVERGENT B1 ;  /* 0x0000000000017941 */ /* 0x000fea0003800200 */
.L_x_266:
        /* <DEDUP_REMOVED lines=8> */
[----:B-1234-:R-:W1:Y:S04]  /*17d0*/  LDS.128 R4, [R0+0x20] ;  /* 0x0000200000047984 */ /* 0x01ee680000000c00 */
[----:B------:R2:W3:Y:S04]  /*17e0*/  LDS.64 R2, [R0+0x80] ;  /* 0x0000800000027984 */ /* 0x0004e80000000a00 */
[----:B------:R2:W4:Y:S01]  /*17f0*/  LDS.128 R8, [R0+0x30] ;  /* 0x0000300000087984 */ /* 0x0005220000000c00 */
        /* <DEDUP_REMOVED lines=20> */
.L_x_270:
[----:B------:R-:W-:Y:S05]  /*1940*/  BSYNC.RECONVERGENT B1 ;  /* 0x0000000000017941 */ /* 0x000fea0003800200 */
.L_x_269:
        /* <DEDUP_REMOVED lines=23> */
.L_x_272:
[----:B------:R-:W-:Y:S05]  /*1ac0*/  BSYNC.RECONVERGENT B1 ;  /* 0x0000000000017941 */ /* 0x000fea0003800200 */
.L_x_271:
        /* <DEDUP_REMOVED lines=21> */
.L_x_274:
[----:B------:R-:W-:Y:S05]  /*1c20*/  BSYNC.RECONVERGENT B1 ;  /* 0x0000000000017941 */ /* 0x000fea0003800200 */
.L_x_273:
        /* <DEDUP_REMOVED lines=23> */
.L_x_276:
[----:B------:R-:W-:Y:S05]  /*1da0*/  BSYNC.RECONVERGENT B1 ;  /* 0x0000000000017941 */ /* 0x000fea0003800200 */
.L_x_275:
[----:B------:R-:W-:Y:S01]  /*1db0*/  DSETP.GEU.AND P0, PT, R12, R18, PT ;  /* 0x000000120c00722a */ /* 0x000fe20003f0e000 */
[----:B------:R-:W-:Y:S01]  /*1dc0*/  BSSY.RECONVERGENT B1, `(.L_x_277) ;  /* 0x0000014000017945 */ /* 0x000fe20003800200 */
[----:B------:R-:W-:Y:S01]  /*1dd0*/  IMAD.MOV.U32 R14, RZ, RZ, R18 ;  /* 0x000000ffff0e7224 */ /* 0x000fe200078e0012 */
[----:B------:R-:W-:Y:S01]  /*1de0*/  MOV R15, R19 ;  /* 0x00000013000f7202 */ /* 0x000fe20000000f00 */
[----:B-1----:R-:W-:Y:S02]  /*1df0*/  IMAD.MOV.U32 R21, RZ, RZ, R8 ;  /* 0x000000ffff157224 */ /* 0x002fe400078e0008 */
[----:B------:R-:W-:-:S08]  /*1e00*/  IMAD.MOV.U32 R23, RZ, RZ, R9 ;  /* 0x000000ffff177224 */ /* 0x000fd000078e0009 */
        /* <DEDUP_REMOVED lines=15> */
.L_x_278:
[----:B------:R-:W-:Y:S05]  /*1f00*/  BSYNC.RECONVERGENT B1 ;  /* 0x0000000000017941 */ /* 0x000fea0003800200 */
.L_x_277:
        /* <DEDUP_REMOVED lines=21> */
.L_x_280:
[----:B------:R-:W-:Y:S05]  /*2060*/  BSYNC.RECONVERGENT B1 ;  /* 0x0000000000017941 */ /* 0x000fea0003800200 */
.L_x_279:
        /* <DEDUP_REMOVED lines=21> */
.L_x_255:
[----:B------:R-:W0:Y:S01]  /*21c0*/  S2R R4, SR_LANEID ;  /* 0x0000000000047919 */ /* 0x000e220000000000 */
[----:B------:R-:W-:Y:S01]  /*21d0*/  LOP3.LUT R5, R0, 0x3e0, RZ, 0xc0, !PT ;  /* 0x000003e000057812 */ /* 0x000fe200078ec0ff */
[----:B------:R-:W-:Y:S01]  /*21e0*/  BSSY.RECONVERGENT B1, `(.L_x_281) ;  /* 0x0000024000017945 */ /* 0x000fe20003800200 */
[----:B------:R-:W-:Y:S02]  /*21f0*/  IMAD.MOV.U32 R12, RZ, RZ, R9 ;  /* 0x000000ffff0c7224 */ /* 0x000fe400078e0009 */
[----:B------:R-:W-:Y:S02]  /*2200*/  IMAD.MOV.U32 R14, RZ, RZ, R8 ;  /* 0x000000ffff0e7224 */ /* 0x000fe400078e0008 */
[----:B------:R-:W-:Y:S01]  /*2210*/  VIADD R6, R5, 0x20 ;  /* 0x0000002005067836 */ /* 0x000fe20000000000 */
[----:B------:R-:W-:Y:S01]  /*2220*/  LOP3.LUT R5, RZ, R5, RZ, 0x33, !PT ;  /* 0x00000005ff057212 */ /* 0x000fe200078e33ff */
[----:B-----5:R-:W-:-:S03]  /*2230*/  IMAD.MOV.U32 R7, RZ, RZ, R3 ;  /* 0x000000ffff077224 */ /* 0x020fc600078e0003 */
[----:B------:R-:W-:Y:S01]  /*2240*/  ISETP.GT.AND P0, PT, R6, UR6, PT ;  /* 0x0000000606007c0c */ /* 0x000fe2000bf04270 */
[----:B------:R-:W-:Y:S02]  /*2250*/  VIADD R5, R5, UR6 ;  /* 0x0000000605057c36 */ /* 0x000fe40008000000 */
[----:B------:R-:W-:-:S03]  /*2260*/  IMAD.MOV.U32 R6, RZ, RZ, R2 ;  /* 0x000000ffff067224 */ /* 0x000fc600078e0002 */
[----:B------:R-:W-:-:S05]  /*2270*/  SEL R5, R5, 0x1f, P0 ;  /* 0x0000001f05057807 */ /* 0x000fca0000000000 */
[----:B------:R1:W2:Y:S04]  /*2280*/  SHFL.DOWN PT, R10, R2, 0x1, R5 ;  /* 0x08200000020a7989 */ /* 0x0002a800000e0005 */
[----:B------:R1:W3:Y:S04]  /*2290*/  SHFL.DOWN PT, R11, R3, 0x1, R5 ;  /* 0x08200000030b7989 */ /* 0x0002e800000e0005 */
[----:B------:R1:W4:Y:S01]  /*22a0*/  SHFL.DOWN PT, R16, R9, 0x1, R5 ;  /* 0x0820000009107989 */ /* 0x00032200000e0005 */
[----:B0-----:R-:W-:-:S03]  /*22b0*/  ISETP.GE.AND P0, PT, R4, R5, PT ;  /* 0x000000050400720c */ /* 0x001fc60003f06270 */
[----:B------:R1:W0:Y:S10]  /*22c0*/  SHFL.DOWN PT, R13, R8, 0x1, R5 ;  /* 0x08200000080d7989 */ /* 0x00023400000e0005 */
[----:B-1----:R-:W-:Y:S05]  /*22d0*/  @P0 BRA `(.L_x_282) ;  /* 0x0000000000500947 */ /* 0x002fea0003800000 */
[----:B--23--:R-:W-:Y:S01]  /*22e0*/  DSETP.GEU.AND P0, PT, R2, R10, PT ;  /* 0x0000000a0200722a */ /* 0x00cfe20003f0e000 */
        /* <DEDUP_REMOVED lines=19> */
.L_x_282:
[----:B------:R-:W-:Y:S05]  /*2420*/  BSYNC.RECONVERGENT B1 ;  /* 0x0000000000017941 */ /* 0x000fea0003800200 */
.L_x_281:
[----:B------:R-:W-:Y:S01]  /*2430*/  VIADD R2, R4, 0x2 ;  /* 0x0000000204027836 */ /* 0x000fe20000000000 */
[----:B------:R1:W1:Y:S01]  /*2440*/  SHFL.DOWN PT, R8, R6, 0x2, R5 ;  /* 0x0840000006087989 */ /* 0x00026200000e0005 */
[----:B------:R-:W-:Y:S01]  /*2450*/  BSSY.RECONVERGENT B1, `(.L_x_283) ;  /* 0x000001e000017945 */ /* 0x000fe20003800200 */
[----:B--2---:R-:W-:Y:S01]  /*2460*/  IMAD.MOV.U32 R10, RZ, RZ, R12 ;  /* 0x000000ffff0a7224 */ /* 0x004fe200078e000c */
[----:B----4-:R-:W-:Y:S01]  /*2470*/  MOV R16, R14 ;  /* 0x0000000e00107202 */ /* 0x010fe20000000f00 */
[----:B------:R2:W4:Y:S01]  /*2480*/  SHFL.DOWN PT, R9, R7, 0x2, R5 ;  /* 0x0840000007097989 */ /* 0x00052200000e0005 */
[----:B------:R-:W-:Y:S01]  /*2490*/  ISETP.GT.AND P0, PT, R2, R5, PT ;  /* 0x000000050200720c */ /* 0x000fe20003f04270 */
[----:B------:R-:W-:Y:S02]  /*24a0*/  IMAD.MOV.U32 R2, RZ, RZ, R6 ;  /* 0x000000ffff027224 */ /* 0x000fe400078e0006 */
[----:B---3--:R2:W3:Y:S01]  /*24b0*/  SHFL.DOWN PT, R11, R12, 0x2, R5 ;  /* 0x084000000c0b7989 */ /* 0x0084e200000e0005 */
[----:B------:R-:W-:-:S03]  /*24c0*/  IMAD.MOV.U32 R3, RZ, RZ, R7 ;  /* 0x000000ffff037224 */ /* 0x000fc600078e0007 */
[----:B0-----:R2:W0:Y:S06]  /*24d0*/  SHFL.DOWN PT, R13, R14, 0x2, R5 ;  /* 0x084000000e0d7989 */ /* 0x00142c00000e0005 */
[----:B------:R-:W-:Y:S05]  /*24e0*/  @P0 BRA `(.L_x_284) ;  /* 0x0000000000500947 */ /* 0x000fea0003800000 */
[----:B-1--4-:R-:W-:Y:S01]  /*24f0*/  DSETP.GEU.AND P0, PT, R6, R8, PT ;  /* 0x000000080600722a */ /* 0x012fe20003f0e000 */
        /* <DEDUP_REMOVED lines=19> */
.L_x_284:
[----:B------:R-:W-:Y:S05]  /*2630*/  BSYNC.RECONVERGENT B1 ;  /* 0x0000000000017941 */ /* 0x000fea0003800200 */
.L_x_283:
[----:B-1----:R-:W-:Y:S01]  /*2640*/  VIADD R6, R4, 0x4 ;  /* 0x0000000404067836 */ /* 0x002fe20000000000 */
[----:B------:R1:W1:Y:S01]  /*2650*/  SHFL.DOWN PT, R8, R2, 0x4, R5 ;  /* 0x0880000002087989 */ /* 0x00026200000e0005 */
[----:B------:R-:W-:Y:S01]  /*2660*/  BSSY.RECONVERGENT B1, `(.L_x_285) ;  /* 0x000001e000017945 */ /* 0x000fe20003800200 */
[----:B--2---:R-:W-:Y:S02]  /*2670*/  IMAD.MOV.U32 R12, RZ, RZ, R10 ;  /* 0x000000ffff0c7224 */ /* 0x004fe400078e000a */
[----:B------:R-:W-:Y:S01]  /*2680*/  ISETP.GT.AND P0, PT, R6, R5, PT ;  /* 0x000000050600720c */ /* 0x000fe20003f04270 */
[----:B----4-:R2:W4:Y:S01]  /*2690*/  SHFL.DOWN PT, R9, R3, 0x4, R5 ;  /* 0x0880000003097989 */ /* 0x01052200000e0005 */
[----:B------:R-:W-:Y:S02]  /*26a0*/  IMAD.MOV.U32 R14, RZ, RZ, R16 ;  /* 0x000000ffff0e7224 */ /* 0x000fe400078e0010 */
[----:B------:R-:W-:Y:S01]  /*26b0*/  IMAD.MOV.U32 R6, RZ, RZ, R2 ;  /* 0x000000ffff067224 */ /* 0x000fe200078e0002 */
[----:B---3--:R2:W3:Y:S01]  /*26c0*/  SHFL.DOWN PT, R11, R10, 0x4, R5 ;  /* 0x088000000a0b7989 */ /* 0x0084e200000e0005 */
[----:B------:R-:W-:-:S03]  /*26d0*/  IMAD.MOV.U32 R7, RZ, RZ, R3 ;  /* 0x000000ffff077224 */ /* 0x000fc600078e0003 */
[----:B0-----:R2:W0:Y:S04]  /*26e0*/  SHFL.DOWN PT, R13, R16, 0x4, R5 ;  /* 0x08800000100d7989 */ /* 0x00142800000e0005 */
        /* <DEDUP_REMOVED lines=21> */
.L_x_286:
[----:B------:R-:W-:Y:S05]  /*2840*/  BSYNC.RECONVERGENT B1 ;  /* 0x0000000000017941 */ /* 0x000fea0003800200 */
.L_x_285:
        /* <DEDUP_REMOVED lines=32> */
.L_x_288:
[----:B------:R-:W-:Y:S05]  /*2a50*/  BSYNC.RECONVERGENT B1 ;  /* 0x0000000000017941 */ /* 0x000fea0003800200 */
.L_x_287:
[----:B-1----:R-:W-:Y:S01]  /*2a60*/  VIADD R8, R4, 0x10 ;  /* 0x0000001004087836 */ /* 0x002fe20000000000 */
[----:B------:R1:W1:Y:S01]  /*2a70*/  SHFL.DOWN PT, R6, R2, 0x10, R5 ;  /* 0x0a00000002067989 */ /* 0x00026200000e0005 */
[----:B------:R-:W-:Y:S01]  /*2a80*/  BSSY.RECONVERGENT B1, `(.L_x_289) ;  /* 0x000001e000017945 */ /* 0x000fe20003800200 */
[----:B--2---:R-:W-:Y:S01]  /*2a90*/  IMAD.MOV.U32 R14, RZ, RZ, R10 ;  /* 0x000000ffff0e7224 */ /* 0x004fe200078e000a */
[----:B------:R-:W-:Y:S01]  /*2aa0*/  MOV R15, R16 ;  /* 0x00000010000f7202 */ /* 0x000fe20000000f00 */
[----:B------:R2:W1:Y:S01]  /*2ab0*/  SHFL.DOWN PT, R7, R3, 0x10, R5 ;  /* 0x0a00000003077989 */ /* 0x00046200000e0005 */
[----:B------:R-:W-:Y:S01]  /*2ac0*/  ISETP.GT.AND P0, PT, R8, R5, PT ;  /* 0x000000050800720c */ /* 0x000fe20003f04270 */
[----:B------:R-:W-:Y:S02]  /*2ad0*/  IMAD.MOV.U32 R12, RZ, RZ, R2 ;  /* 0x000000ffff0c7224 */ /* 0x000fe400078e0002 */
[----:B----4-:R2:W4:Y:S01]  /*2ae0*/  SHFL.DOWN PT, R9, R10, 0x10, R5 ;  /* 0x0a0000000a097989 */ /* 0x01052200000e0005 */
[----:B0-----:R-:W-:-:S03]  /*2af0*/  IMAD.MOV.U32 R13, RZ, RZ, R3 ;  /* 0x000000ffff0d7224 */ /* 0x001fc600078e0003 */
[----:B---3--:R2:W0:Y:S06]  /*2b00*/  SHFL.DOWN PT, R11, R16, 0x10, R5 ;  /* 0x0a000000100b7989 */ /* 0x00842c00000e0005 */
[----:B------:R-:W-:Y:S05]  /*2b10*/  @P0 BRA `(.L_x_290) ;  /* 0x0000000000500947 */ /* 0x000fea0003800000 */
[----:B-1----:R-:W-:Y:S01]  /*2b20*/  DSETP.GEU.AND P0, PT, R2, R6, PT ;  /* 0x000000060200722a */ /* 0x002fe20003f0e000 */
        /* <DEDUP_REMOVED lines=19> */
.L_x_290:
[----:B------:R-:W-:Y:S05]  /*2c60*/  BSYNC.RECONVERGENT B1 ;  /* 0x0000000000017941 */ /* 0x000fea0003800200 */
.L_x_289:
[----:B------:R-:W-:Y:S01]  /*2c70*/  ISETP.NE.AND P0, PT, R4, RZ, PT ;  /* 0x000000ff0400720c */ /* 0x000fe20003f05270 */
[----:B------:R-:W-:-:S12]  /*2c80*/  BSSY.RECONVERGENT B1, `(.L_x_291) ;  /* 0x000000a000017945 */ /* 0x000fd80003800200 */
[----:B------:R-:W-:Y:S05]  /*2c90*/  @P0 BRA `(.L_x_292) ;  /* 0x0000000000200947 */ /* 0x000fea0003800000 */
[----:B------:R-:W3:Y:S01]  /*2ca0*/  S2R R4, SR_CgaCtaId ;  /* 0x0000000000047919 */ /* 0x000ee20000008800 */
[----:B--2---:R-:W-:Y:S02]  /*2cb0*/  MOV R3, 0x400 ;  /* 0x0000040000037802 */ /* 0x004fe40000000f00 */
[----:B-1----:R-:W-:-:S04]  /*2cc0*/  SHF.R.U32.HI R2, RZ, 0x1, R0 ;  /* 0x00000001ff027819 */ /* 0x002fc80000011600 */
[----:B------:R-:W-:Y:S02]  /*2cd0*/  LOP3.LUT R2, R2, 0x1f0, RZ, 0xc0, !PT ;  /* 0x000001f002027812 */ /* 0x000fe400078ec0ff */
[----:B---3--:R-:W-:-:S05]  /*2ce0*/  LEA R3, R4, R3, 0x18 ;  /* 0x0000000304037211 */ /* 0x008fca00078ec0ff */
[----:B------:R-:W-:-:S05]  /*2cf0*/  IMAD.IADD R3, R2, 0x1, R3 ;  /* 0x0000000102037824 */ /* 0x000fca00078e0203 */
[----:B------:R3:W-:Y:S04]  /*2d00*/  STS.64 [R3+0x10], R14 ;  /* 0x0000100e03007388 */ /* 0x0007e80000000a00 */
[----:B------:R3:W-:Y:S02]  /*2d10*/  STS.64 [R3+0x8], R12 ;  /* 0x0000080c03007388 */ /* 0x0007e40000000a00 */
.L_x_292:
[----:B------:R-:W-:Y:S05]  /*2d20*/  BSYNC.RECONVERGENT B1 ;  /* 0x0000000000017941 */ /* 0x000fea0003800200 */
.L_x_291:
[----:B------:R-:W-:Y:S01]  /*2d30*/  BAR.SYNC.DEFER_BLOCKING 0x0 ;  /* 0x0000000000007b1d */ /* 0x000fe20000010000 */
[----:B------:R-:W-:-:S13]  /*2d40*/  ISETP.NE.AND P1, PT, R0, RZ, PT ;  /* 0x000000ff0000720c */ /* 0x000fda0003f25270 */
[----:B------:R-:W-:Y:S05]  /*2d50*/  @P1 BRA `(.L_x_268) ;  /* 0x0000003400c41947 */ /* 0x000fea0003800000 */
[----:B------:R-:W-:Y:S01]  /*2d60*/  UISETP.GE.AND UP0, UPT, UR6, 0x21, UPT ;  /* 0x000000210600788c */ /* 0x000fe2000bf06270 */
[----:B0-----:R-:W-:Y:S02]  /*2d70*/  IMAD.MOV.U32 R11, RZ, RZ, R14 ;  /* 0x000000ffff0b7224 */ /* 0x001fe400078e000e */
[----:B------:R-:W-:Y:S02]  /*2d80*/  IMAD.MOV.U32 R8, RZ, RZ, R15 ;  /* 0x000000ffff087224 */ /* 0x000fe400078e000f */
[----:B-1----:R-:W-:Y:S02]  /*2d90*/  IMAD.MOV.U32 R2, RZ, RZ, R12 ;  /* 0x000000ffff027224 */ /* 0x002fe400078e000c */
[----:B--23--:R-:W-:Y:S02]  /*2da0*/  IMAD.MOV.U32 R3, RZ, RZ, R13 ;  /* 0x000000ffff037224 */ /* 0x00cfe400078e000d */
[----:B------:R-:W-:Y:S05]  /*2db0*/  BRA.U !UP0, `(.L_x_293) ;  /* 0x00000001086c7547 */ /* 0x000fea000b800000 */
[----:B------:R-:W0:Y:S01]  /*2dc0*/  S2UR UR5, SR_CgaCtaId ;  /* 0x00000000000579c3 */ /* 0x000e220000008800 */
[----:B------:R-:W-:Y:S01]  /*2dd0*/  UMOV UR4, 0x400 ;  /* 0x0000040000047882 */ /* 0x000fe20000000000 */
[----:B------:R-:W-:Y:S01]  /*2de0*/  BSSY.RECONVERGENT B1, `(.L_x_293) ;  /* 0x0000018000017945 */ /* 0x000fe20003800200 */
[----:B0-----:R-:W-:-:S09]  /*2df0*/  ULEA UR4, UR5, UR4, 0x18 ;  /* 0x0000000405047291 */ /* 0x001fd2000f8ec0ff */
[----:B------:R-:W0:Y:S04]  /*2e00*/  LDS.64 R4, [UR4+0x18] ;  /* 0x00001804ff047984 */ /* 0x000e280008000a00 */
        /* <DEDUP_REMOVED lines=21> */
.L_x_294:
[----:B------:R-:W-:Y:S05]  /*2f60*/  BSYNC.RECONVERGENT B1 ;  /* 0x0000000000017941 */ /* 0x000fea0003800200 */
.L_x_293:
[----:B------:R-:W-:Y:S01]  /*2f70*/  UISETP.GE.AND UP0, UPT, UR6, 0x41, UPT ;  /* 0x000000410600788c */ /* 0x000fe2000bf06270 */
[----:B----4-:R-:W-:Y:S02]  /*2f80*/  IMAD.MOV.U32 R9, RZ, RZ, R11 ;  /* 0x000000ffff097224 */ /* 0x010fe400078e000b */
        /* <DEDUP_REMOVED lines=30> */
.L_x_296:
[----:B------:R-:W-:Y:S05]  /*3170*/  BSYNC.RECONVERGENT B1 ;  /* 0x0000000000017941 */ /* 0x000fea0003800200 */
.L_x_295:
[----:B------:R-:W-:Y:S01]  /*3180*/  UISETP.GE.AND UP0, UPT, UR6, 0x61, UPT ;  /* 0x000000610600788c */ /* 0x000fe2000bf06270 */
[----:B------:R-:W-:Y:S01]  /*3190*/  IMAD.MOV.U32 R11, RZ, RZ, R9 ;  /* 0x000000ffff0b7224 */ /* 0x000fe200078e0009 */
[----:B------:R-:W-:Y:S01]  /*31a0*/  MOV R3, R5 ;  /* 0x0000000500037202 */ /* 0x000fe20000000f00 */
[----:B------:R-:W-:Y:S02]  /*31b0*/  IMAD.MOV.U32 R8, RZ, RZ, R0 ;  /* 0x000000ffff087224 */ /* 0x000fe400078e0000 */
[----:B------:R-:W-:-:S04]  /*31c0*/  IMAD.MOV.U32 R2, RZ, RZ, R4 ;  /* 0x000000ffff027224 */ /* 0x000fc800078e0004 */
        /* <DEDUP_REMOVED lines=27> */
.L_x_298:
[----:B------:R-:W-:Y:S05]  /*3380*/  BSYNC.RECONVERGENT B1 ;  /* 0x0000000000017941 */ /* 0x000fea0003800200 */
.L_x_297:
        /* <DEDUP_REMOVED lines=32> */
.L_x_300:
[----:B------:R-:W-:Y:S05]  /*3590*/  BSYNC.RECONVERGENT B1 ;  /* 0x0000000000017941 */ /* 0x000fea0003800200 */
.L_x_299:
        /* <DEDUP_REMOVED lines=32> */
.L_x_302:
[----:B------:R-:W-:Y:S05]  /*37a0*/  BSYNC.RECONVERGENT B1 ;  /* 0x0000000000017941 */ /* 0x000fea0003800200 */
.L_x_301:
        /* <DEDUP_REMOVED lines=14> */
[----:B------:R-:W-:Y:S01]  /*3890*/  IMAD.MOV.U32 R5, RZ, RZ, R7 ;  /* 0x000000ffff057224 */ /* 0x000fe200078e0007 */
[----:B-1----:R-:W-:Y:S01]  /*38a0*/  MOV R9, R12 ;  /* 0x0000000c00097202 */ /* 0x002fe20000000f00 */
[----:B------:R-:W-:-:S09]  /*38b0*/  IMAD.MOV.U32 R0, RZ, RZ, R13 ;  /* 0x000000ffff007224 */ /* 0x000fd200078e000d */
        /* <DEDUP_REMOVED lines=15> */
.L_x_304:
[----:B------:R-:W-:Y:S05]  /*39b0*/  BSYNC.RECONVERGENT B1 ;  /* 0x0000000000017941 */ /* 0x000fea0003800200 */
.L_x_303:
        /* <DEDUP_REMOVED lines=32> */
.L_x_236:
[----:B------:R-:W1:Y:S01]  /*3bc0*/  S2R R0, SR_TID.X ;  /* 0x0000000000007919 */ /* 0x000e620000002100 */
[----:B------:R-:W1:Y:S01]  /*3bd0*/  LDC.64 R2, c[0x0][0x380] ;  /* 0x0000e000ff027b82 */ /* 0x000e620000000a00 */
[----:B------:R-:W2:Y:S01]  /*3be0*/  LDCU.64 UR6, c[0x0][0x388] ;  /* 0x00007100ff0677ac */ /* 0x000ea20008000a00 */
[----:B-1----:R-:W-:-:S05]  /*3bf0*/  IMAD.WIDE.U32 R2, R0, 0x8, R2 ;  /* 0x0000000800027825 */ /* 0x002fca00078e0002 */
[----:B0-----:R-:W3:Y:S04]  /*3c00*/  LDG.E.64 R4, desc[UR8][R2.64] ;  /* 0x0000000802047981 */ /* 0x001ee8000c1e1b00 */
[----:B------:R-:W3:Y:S04]  /*3c10*/  LDG.E.64 R6, desc[UR8][R2.64+0x800] ;  /* 0x0008000802067981 */ /* 0x000ee8000c1e1b00 */
[----:B------:R-:W4:Y:S04]  /*3c20*/  LDG.E.64 R8, desc[UR8][R2.64+0x1000] ;  /* 0x0010000802087981 */ /* 0x000f28000c1e1b00 */
[----:B------:R-:W5:Y:S04]  /*3c30*/  LDG.E.64 R12, desc[UR8][R2.64+0x1800] ;  /* 0x00180008020c7981 */ /* 0x000f68000c1e1b00 */
[----:B------:R-:W5:Y:S01]  /*3c40*/  LDG.E.64 R10, desc[UR8][R2.64+0x2000] ;  /* 0x00200008020a7981 */ /* 0x000f62000c1e1b00 */
[----:B------:R-:W-:Y:S01]  /*3c50*/  BSSY.RECONVERGENT B1, `(.L_x_305) ;  /* 0x000001c000017945 */ /* 0x000fe20003800200 */
[----:B---3--:R-:W-:-:S06]  /*3c60*/  DSETP.GEU.AND P0, PT, R4, R6, PT ;  /* 0x000000060400722a */ /* 0x008fcc0003f0e000 */
[----:B------:R-:W-:Y:S02]  /*3c70*/  FSEL R4, R4, R6, P0 ;  /* 0x0000000604047208 */ /* 0x000fe40000000000 */
[----:B------:R-:W-:Y:S01]  /*3c80*/  FSEL R5, R5, R7, P0 ;  /* 0x0000000705057208 */ /* 0x000fe20000000000 */
[C---:B------:R-:W-:Y:S01]  /*3c90*/  VIADD R7, R0.reuse, 0x200 ;  /* 0x0000020000077836 */ /* 0x040fe20000000000 */
[----:B------:R-:W-:-:S04]  /*3ca0*/  LOP3.LUT R6, R0, 0x400, RZ, 0xfc, !PT ;  /* 0x0000040000067812 */ /* 0x000fc800078efcff */
[----:B----4-:R-:W-:Y:S01]  /*3cb0*/  DSETP.GEU.AND P1, PT, R4, R8, PT ;  /* 0x000000080400722a */ /* 0x010fe20003f2e000 */
[----:B--2---:R-:W-:-:S05]  /*3cc0*/  IADD3 R17, P4, PT, R6, UR6, RZ ;  /* 0x0000000606117c10 */ /* 0x004fca000ff9e0ff */
[----:B------:R-:W-:Y:S01]  /*3cd0*/  FSEL R4, R4, R8, P1 ;  /* 0x0000000804047208 */ /* 0x000fe20000800000 */
[----:B------:R-:W-:Y:S01]  /*3ce0*/  IMAD.X R16, RZ, RZ, UR7, P4 ;  /* 0x00000007ff107e24 */ /* 0x000fe2000a0e06ff */
[----:B------:R-:W-:Y:S01]  /*3cf0*/  FSEL R5, R5, R9, P1 ;  /* 0x0000000905057208 */ /* 0x000fe20000800000 */
[----:B------:R-:W-:-:S05]  /*3d00*/  VIADD R9, R0, 0x100 ;  /* 0x0000010000097836 */ /* 0x000fca0000000000 */
[----:B-----5:R-:W-:Y:S01]  /*3d10*/  DSETP.GEU.AND P2, PT, R4, R12, PT ;  /* 0x0000000c0400722a */ /* 0x020fe20003f4e000 */
[----:B------:R-:W-:-:S05]  /*3d20*/  @P1 SEL R7, R0, R9, P0 ;  /* 0x0000000900071207 */ /* 0x000fca0000000000 */
[----:B------:R-:W-:Y:S02]  /*3d30*/  FSEL R4, R4, R12, P2 ;  /* 0x0000000c04047208 */ /* 0x000fe40001000000 */
[----:B------:R-:W-:-:S06]  /*3d40*/  FSEL R5, R5, R13, P2 ;  /* 0x0000000d05057208 */ /* 0x000fcc0001000000 */
[----:B------:R-:W-:Y:S01]  /*3d50*/  DSETP.GEU.AND P3, PT, R4, R10, PT ;  /* 0x0000000a0400722a */ /* 0x000fe20003f6e000 */
[----:B------:R-:W-:-:S13]  /*3d60*/  @!P2 VIADD R7, R0, 0x300 ;  /* 0x000003000007a836 */ /* 0x000fda0000000000 */
[----:B------:R-:W-:Y:S05]  /*3d70*/  @!P3 BRA `(.L_x_306) ;  /* 0x000000000024b947 */ /* 0x000fea0003800000 */
[C---:B------:R-:W-:Y:S02]  /*3d80*/  ISETP.GE.U32.AND P0, PT, R7.reuse, R6, PT ;  /* 0x000000060700720c */ /* 0x040fe40003f06070 */
[----:B------:R-:W-:Y:S02]  /*3d90*/  IADD3 R6, P1, PT, R7, UR6, RZ ;  /* 0x0000000607067c10 */ /* 0x000fe4000ff3e0ff */
[----:B------:R-:W-:-:S03]  /*3da0*/  ISETP.GE.U32.AND.EX P0, PT, RZ, RZ, PT, P0 ;  /* 0x000000ffff00720c */ /* 0x000fc60003f06100 */
[----:B------:R-:W-:-:S10]  /*3db0*/  IMAD.X R7, RZ, RZ, UR7, P1 ;  /* 0x00000007ff077e24 */ /* 0x000fd400088e06ff */
[----:B------:R-:W-:-:S06]  /*3dc0*/  DSETP.LT.OR P0, PT, R10, R4, !P0 ;  /* 0x000000040a00722a */ /* 0x000fcc0004701400 */
[----:B------:R-:W-:Y:S02]  /*3dd0*/  FSEL R10, R4, R10, P0 ;  /* 0x0000000a040a7208 */ /* 0x000fe40000000000 */
[----:B------:R-:W-:Y:S02]  /*3de0*/  FSEL R11, R5, R11, P0 ;  /* 0x0000000b050b7208 */ /* 0x000fe40000000000 */
[----:B------:R-:W-:Y:S02]  /*3df0*/  SEL R17, R6, R17, P0 ;  /* 0x0000001106117207 */ /* 0x000fe40000000000 */
[----:B------:R-:W-:-:S07]  /*3e00*/  SEL R16, R7, R16, P0 ;  /* 0x0000001007107207 */ /* 0x000fce0000000000 */
.L_x_306:
[----:B------:R-:W-:Y:S05]  /*3e10*/  BSYNC.RECONVERGENT B1 ;  /* 0x0000000000017941 */ /* 0x000fea0003800200 */
.L_x_305:
[----:B------:R-:W-:Y:S01]  /*3e20*/  UISETP.GE.U32.AND UP0, UPT, UR4, 0xa00, UPT ;  /* 0x00000a000400788c */ /* 0x000fe2000bf06070 */
[----:B------:R-:W-:Y:S02]  /*3e30*/  IMAD.MOV.U32 R19, RZ, RZ, 0x500 ;  /* 0x00000500ff137424 */ /* 0x000fe400078e00ff */
[----:B------:R-:W-:Y:S01]  /*3e40*/  IMAD.MOV.U32 R18, RZ, RZ, RZ ;  /* 0x000000ffff127224 */ /* 0x000fe200078e00ff */
[----:B------:R-:W-:-:S09]  /*3e50*/  UISETP.GE.U32.AND.EX UP0, UPT, UR5, URZ, UPT, UP0 ;  /* 0x000000ff0500728c */ /* 0x000fd2000bf06100 */
[----:B------:R-:W-:Y:S05]  /*3e60*/  BRA.U !UP0, `(.L_x_307) ;  /* 0x0000000508647547 */ /* 0x000fea000b800000 */
[----:B------:R-:W-:Y:S01]  /*3e70*/  IMAD.MOV.U32 R14, RZ, RZ, R10 ;  /* 0x000000ffff0e7224 */ /* 0x000fe200078e000a */
[----:B------:R-:W0:Y:S01]  /*3e80*/  LDCU.64 UR6, c[0x0][0x388] ;  /* 0x00007100ff0677ac */ /* 0x000e220008000a00 */
[----:B------:R-:W-:Y:S02]  /*3e90*/  IMAD.MOV.U32 R15, RZ, RZ, R11 ;  /* 0x000000ffff0f7224 */ /* 0x000fe400078e000b */
[----:B------:R-:W-:Y:S01]  /*3ea0*/  IMAD.MOV.U32 R21, RZ, RZ, 0x500 ;  /* 0x00000500ff157424 */ /* 0x000fe200078e00ff */
[----:B------:R-:W1:Y:S01]  /*3eb0*/  LDCU.64 UR4, c[0x0][0x398] ;  /* 0x00007300ff0477ac */ /* 0x000e620008000a00 */
[----:B------:R-:W-:-:S07]  /*3ec0*/  IMAD.MOV.U32 R19, RZ, RZ, RZ ;  /* 0x000000ffff137224 */ /* 0x000fce00078e00ff */
.L_x_310:
[----:B------:R-:W-:-:S04]  /*3ed0*/  LEA R24, P0, R21, R2, 0x3 ;  /* 0x0000000215187211 */ /* 0x000fc800078018ff */
[----:B------:R-:W-:-:S05]  /*3ee0*/  LEA.HI.X R25, R21, R3, R19, 0x3, P0 ;  /* 0x0000000315197211 */ /* 0x000fca00000f1c13 */
[----:B------:R-:W2:Y:S04]  /*3ef0*/  LDG.E.64 R12, desc[UR8][R24.64] ;  /* 0x00000008180c7981 */ /* 0x000ea8000c1e1b00 */
[----:B------:R-:W3:Y:S04]  /*3f00*/  LDG.E.64 R8, desc[UR8][R24.64+0x800] ;  /* 0x0008000818087981 */ /* 0x000ee8000c1e1b00 */
[----:B------:R-:W4:Y:S04]  /*3f10*/  LDG.E.64 R6, desc[UR8][R24.64+0x1000] ;  /* 0x0010000818067981 */ /* 0x000f28000c1e1b00 */
[----:B------:R1:W5:Y:S04]  /*3f20*/  LDG.E.64 R4, desc[UR8][R24.64+0x1800] ;  /* 0x0018000818047981 */ /* 0x000368000c1e1b00 */
[----:B------:R1:W5:Y:S01]  /*3f30*/  LDG.E.64 R10, desc[UR8][R24.64+0x2000] ;  /* 0x00200008180a7981 */ /* 0x000362000c1e1b00 */
[----:B0-----:R-:W-:Y:S01]  /*3f40*/  IADD3 R18, P0, P1, R21, UR6, R0 ;  /* 0x0000000615127c10 */ /* 0x001fe2000f91e000 */
[----:B------:R-:W-:Y:S03]  /*3f50*/  BSSY.RECONVERGENT B1, `(.L_x_308) ;  /* 0x0000027000017945 */ /* 0x000fe60003800200 */
[----:B------:R-:W-:Y:S01]  /*3f60*/  IADD3.X R20, PT, PT, R19, UR7, RZ, P0, P1 ;  /* 0x0000000713147c10 */ /* 0x000fe200087e24ff */
[----:B------:R-:W-:-:S04]  /*3f70*/  IMAD.MOV.U32 R22, RZ, RZ, R18 ;  /* 0x000000ffff167224 */ /* 0x000fc800078e0012 */
[----:B------:R-:W-:Y:S01]  /*3f80*/  IMAD.MOV.U32 R23, RZ, RZ, R20 ;  /* 0x000000ffff177224 */ /* 0x000fe200078e0014 */
[----:B--2---:R-:W-:-:S14]  /*3f90*/  DSETP.GEU.AND P2, PT, R14, R12, PT ;  /* 0x0000000c0e00722a */ /* 0x004fdc0003f4e000 */
[----:B------:R-:W-:-:S04]  /*3fa0*/  @P2 ISETP.GE.U32.AND P0, PT, R17, R22, PT ;  /* 0x000000161100220c */ /* 0x000fc80003f06070 */
[----:B------:R-:W-:-:S13]  /*3fb0*/  @P2 ISETP.GE.AND.EX P0, PT, R16, R23, PT, P0 ;  /* 0x000000171000220c */ /* 0x000fda0003f06300 */
[----:B------:R-:W-:-:S06]  /*3fc0*/  @P2 DSETP.LT.OR P0, PT, R12, R14, !P0 ;  /* 0x0000000e0c00222a */ /* 0x000fcc0004701400 */
[----:B------:R-:W-:Y:S02]  /*3fd0*/  @P2 FSEL R14, R14, R12, P0 ;  /* 0x0000000c0e0e2208 */ /* 0x000fe40000000000 */
[----:B------:R-:W-:Y:S02]  /*3fe0*/  @P2 FSEL R15, R15, R13, P0 ;  /* 0x0000000d0f0f2208 */ /* 0x000fe40000000000 */
[----:B------:R-:W-:Y:S01]  /*3ff0*/  @P2 SEL R22, R17, R22, P0 ;  /* 0x0000001611162207 */ /* 0x000fe20000000000 */
[----:B------:R-:W-:Y:S01]  /*4000*/  @P2 IMAD.MOV.U32 R12, RZ, RZ, R14 ;  /* 0x000000ffff0c2224 */ /* 0x000fe200078e000e */
[----:B------:R-:W-:Y:S01]  /*4010*/  @P2 SEL R23, R16, R23, P0 ;  /* 0x0000001710172207 */ /* 0x000fe20000000000 */
[----:B------:R-:W-:Y:S01]  /*4020*/  @P2 IMAD.MOV.U32 R13, RZ, RZ, R15 ;  /* 0x000000ffff0d2224 */ /* 0x000fe200078e000f */
[----:B------:R-:W-:-:S05]  /*4030*/  IADD3 R15, P3, PT, R18, 0x100, RZ ;  /* 0x00000100120f7810 */ /* 0x000fca0007f7e0ff */
[----:B---3--:R-:W-:Y:S01]  /*4040*/  DSETP.GEU.AND P1, PT, R12, R8, PT ;  /* 0x000000080c00722a */ /* 0x008fe20003f2e000 */
[----:B------:R-:W-:-:S13]  /*4050*/  IMAD.X R16, RZ, RZ, R20, P3 ;  /* 0x000000ffff107224 */ /* 0x000fda00018e0614 */
[----:B------:R-:W-:-:S04]  /*4060*/  @P1 ISETP.GE.U32.AND P0, PT, R22, R15, PT ;  /* 0x0000000f1600120c */ /* 0x000fc80003f06070 */
[----:B------:R-:W-:-:S13]  /*4070*/  @P1 ISETP.GE.AND.EX P0, PT, R23, R16, PT, P0 ;  /* 0x000000101700120c */ /* 0x000fda0003f06300 */
[----:B------:R-:W-:-:S06]  /*4080*/  @P1 DSETP.LT.OR P0, PT, R8, R12, !P0 ;  /* 0x0000000c0800122a */ /* 0x000fcc0004701400 */
[----:B------:R-:W-:Y:S02]  /*4090*/  @P1 FSEL R12, R12, R8, P0 ;  /* 0x000000080c0c1208 */ /* 0x000fe40000000000 */
[----:B------:R-:W-:Y:S02]  /*40a0*/  @P1 FSEL R13, R13, R9, P0 ;  /* 0x000000090d0d1208 */ /* 0x000fe40000000000 */
[----:B------:R-:W-:Y:S01]  /*40b0*/  @P1 SEL R15, R22, R15, P0 ;  /* 0x0000000f160f1207 */ /* 0x000fe20000000000 */
[----:B------:R-:W-:Y:S01]  /*40c0*/  @P1 IMAD.MOV.U32 R8, RZ, RZ, R12 ;  /* 0x000000ffff081224 */ /* 0x000fe200078e000c */
[----:B------:R-:W-:Y:S01]  /*40d0*/  IADD3 R12, P3, PT, R18, 0x200, RZ ;  /* 0x00000200120c7810 */ /* 0x000fe20007f7e0ff */
[----:B------:R-:W-:Y:S01]  /*40e0*/  @P1 IMAD.MOV.U32 R9, RZ, RZ, R13 ;  /* 0x000000ffff091224 */ /* 0x000fe200078e000d */
[----:B------:R-:W-:-:S03]  /*40f0*/  @P1 SEL R16, R23, R16, P0 ;  /* 0x0000001017101207 */ /* 0x000fc60000000000 */
[----:B------:R-:W-:Y:S02]  /*4100*/  IMAD.X R14, RZ, RZ, R20, P3 ;  /* 0x000000ffff0e7224 */ /* 0x000fe400018e0614 */
[----:B----4-:R-:W-:-:S14]  /*4110*/  DSETP.GEU.AND P2, PT, R8, R6, PT ;  /* 0x000000060800722a */ /* 0x010fdc0003f4e000 */
[----:B-1----:R-:W-:Y:S05]  /*4120*/  @!P2 BRA `(.L_x_309) ;  /* 0x000000000024a947 */ /* 0x002fea0003800000 */
[----:B------:R-:W-:-:S04]  /*4130*/  IADD3 R12, P1, PT, R18, 0x200, RZ ;  /* 0x00000200120c7810 */ /* 0x000fc80007f3e0ff */
[----:B------:R-:W-:Y:S01]  /*4140*/  ISETP.GE.U32.AND P0, PT, R15, R12, PT ;  /* 0x0000000c0f00720c */ /* 0x000fe20003f06070 */
[----:B------:R-:W-:-:S05]  /*4150*/  IMAD.X R13, RZ, RZ, R20, P1 ;  /* 0x000000ffff0d7224 */ /* 0x000fca00008e0614 */
[----:B------:R-:W-:-:S13]  /*4160*/  ISETP.GE.AND.EX P0, PT, R16, R13, PT, P0 ;  /* 0x0000000d1000720c */ /* 0x000fda0003f06300 */
[----:B------:R-:W-:-:S06]  /*4170*/  DSETP.LT.OR P0, PT, R6, R8, !P0 ;  /* 0x000000080600722a */ /* 0x000fcc0004701400 */
[----:B------:R-:W-:Y:S02]  /*4180*/  FSEL R6, R8, R6, P0 ;  /* 0x0000000608067208 */ /* 0x000fe40000000000 */
[----:B------:R-:W-:Y:S02]  /*4190*/  FSEL R7, R9, R7, P0 ;  /* 0x0000000709077208 */ /* 0x000fe40000000000 */
[----:B------:R-:W-:Y:S02]  /*41a0*/  SEL R12, R15, R12, P0 ;  /* 0x0000000c0f0c7207 */ /* 0x000fe40000000000 */
[----:B------:R-:W-:-:S07]  /*41b0*/  SEL R14, R16, R13, P0 ;  /* 0x0000000d100e7207 */ /* 0x000fce0000000000 */
.L_x_309:
[----:B------:R-:W-:Y:S05]  /*41c0*/  BSYNC.RECONVERGENT B1 ;  /* 0x0000000000017941 */ /* 0x000fea0003800200 */
.L_x_308:
[----:B-----5:R-:W-:Y:S01]  /*41d0*/  DSETP.GEU.AND P1, PT, R6, R4, PT ;  /* 0x000000040600722a */ /* 0x020fe20003f2e000 */
[C---:B------:R-:W-:Y:S02]  /*41e0*/  IADD3 R8, P0, PT, R18.reuse, 0x300, RZ ;  /* 0x0000030012087810 */ /* 0x040fe40007f1e0ff */
[----:B------:R-:W-:-:S03]  /*41f0*/  IADD3 R17, P3, PT, R18, 0x400, RZ ;  /* 0x0000040012117810 */ /* 0x000fc60007f7e0ff */
[--C-:B------:R-:W-:Y:S02]  /*4200*/  IMAD.X R9, RZ, RZ, R20.reuse, P0 ;  /* 0x000000ffff097224 */ /* 0x100fe400000e0614 */
[----:B------:R-:W-:-:S06]  /*4210*/  IMAD.X R16, RZ, RZ, R20, P3 ;  /* 0x000000ffff107224 */ /* 0x000fcc00018e0614 */
[----:B------:R-:W-:-:S04]  /*4220*/  @P1 ISETP.GE.U32.AND P0, PT, R12, R8, PT ;  /* 0x000000080c00120c */ /* 0x000fc80003f06070 */
[----:B------:R-:W-:-:S13]  /*4230*/  @P1 ISETP.GE.AND.EX P0, PT, R14, R9, PT, P0 ;  /* 0x000000090e00120c */ /* 0x000fda0003f06300 */
[----:B------:R-:W-:-:S06]  /*4240*/  @P1 DSETP.LT.OR P0, PT, R4, R6, !P0 ;  /* 0x000000060400122a */ /* 0x000fcc0004701400 */
[----:B------:R-:W-:Y:S02]  /*4250*/  @P1 FSEL R7, R7, R5, P0 ;  /* 0x0000000507071208 */ /* 0x000fe40000000000 */
[----:B------:R-:W-:Y:S02]  /*4260*/  @P1 FSEL R6, R6, R4, P0 ;  /* 0x0000000406061208 */ /* 0x000fe40000000000 */
[----:B------:R-:W-:Y:S01]  /*4270*/  @P1 SEL R8, R12, R8, P0 ;  /* 0x000000080c081207 */ /* 0x000fe20000000000 */
[----:B------:R-:W-:Y:S01]  /*4280*/  @P1 IMAD.MOV.U32 R5, RZ, RZ, R7 ;  /* 0x000000ffff051224 */ /* 0x000fe200078e0007 */
[----:B------:R-:W-:Y:S02]  /*4290*/  @P1 MOV R4, R6 ;  /* 0x0000000600041202 */ /* 0x000fe40000000f00 */
[----:B------:R-:W-:Y:S02]  /*42a0*/  @P1 SEL R9, R14, R9, P0 ;  /* 0x000000090e091207 */ /* 0x000fe40000000000 */
[----:B------:R-:W-:-:S02]  /*42b0*/  IADD3 R6, P1, PT, R21, 0xa00, RZ ;  /* 0x00000a0015067810 */ /* 0x000fc40007f3e0ff */
[----:B------:R-:W-:Y:S01]  /*42c0*/  DSETP.GEU.AND P2, PT, R4, R10, PT ;  /* 0x0000000a0400722a */ /* 0x000fe20003f4e000 */
[----:B------:R-:W-:Y:S02]  /*42d0*/  IADD3 R21, P3, PT, R21, 0x500, RZ ;  /* 0x0000050015157810 */ /* 0x000fe40007f7e0ff */
[----:B------:R-:W-:Y:S01]  /*42e0*/  ISETP.GT.U32.AND P4, PT, R6, UR4, PT ;  /* 0x0000000406007c0c */ /* 0x000fe2000bf84070 */
[--C-:B------:R-:W-:Y:S02]  /*42f0*/  IMAD.X R6, RZ, RZ, R19.reuse, P1 ;  /* 0x000000ffff067224 */ /* 0x100fe400008e0613 */
[----:B------:R-:W-:-:S03]  /*4300*/  IMAD.X R18, RZ, RZ, R19, P3 ;  /* 0x000000ffff127224 */ /* 0x000fc600018e0613 */
[----:B------:R-:W-:Y:S01]  /*4310*/  ISETP.GT.AND.EX P1, PT, R6, UR5, PT, P4 ;  /* 0x0000000506007c0c */ /* 0x000fe2000bf24340 */
[----:B------:R-:W-:-:S04]  /*4320*/  IMAD.MOV.U32 R19, RZ, RZ, R18 ;  /* 0x000000ffff137224 */ /* 0x000fc800078e0012 */
        /* <DEDUP_REMOVED lines=8> */
[----:B------:R-:W-:Y:S02]  /*43b0*/  @P2 IMAD.MOV.U32 R11, RZ, RZ, R5 ;  /* 0x000000ffff0b2224 */ /* 0x000fe400078e0005 */
[----:B------:R-:W-:Y:S02]  /*43c0*/  IMAD.MOV.U32 R14, RZ, RZ, R10 ;  /* 0x000000ffff0e7224 */ /* 0x000fe400078e000a */
[----:B------:R-:W-:Y:S01]  /*43d0*/  IMAD.MOV.U32 R15, RZ, RZ, R11 ;  /* 0x000000ffff0f7224 */ /* 0x000fe200078e000b */
[----:B------:R-:W-:Y:S06]  /*43e0*/  @!P1 BRA `(.L_x_310) ;  /* 0xfffffff800b89947 */ /* 0x000fec000383ffff */
[----:B------:R-:W-:-:S07]  /*43f0*/  IMAD.MOV.U32 R19, RZ, RZ, R21 ;  /* 0x000000ffff137224 */ /* 0x000fce00078e0015 */
.L_x_307:
[----:B------:R-:W-:-:S04]  /*4400*/  ISETP.GE.U32.AND P0, PT, R19, UR4, PT ;  /* 0x0000000413007c0c */ /* 0x000fc8000bf06070 */
[----:B------:R-:W-:-:S13]  /*4410*/  ISETP.GE.AND.EX P0, PT, R18, UR5, PT, P0 ;  /* 0x0000000512007c0c */ /* 0x000fda000bf06300 */
[----:B------:R-:W-:Y:S05]  /*4420*/  @P0 BRA `(.L_x_311) ;  /* 0x0000000800c40947 */ /* 0x000fea0003800000 */
[----:B------:R-:W-:Y:S01]  /*4430*/  IADD3 R21, PT, PT, -R19, UR4, RZ ;  /* 0x0000000413157c10 */ /* 0x000fe2000fffe1ff */
[----:B------:R-:W-:Y:S03]  /*4440*/  BSSY.RECONVERGENT B1, `(.L_x_311) ;  /* 0x00000af000017945 */ /* 0x000fe60003800200 */
[----:B------:R-:W-:-:S13]  /*4450*/  ISETP.GE.AND P0, PT, R0, R21, PT ;  /* 0x000000150000720c */ /* 0x000fda0003f06270 */
[----:B------:R-:W-:Y:S05]  /*4460*/  @P0 BRA `(.L_x_312) ;  /* 0x0000000800b00947 */ /* 0x000fea0003800000 */
[----:B------:R-:W-:Y:S01]  /*4470*/  LOP3.LUT R6, RZ, R0, RZ, 0x33, !PT ;  /* 0x00000000ff067212 */ /* 0x000fe200078e33ff */
[----:B------:R-:W-:Y:S01]  /*4480*/  BSSY.RECONVERGENT B2, `(.L_x_313) ;  /* 0x0000036000027945 */ /* 0x000fe20003800200 */
[----:B------:R-:W-:Y:S02]  /*4490*/  IMAD.MOV.U32 R12, RZ, RZ, R0 ;  /* 0x000000ffff0c7224 */ /* 0x000fe400078e0000 */
[----:B------:R-:W-:-:S04]  /*44a0*/  IADD3 R6, PT, PT, -R19, UR4, R6 ;  /* 0x0000000413067c10 */ /* 0x000fc8000fffe106 */
[----:B------:R-:W-:-:S04]  /*44b0*/  LOP3.LUT R2, R6, 0x300, RZ, 0xc0, !PT ;  /* 0x0000030006027812 */ /* 0x000fc800078ec0ff */
[----:B------:R-:W-:-:S13]  /*44c0*/  ISETP.NE.AND P0, PT, R2, 0x300, PT ;  /* 0x000003000200780c */ /* 0x000fda0003f05270 */
[----:B------:R-:W-:Y:S05]  /*44d0*/  @!P0 BRA `(.L_x_314) ;  /* 0x0000000000c08947 */ /* 0x000fea0003800000 */
[----:B------:R-:W0:Y:S01]  /*44e0*/  LDCU.64 UR10, c[0x0][0x380] ;  /* 0x00007000ff0a77ac */ /* 0x000e220008000a00 */
[----:B------:R-:W-:Y:S01]  /*44f0*/  IADD3 R9, P0, PT, R0, R19, RZ ;  /* 0x0000001300097210 */ /* 0x000fe20007f1e0ff */
[----:B------:R-:W-:Y:S01]  /*4500*/  IMAD.MOV.U32 R12, RZ, RZ, R0 ;  /* 0x000000ffff0c7224 */ /* 0x000fe200078e0000 */
[----:B------:R-:W-:-:S03]  /*4510*/  LEA.HI R2, R6, 0x1, RZ, 0x18 ;  /* 0x0000000106027811 */ /* 0x000fc600078fc0ff */
[----:B------:R-:W-:Y:S01]  /*4520*/  IMAD.X R14, RZ, RZ, R18, P0 ;  /* 0x000000ffff0e7224 */ /* 0x000fe200000e0612 */
[----:B------:R-:W-:Y:S02]  /*4530*/  LOP3.LUT R2, R2, 0x3, RZ, 0xc0, !PT ;  /* 0x0000000302027812 */ /* 0x000fe400078ec0ff */
[----:B------:R-:W-:-:S03]  /*4540*/  IADD3 R13, P0, PT, R9, UR6, RZ ;  /* 0x00000006090d7c10 */ /* 0x000fc6000ff1e0ff */
[----:B------:R-:W-:Y:S01]  /*4550*/  IMAD.MOV R7, RZ, RZ, -R2 ;  /* 0x000000ffff077224 */ /* 0x000fe200078e0a02 */
[----:B0-----:R-:W-:-:S04]  /*4560*/  LEA R8, P1, R9, UR10, 0x3 ;  /* 0x0000000a09087c11 */ /* 0x001fc8000f8218ff */
[----:B------:R-:W-:Y:S02]  /*4570*/  LEA.HI.X R9, R9, UR11, R14, 0x3, P1 ;  /* 0x0000000b09097c11 */ /* 0x000fe400088f1c0e */
[----:B------:R-:W-:-:S07]  /*4580*/  IADD3.X R14, PT, PT, R14, UR7, RZ, P0, !PT ;  /* 0x000000070e0e7c10 */ /* 0x000fce00087fe4ff */
.L_x_317:
        /* <DEDUP_REMOVED lines=31> */
.L_x_316:
[----:B------:R-:W-:Y:S05]  /*4780*/  BSYNC.RECONVERGENT B3 ;  /* 0x0000000000037941 */ /* 0x000fea0003800200 */
.L_x_315:
[----:B------:R-:W-:Y:S01]  /*4790*/  IADD3 R13, P0, PT, R13, 0x100, RZ ;  /* 0x000001000d0d7810 */ /* 0x000fe20007f1e0ff */
[----:B------:R-:W-:Y:S02]  /*47a0*/  VIADD R12, R12, 0x100 ;  /* 0x000001000c0c7836 */ /* 0x000fe40000000000 */
[----:B------:R-:W-:Y:S02]  /*47b0*/  IMAD.X R9, RZ, RZ, R9, P3 ;  /* 0x000000ffff097224 */ /* 0x000fe400018e0609 */
[----:B------:R-:W-:Y:S01]  /*47c0*/  IMAD.X R14, RZ, RZ, R14, P0 ;  /* 0x000000ffff0e7224 */ /* 0x000fe200000e060e */
[----:B------:R-:W-:Y:S07]  /*47d0*/  @P2 BRA `(.L_x_317) ;  /* 0xfffffffc006c2947 */ /* 0x000fee000383ffff */
.L_x_314:
[----:B------:R-:W-:Y:S05]  /*47e0*/  BSYNC.RECONVERGENT B2 ;  /* 0x0000000000027941 */ /* 0x000fea0003800200 */
.L_x_313:
[----:B------:R-:W-:-:S13]  /*47f0*/  ISETP.GE.U32.AND P0, PT, R6, 0x300, PT ;  /* 0x000003000600780c */ /* 0x000fda0003f06070 */
[----:B------:R-:W-:Y:S05]  /*4800*/  @!P0 BRA `(.L_x_312) ;  /* 0x0000000400c88947 */ /* 0x000fea0003800000 */
[----:B------:R-:W0:Y:S01]  /*4810*/  LDC.64 R8, c[0x0][0x380] ;  /* 0x0000e000ff087b82 */ /* 0x000e220000000a00 */
[----:B------:R-:W-:-:S07]  /*4820*/  VIADD R20, R12, 0x200 ;  /* 0x000002000c147836 */ /* 0x000fce0000000000 */
[----:B------:R-:W1:Y:S02]  /*4830*/  LDC.64 R6, c[0x0][0x388] ;  /* 0x0000e200ff067b82 */ /* 0x000e640000000a00 */
.L_x_326:
        /* <DEDUP_REMOVED lines=13> */
[----:B------:R-:W-:Y:S01]  /*4910*/  MOV R2, R14 ;  /* 0x0000000e00027202 */ /* 0x000fe20000000f00 */
[----:B------:R-:W-:-:S12]  /*4920*/  IMAD.MOV.U32 R3, RZ, RZ, R15 ;  /* 0x000000ffff037224 */ /* 0x000fd800078e000f */
        /* <DEDUP_REMOVED lines=15> */
.L_x_319:
[----:B------:R-:W-:Y:S05]  /*4a20*/  BSYNC.RECONVERGENT B2 ;  /* 0x0000000000027941 */ /* 0x000fea0003800200 */
.L_x_318:
        /* <DEDUP_REMOVED lines=26> */
.L_x_321:
[----:B------:R-:W-:Y:S05]  /*4bd0*/  BSYNC.RECONVERGENT B2 ;  /* 0x0000000000027941 */ /* 0x000fea0003800200 */
.L_x_320:
[----:B------:R-:W-:Y:S01]  /*4be0*/  DSETP.GEU.AND P0, PT, R16, R10, PT ;  /* 0x0000000a1000722a */ /* 0x000fe20003f0e000 */
[CC--:B------:R-:W-:Y:S01]  /*4bf0*/  IADD3 R13, P1, P4, R19.reuse, R6.reuse, R20 ;  /* 0x00000006130d7210 */ /* 0x0c0fe20007c3e014 */
[----:B------:R-:W-:Y:S01]  /*4c00*/  VIADD R4, R20, 0x100 ;  /* 0x0000010014047836 */ /* 0x000fe20000000000 */
[----:B------:R-:W-:Y:S01]  /*4c10*/  BSSY.RECONVERGENT B2, `(.L_x_322) ;  /* 0x0000016000027945 */ /* 0x000fe20003800200 */
[----:B------:R-:W-:Y:S01]  /*4c20*/  IMAD.MOV.U32 R2, RZ, RZ, R10 ;  /* 0x000000ffff027224 */ /* 0x000fe200078e000a */
[----:B------:R-:W-:Y:S01]  /*4c30*/  IADD3.X R22, PT, PT, R18, R7, RZ, P1, P4 ;  /* 0x0000000712167210 */ /* 0x000fe20000fe84ff */
[----:B------:R-:W-:Y:S01]  /*4c40*/  IMAD.MOV.U32 R5, RZ, RZ, R13 ;  /* 0x000000ffff057224 */ /* 0x000fe200078e000d */
[----:B------:R-:W-:Y:S01]  /*4c50*/  IADD3 R4, P2, P3, R19, R6, R4 ;  /* 0x0000000613047210 */ /* 0x000fe20007b5e004 */
        /* <DEDUP_REMOVED lines=17> */
.L_x_323:
[----:B------:R-:W-:Y:S05]  /*4d70*/  BSYNC.RECONVERGENT B2 ;  /* 0x0000000000027941 */ /* 0x000fea0003800200 */
.L_x_322:
[----:B------:R-:W-:Y:S01]  /*4d80*/  DSETP.GEU.AND P0, PT, R2, R14, PT ;  /* 0x0000000e0200722a */ /* 0x000fe20003f0e000 */
[----:B------:R-:W-:Y:S01]  /*4d90*/  IADD3.X R13, PT, PT, R18, R7, RZ, P2, P3 ;  /* 0x00000007120d7210 */ /* 0x000fe200017e64ff */
        /* <DEDUP_REMOVED lines=20> */
.L_x_325:
[----:B------:R-:W-:Y:S05]  /*4ee0*/  BSYNC.RECONVERGENT B2 ;  /* 0x0000000000027941 */ /* 0x000fea0003800200 */
.L_x_324:
[C---:B------:R-:W-:Y:S02]  /*4ef0*/  VIADD R2, R20.reuse, 0x200 ;  /* 0x0000020014027836 */ /* 0x040fe40000000000 */
[----:B------:R-:W-:-:S03]  /*4f00*/  VIADD R20, R20, 0x400 ;  /* 0x0000040014147836 */ /* 0x000fc60000000000 */
[----:B------:R-:W-:-:S13]  /*4f10*/  ISETP.GE.AND P0, PT, R2, R21, PT ;  /* 0x000000150200720c */ /* 0x000fda0003f06270 */
[----:B------:R-:W-:Y:S05]  /*4f20*/  @!P0 BRA `(.L_x_326) ;  /* 0xfffffff800448947 */ /* 0x000fea000383ffff */
.L_x_312:
[----:B------:R-:W-:Y:S05]  /*4f30*/  BSYNC.RECONVERGENT B1 ;  /* 0x0000000000017941 */ /* 0x000fea0003800200 */
.L_x_311:
        /* <DEDUP_REMOVED lines=13> */
[----:B------:R-:W-:Y:S01]  /*5010*/  MOV R12, R6 ;  /* 0x00000006000c7202 */ /* 0x000fe20000000f00 */
[----:B------:R-:W-:Y:S02]  /*5020*/  IMAD.MOV.U32 R13, RZ, RZ, R7 ;  /* 0x000000ffff0d7224 */ /* 0x000fe400078e0007 */
        /* <DEDUP_REMOVED lines=17> */
.L_x_328:
[----:B------:R-:W-:Y:S05]  /*5140*/  BSYNC.RECONVERGENT B1 ;  /* 0x0000000000017941 */ /* 0x000fea0003800200 */
.L_x_327:
        /* <DEDUP_REMOVED lines=31> */
.L_x_330:
[----:B------:R-:W-:Y:S05]  /*5340*/  BSYNC.RECONVERGENT B1 ;  /* 0x0000000000017941 */ /* 0x000fea0003800200 */
.L_x_329:
        /* <DEDUP_REMOVED lines=31> */
.L_x_332:
[----:B------:R-:W-:Y:S05]  /*5540*/  BSYNC.RECONVERGENT B1 ;  /* 0x0000000000017941 */ /* 0x000fea0003800200 */
.L_x_331:
[----:B------:R-:W-:Y:S01]  /*5550*/  ISETP.GT.AND P0, PT, R8, 0x17, PT ;  /* 0x000000170800780c */ /* 0x000fe20003f04270 */
[----:B-1----:R1:W1:Y:S01]  /*5560*/  SHFL.DOWN PT, R6, R2, 0x8, 0x1f ;  /* 0x09001f0002067f89 */ /* 0x00226200000e0000 */
[----:B------:R-:W-:Y:S01]  /*5570*/  BSSY.RECONVERGENT B1, `(.L_x_333) ;  /* 0x000001d000017945 */ /* 0x000fe20003800200 */
[----:B--2---:R-:W-:Y:S02]  /*5580*/  IMAD.MOV.U32 R9, RZ, RZ, R11 ;  /* 0x000000ffff097224 */ /* 0x004fe400078e000b */
[----:B---3--:R2:W3:Y:S01]  /*5590*/  SHFL.DOWN PT, R7, R3, 0x8, 0x1f ;  /* 0x09001f0003077f89 */ /* 0x0084e200000e0000 */
[----:B------:R-:W-:Y:S02]  /*55a0*/  IMAD.MOV.U32 R10, RZ, RZ, R12 ;  /* 0x000000ffff0a7224 */ /* 0x000fe400078e000c */
[----:B------:R-:W-:Y:S01]  /*55b0*/  IMAD.MOV.U32 R4, RZ, RZ, R2 ;  /* 0x000000ffff047224 */ /* 0x000fe200078e0002 */
[----:B0-----:R2:W0:Y:S01]  /*55c0*/  SHFL.DOWN PT, R14, R11, 0x8, 0x1f ;  /* 0x09001f000b0e7f89 */ /* 0x00142200000e0000 */
[----:B------:R-:W-:-:S03]  /*55d0*/  IMAD.MOV.U32 R5, RZ, RZ, R3 ;  /* 0x000000ffff057224 */ /* 0x000fc600078e0003 */
[----:B----4-:R2:W4:Y:S01]  /*55e0*/  SHFL.DOWN PT, R13, R12, 0x8, 0x1f ;  /* 0x09001f000c0d7f89 */ /* 0x01052200000e0000 */
[----:B------:R-:W-:Y:S05]  /*55f0*/  @P0 BRA `(.L_x_334) ;  /* 0x0000000000500947 */ /* 0x000fea0003800000 */
[----:B-1-3--:R-:W-:Y:S01]  /*5600*/  DSETP.GEU.AND P0, PT, R2, R6, PT ;  /* 0x000000060200722a */ /* 0x00afe20003f0e000 */
[----:B0-----:R-:W-:Y:S01]  /*5610*/  IMAD.MOV.U32 R9, RZ, RZ, R14 ;  /* 0x000000ffff097224 */ /* 0x001fe200078e000e */
        /* <DEDUP_REMOVED lines=18> */
.L_x_334:
[----:B------:R-:W-:Y:S05]  /*5740*/  BSYNC.RECONVERGENT B1 ;  /* 0x0000000000017941 */ /* 0x000fea0003800200 */
.L_x_333:
        /* <DEDUP_REMOVED lines=8> */
[----:B----4-:R-:W-:-:S03]  /*57d0*/  IMAD.MOV.U32 R13, RZ, RZ, R5 ;  /* 0x000000ffff0d7224 */ /* 0x010fc600078e0005 */
[----:B---3--:R3:W4:Y:S01]  /*57e0*/  SHFL.DOWN PT, R7, R10, 0x10, 0x1f ;  /* 0x0a001f000a077f89 */ /* 0x00872200000e0000 */
[----:B------:R-:W-:Y:S05]  /*57f0*/  @P0 BRA `(.L_x_336) ;  /* 0x0000000000500947 */ /* 0x000fea0003800000 */
[----:B-12---:R-:W-:Y:S01]  /*5800*/  DSETP.GEU.AND P0, PT, R4, R2, PT ;  /* 0x000000020400722a */ /* 0x006fe20003f0e000 */
        /* <DEDUP_REMOVED lines=19> */
.L_x_336:
[----:B------:R-:W-:Y:S05]  /*5940*/  BSYNC.RECONVERGENT B1 ;  /* 0x0000000000017941 */ /* 0x000fea0003800200 */
.L_x_335:
[----:B------:R-:W-:Y:S01]  /*5950*/  ISETP.NE.AND P0, PT, R8, RZ, PT ;  /* 0x000000ff0800720c */ /* 0x000fe20003f05270 */
[----:B------:R-:W-:-:S12]  /*5960*/  BSSY.RECONVERGENT B1, `(.L_x_337) ;  /* 0x000000a000017945 */ /* 0x000fd80003800200 */
[----:B------:R-:W-:Y:S05]  /*5970*/  @P0 BRA `(.L_x_338) ;  /* 0x0000000000200947 */ /* 0x000fea0003800000 */
[----:B-1----:R-:W1:Y:S01]  /*5980*/  S2R R4, SR_CgaCtaId ;  /* 0x0000000000047919 */ /* 0x002e620000008800 */
[----:B--2---:R-:W-:Y:S02]  /*5990*/  MOV R3, 0x400 ;  /* 0x0000040000037802 */ /* 0x004fe40000000f00 */
[----:B------:R-:W-:-:S04]  /*59a0*/  SHF.R.U32.HI R2, RZ, 0x1, R0 ;  /* 0x00000001ff027819 */ /* 0x000fc80000011600 */
[----:B------:R-:W-:Y:S02]  /*59b0*/  LOP3.LUT R2, R2, 0x1f0, RZ, 0xc0, !PT ;  /* 0x000001f002027812 */ /* 0x000fe400078ec0ff */
[----:B-1----:R-:W-:-:S05]  /*59c0*/  LEA R3, R4, R3, 0x18 ;  /* 0x0000000304037211 */ /* 0x002fca00078ec0ff */
[----:B------:R-:W-:-:S05]  /*59d0*/  IMAD.IADD R3, R2, 0x1, R3 ;  /* 0x0000000102037824 */ /* 0x000fca00078e0203 */
[----:B------:R1:W-:Y:S04]  /*59e0*/  STS.64 [R3+0x10], R14 ;  /* 0x0000100e03007388 */ /* 0x0003e80000000a00 */
[----:B------:R1:W-:Y:S02]  /*59f0*/  STS.64 [R3+0x8], R12 ;  /* 0x0000080c03007388 */ /* 0x0003e40000000a00 */
.L_x_338:
[----:B------:R-:W-:Y:S05]  /*5a00*/  BSYNC.RECONVERGENT B1 ;  /* 0x0000000000017941 */ /* 0x000fea0003800200 */
.L_x_337:
[----:B------:R-:W-:Y:S01]  /*5a10*/  BAR.SYNC.DEFER_BLOCKING 0x0 ;  /* 0x0000000000007b1d */ /* 0x000fe20000010000 */
[----:B------:R-:W-:-:S13]  /*5a20*/  ISETP.NE.AND P1, PT, R0, RZ, PT ;  /* 0x000000ff0000720c */ /* 0x000fda0003f25270 */
[----:B------:R-:W-:Y:S05]  /*5a30*/  @P1 BRA `(.L_x_268) ;  /* 0x00000008008c1947 */ /* 0x000fea0003800000 */
[----:B-12---:R-:W1:Y:S01]  /*5a40*/  S2R R3, SR_CgaCtaId ;  /* 0x0000000000037919 */ /* 0x006e620000008800 */
[----:B------:R-:W-:Y:S01]  /*5a50*/  MOV R0, 0x400 ;  /* 0x0000040000007802 */ /* 0x000fe20000000f00 */
[----:B------:R-:W-:Y:S03]  /*5a60*/  BSSY.RECONVERGENT B1, `(.L_x_339) ;  /* 0x000001a000017945 */ /* 0x000fe60003800200 */
[----:B-1----:R-:W-:-:S05]  /*5a70*/  LEA R0, R3, R0, 0x18 ;  /* 0x0000000003007211 */ /* 0x002fca00078ec0ff */
[----:B------:R-:W1:Y:S04]  /*5a80*/  LDS.64 R16, [R0+0x18] ;  /* 0x0000180000107984 */ /* 0x000e680000000a00 */
[----:B0---4-:R-:W0:Y:S04]  /*5a90*/  LDS.128 R4, [R0+0x20] ;  /* 0x0000200000047984 */ /* 0x011e280000000c00 */
[----:B------:R2:W4:Y:S04]  /*5aa0*/  LDS.64 R2, [R0+0x80] ;  /* 0x0000800000027984 */ /* 0x0005280000000a00 */
[----:B---3--:R2:W3:Y:S01]  /*5ab0*/  LDS.128 R8, [R0+0x30] ;  /* 0x0000300000087984 */ /* 0x0084e20000000c00 */
        /* <DEDUP_REMOVED lines=20> */
.L_x_340:
[----:B------:R-:W-:Y:S05]  /*5c00*/  BSYNC.RECONVERGENT B1 ;  /* 0x0000000000017941 */ /* 0x000fea0003800200 */
.L_x_339:
        /* <DEDUP_REMOVED lines=23> */
.L_x_342:
[----:B------:R-:W-:Y:S05]  /*5d80*/  BSYNC.RECONVERGENT B1 ;  /* 0x0000000000017941 */ /* 0x000fea0003800200 */
.L_x_341:
[----:B------:R-:W-:Y:S01]  /*5d90*/  DSETP.GEU.AND P0, PT, R4, R10, PT ;  /* 0x0000000a0400722a */ /* 0x000fe20003f0e000 */
[----:B------:R-:W-:Y:S01]  /*5da0*/  BSSY.RECONVERGENT B1, `(.L_x_343) ;  /* 0x0000014000017945 */ /* 0x000fe20003800200 */
[----:B------:R-:W-:Y:S01]  /*5db0*/  IMAD.MOV.U32 R20, RZ, RZ, R10 ;  /* 0x000000ffff147224 */ /* 0x000fe200078e000a */
[----:B-1----:R-:W-:Y:S01]  /*5dc0*/  MOV R23, R13 ;  /* 0x0000000d00177202 */ /* 0x002fe20000000f00 */
[----:B------:R-:W-:Y:S02]  /*5dd0*/  IMAD.MOV.U32 R21, RZ, RZ, R11 ;  /* 0x000000ffff157224 */ /* 0x000fe400078e000b */
        /* <DEDUP_REMOVED lines=16> */
.L_x_344:
[----:B------:R-:W-:Y:S05]  /*5ee0*/  BSYNC.RECONVERGENT B1 ;  /* 0x0000000000017941 */ /* 0x000fea0003800200 */
.L_x_343:
        /* <DEDUP_REMOVED lines=23> */
.L_x_346:
[----:B------:R-:W-:Y:S05]  /*6060*/  BSYNC.RECONVERGENT B1 ;  /* 0x0000000000017941 */ /* 0x000fea0003800200 */
.L_x_345:
        /* <DEDUP_REMOVED lines=21> */
.L_x_348:
[----:B------:R-:W-:Y:S05]  /*61c0*/  BSYNC.RECONVERGENT B1 ;  /* 0x0000000000017941 */ /* 0x000fea0003800200 */
.L_x_347:
        /* <DEDUP_REMOVED lines=21> */
.L_x_350:
[----:B------:R-:W-:Y:S05]  /*6320*/  BSYNC.RECONVERGENT B1 ;  /* 0x0000000000017941 */ /* 0x000fea0003800200 */
.L_x_349:
        /* <DEDUP_REMOVED lines=20> */
.L_x_268:
[----:B------:R-:W-:Y:S05]  /*6470*/  BSYNC.RECONVERGENT B0 ;  /* 0x0000000000007941 */ /* 0x000fea0003800200 */
.L_x_235:
[----:B------:R-:W-:Y:S05]  /*6480*/  @P1 EXIT ;  /* 0x000000000000194d */ /* 0x000fea0003800000 */
[----:B0123--:R-:W0:Y:S02]  /*6490*/  LDC.64 R2, c[0x0][0x390] ;  /* 0x0000e400ff027b82 */ /* 0x00fe240000000a00 */
[----:B0-----:R-:W-:Y:S04]  /*64a0*/  STG.E.64 desc[UR8][R2.64], R12 ;  /* 0x0000000c02007986 */ /* 0x001fe8000c101b08 */
[----:B------:R-:W-:Y:S01]  /*64b0*/  STG.E.64 desc[UR8][R2.64+0x8], R14 ;  /* 0x0000080e02007986 */ /* 0x000fe2000c101b08 */
[----:B------:R-:W-:Y:S05]  /*64c0*/  EXIT ;  /* 0x000000000000794d */ /* 0x000fea0003800000 */
.L_x_351:
        /* <DEDUP_REMOVED lines=11> */
.L_x_731:


//--------------------- .text._ZN6thrust24THRUST_300001_SM_1000_NS8cuda_cub4core6detail13_kernel_agentINS1_8__reduce11ReduceAgentIPN4cuda3std3__45tupleIJdlEEESC_SB_iNS1_9__extrema9arg_max_fIdlNS9_4lessIdEEEEEEJSC_SC_iSH_EEEvDpT0_ --------------------------
	.section	.text._ZN6thrust24THRUST_300001_SM_1000_NS8cuda_cub4core6detail13_kernel_agentINS1_8__reduce11ReduceAgentIPN4cuda3std3__45tupleIJdlEEESC_SB_iNS1_9__extrema9arg_max_fIdlNS9_4lessIdEEEEEEJSC_SC_iSH_EEEvDpT0_,"ax",@progbits
	.align	128
        .global         _ZN6thrust24THRUST_300001_SM_1000_NS8cuda_cub4core6detail13_kernel_agentINS1_8__reduce11ReduceAgentIPN4cuda3std3__45tupleIJdlEEESC_SB_iNS1_9__extrema9arg_max_fIdlNS9_4lessIdEEEEEEJSC_SC_iSH_EEEvDpT0_
        .type           _ZN6thrust24THRUST_300001_SM_1000_NS8cuda_cub4core6detail13_kernel_agentINS1_8__reduce11ReduceAgentIPN4cuda3std3__45tupleIJdlEEESC_SB_iNS1_9__extrema9arg_max_fIdlNS9_4lessIdEEEEEEJSC_SC_iSH_EEEvDpT0_,@function
        .size           _ZN6thrust24THRUST_300001_SM_1000_NS8cuda_cub4core6detail13_kernel_agentINS1_8__reduce11ReduceAgentIPN4cuda3std3__45tupleIJdlEEESC_SB_iNS1_9__extrema9arg_max_fIdlNS9_4lessIdEEEEEEJSC_SC_iSH_EEEvDpT0_,(.L_x_732 - _ZN6thrust24THRUST_300001_SM_1000_NS8cuda_cub4core6detail13_kernel_agentINS1_8__reduce11ReduceAgentIPN4cuda3std3__45tupleIJdlEEESC_SB_iNS1_9__extrema9arg_max_fIdlNS9_4lessIdEEEEEEJSC_SC_iSH_EEEvDpT0_)
        .other          _ZN6thrust24THRUST_300001_SM_1000_NS8cuda_cub4core6detail13_kernel_agentINS1_8__reduce11ReduceAgentIPN4cuda3std3__45tupleIJdlEEESC_SB_iNS1_9__extrema9arg_max_fIdlNS9_4lessIdEEEEEEJSC_SC_iSH_EEEvDpT0_,@"STO_CUDA_ENTRY STV_DEFAULT"
_ZN6thrust24THRUST_300001_SM_1000_NS8cuda_cub4core6detail13_kernel_agentINS1_8__reduce11ReduceAgentIPN4cuda3std3__45tupleIJdlEEESC_SB_iNS1_9__extrema9arg_max_fIdlNS9_4lessIdEEEEEEJSC_SC_iSH_EEEvDpT0_:
.text._ZN6thrust24THRUST_300001_SM_1000_NS8cuda_cub4core6detail13_kernel_agentINS1_8__reduce11ReduceAgentIPN4cuda3std3__45tupleIJdlEEESC_SB_iNS1_9__extrema9arg_max_fIdlNS9_4lessIdEEEEEEJSC_SC_iSH_EEEvDpT0_:
        /* <DEDUP_REMOVED lines=21> */
.L_x_355:
[----:B0-----:R-:W-:Y:S05]  /*0150*/  BSYNC.RECONVERGENT B1 ;  /* 0x0000000000017941 */ /* 0x001fea0003800200 */
.L_x_354:
        /* <DEDUP_REMOVED lines=15> */
.L_x_362:
        /* <DEDUP_REMOVED lines=31> */
.L_x_361:
[----:B------:R-:W-:Y:S05]  /*0440*/  BSYNC.RECONVERGENT B3 ;  /* 0x0000000000037941 */ /* 0x000fea0003800200 */
.L_x_360:
[----:B------:R-:W-:Y:S02]  /*0450*/  IMAD.X R3, RZ, RZ, R3, P3 ;  /* 0x000000ffff037224 */ /* 0x000fe400018e0603 */
[----:B------:R-:W-:Y:S01]  /*0460*/  VIADD R19, R19, 0x100 ;  /* 0x0000010013137836 */ /* 0x000fe20000000000 */
[----:B------:R-:W-:Y:S06]  /*0470*/  @P2 BRA `(.L_x_362) ;  /* 0xfffffffc00742947 */ /* 0x000fec000383ffff */
.L_x_359:
[----:B------:R-:W-:Y:S05]  /*0480*/  BSYNC.RECONVERGENT B2 ;  /* 0x0000000000027941 */ /* 0x000fea0003800200 */
.L_x_358:
[----:B------:R-:W0:Y:S01]  /*0490*/  LDC.64 R8, c[0x0][0x380] ;  /* 0x0000e000ff087b82 */ /* 0x000e220000000a00 */
[----:B------:R-:W-:-:S13]  /*04a0*/  ISETP.GE.U32.AND P0, PT, R4, 0x300, PT ;  /* 0x000003000400780c */ /* 0x000fda0003f06070 */
[----:B------:R-:W-:Y:S05]  /*04b0*/  @!P0 BRA `(.L_x_357) ;  /* 0x0000000400908947 */ /* 0x000fea0003800000 */
.L_x_371:
        /* <DEDUP_REMOVED lines=13> */
[----:B------:R-:W-:Y:S01]  /*0590*/  IMAD.MOV.U32 R23, RZ, RZ, R12 ;  /* 0x000000ffff177224 */ /* 0x000fe200078e000c */
[----:B------:R-:W-:Y:S01]  /*05a0*/  MOV R25, R13 ;  /* 0x0000000d00197202 */ /* 0x000fe20000000f00 */
[----:B------:R-:W-:Y:S02]  /*05b0*/  IMAD.MOV.U32 R2, RZ, RZ, R14 ;  /* 0x000000ffff027224 */ /* 0x000fe400078e000e */
[----:B------:R-:W-:-:S09]  /*05c0*/  IMAD.MOV.U32 R3, RZ, RZ, R15 ;  /* 0x000000ffff037224 */ /* 0x000fd200078e000f */
        /* <DEDUP_REMOVED lines=9> */
.L_x_364:
[----:B------:R-:W-:Y:S05]  /*0660*/  BSYNC.RECONVERGENT B2 ;  /* 0x0000000000027941 */ /* 0x000fea0003800200 */
.L_x_363:
        /* <DEDUP_REMOVED lines=25> */
.L_x_366:
[----:B------:R-:W-:Y:S05]  /*0800*/  BSYNC.RECONVERGENT B2 ;  /* 0x0000000000027941 */ /* 0x000fea0003800200 */
.L_x_365:
        /* <DEDUP_REMOVED lines=21> */
.L_x_368:
[----:B------:R-:W-:Y:S05]  /*0960*/  BSYNC.RECONVERGENT B2 ;  /* 0x0000000000027941 */ /* 0x000fea0003800200 */
.L_x_367:
        /* <DEDUP_REMOVED lines=8> */
[----:B------:R-:W-:Y:S01]  /*09f0*/  IMAD.MOV.U32 R14, RZ, RZ, R2 ;  /* 0x000000ffff0e7224 */ /* 0x000fe200078e0002 */
[----:B------:R-:W-:Y:S01]  /*0a00*/  MOV R13, R7 ;  /* 0x00000007000d7202 */ /* 0x000fe20000000f00 */
[----:B------:R-:W-:Y:S02]  /*0a10*/  IMAD.MOV.U32 R15, RZ, RZ, R3 ;  /* 0x000000ffff0f7224 */ /* 0x000fe400078e0003 */
[----:B------:R-:W-:-:S09]  /*0a20*/  IMAD.MOV.U32 R12, RZ, RZ, R5 ;  /* 0x000000ffff0c7224 */ /* 0x000fd200078e0005 */
        /* <DEDUP_REMOVED lines=9> */
.L_x_370:
[----:B------:R-:W-:Y:S05]  /*0ac0*/  BSYNC.RECONVERGENT B2 ;  /* 0x0000000000027941 */ /* 0x000fea0003800200 */
.L_x_369:
[----:B------:R-:W-:-:S05]  /*0ad0*/  VIADD R19, R19, 0x400 ;  /* 0x0000040013137836 */ /* 0x000fca0000000000 */
[----:B------:R-:W-:-:S13]  /*0ae0*/  ISETP.GE.AND P0, PT, R19, UR5, PT ;  /* 0x0000000513007c0c */ /* 0x000fda000bf06270 */
[----:B------:R-:W-:Y:S05]  /*0af0*/  @!P0 BRA `(.L_x_371) ;  /* 0xfffffff800708947 */ /* 0x000fea000383ffff */
.L_x_357:
[----:B------:R-:W-:Y:S05]  /*0b00*/  BSYNC.RECONVERGENT B1 ;  /* 0x0000000000017941 */ /* 0x000fea0003800200 */
.L_x_356:
        /* <DEDUP_REMOVED lines=35> */
.L_x_374:
[----:B------:R-:W-:Y:S05]  /*0d40*/  BSYNC.RECONVERGENT B1 ;  /* 0x0000000000017941 */ /* 0x000fea0003800200 */
.L_x_373:
        /* <DEDUP_REMOVED lines=31> */
.L_x_376:
[----:B------:R-:W-:Y:S05]  /*0f40*/  BSYNC.RECONVERGENT B1 ;  /* 0x0000000000017941 */ /* 0x000fea0003800200 */
.L_x_375:
        /* <DEDUP_REMOVED lines=31> */
.L_x_378:
[----:B------:R-:W-:Y:S05]  /*1140*/  BSYNC.RECONVERGENT B1 ;  /* 0x0000000000017941 */ /* 0x000fea0003800200 */
.L_x_377:
        /* <DEDUP_REMOVED lines=31> */
.L_x_380:
[----:B------:R-:W-:Y:S05]  /*1340*/  BSYNC.RECONVERGENT B1 ;  /* 0x0000000000017941 */ /* 0x000fea0003800200 */
.L_x_379:
[----:B------:R-:W-:Y:S01]  /*1350*/  ISETP.GT.AND P0, PT, R9, 0xf, PT ;  /* 0x0000000f0900780c */ /* 0x000fe20003f04270 */
[----:B-1----:R1:W1:Y:S01]  /*1360*/  SHFL.DOWN PT, R6, R4, 0x10, 0x1f ;  /* 0x0a001f0004067f89 */ /* 0x00226200000e0000 */
[----:B------:R-:W-:Y:S01]  /*1370*/  BSSY.RECONVERGENT B1, `(.L_x_381) ;  /* 0x000001d000017945 */ /* 0x000fe20003800200 */
[----:B0-----:R-:W-:Y:S01]  /*1380*/  MOV R14, R8 ;  /* 0x00000008000e7202 */ /* 0x001fe20000000f00 */
[----:B----4-:R-:W-:Y:S01]  /*1390*/  IMAD.MOV.U32 R15, RZ, RZ, R10 ;  /* 0x000000ffff0f7224 */ /* 0x010fe200078e000a */
[----:B--2---:R0:W2:Y:S01]  /*13a0*/  SHFL.DOWN PT, R7, R5, 0x10, 0x1f ;  /* 0x0a001f0005077f89 */ /* 0x0040a200000e0000 */
[----:B------:R-:W-:Y:S02]  /*13b0*/  IMAD.MOV.U32 R2, RZ, RZ, R4 ;  /* 0x000000ffff027224 */ /* 0x000fe400078e0004 */
[----:B------:R-:W-:Y:S01]  /*13c0*/  IMAD.MOV.U32 R3, RZ, RZ, R5 ;  /* 0x000000ffff037224 */ /* 0x000fe200078e0005 */
[----:B------:R0:W4:Y:S04]  /*13d0*/  SHFL.DOWN PT, R11, R8, 0x10, 0x1f ;  /* 0x0a001f00080b7f89 */ /* 0x00012800000e0000 */
[----:B------:R0:W0:Y:S01]  /*13e0*/  SHFL.DOWN PT, R13, R10, 0x10, 0x1f ;  /* 0x0a001f000a0d7f89 */ /* 0x00002200000e0000 */
[----:B------:R-:W-:Y:S05]  /*13f0*/  @P0 BRA `(.L_x_382) ;  /* 0x0000000000500947 */ /* 0x000fea0003800000 */
[----:B-12---:R-:W-:Y:S01]  /*1400*/  DSETP.GEU.AND P0, PT, R4, R6, PT ;  /* 0x000000060400722a */ /* 0x006fe20003f0e000 */
        /* <DEDUP_REMOVED lines=19> */
.L_x_382:
[----:B------:R-:W-:Y:S05]  /*1540*/  BSYNC.RECONVERGENT B1 ;  /* 0x0000000000017941 */ /* 0x000fea0003800200 */
.L_x_381:
        /* <DEDUP_REMOVED lines=11> */
.L_x_384:
[----:B------:R-:W-:Y:S05]  /*1600*/  BSYNC.RECONVERGENT B1 ;  /* 0x0000000000017941 */ /* 0x000fea0003800200 */
.L_x_383:
        /* <DEDUP_REMOVED lines=8> */
[----:B-12---:R-:W1:Y:S04]  /*1690*/  LDS.128 R4, [R0+0x20] ;  /* 0x0000200000047984 */ /* 0x006e680000000c00 */
[----:B---3--:R2:W3:Y:S04]  /*16a0*/  LDS.64 R12, [R0+0x80] ;  /* 0x00008000000c7984 */ /* 0x0084e80000000a00 */
[----:B----4-:R2:W4:Y:S01]  /*16b0*/  LDS.128 R8, [R0+0x30] ;  /* 0x0000300000087984 */ /* 0x0105220000000c00 */
        /* <DEDUP_REMOVED lines=20> */
.L_x_387:
[----:B------:R-:W-:Y:S05]  /*1800*/  BSYNC.RECONVERGENT B1 ;  /* 0x0000000000017941 */ /* 0x000fea0003800200 */
.L_x_386:
        /* <DEDUP_REMOVED lines=10> */
[----:B------:R-:W-:Y:S01]  /*18b0*/  MOV R15, R26 ;  /* 0x0000001a000f7202 */ /* 0x000fe20000000f00 */
[----:B------:R-:W-:Y:S02]  /*18c0*/  IMAD.MOV.U32 R29, RZ, RZ, R27 ;  /* 0x000000ffff1d7224 */ /* 0x000fe400078e001b */
[----:B------:R-:W-:Y:S02]  /*18d0*/  IMAD.MOV.U32 R4, RZ, RZ, R24 ;  /* 0x000000ffff047224 */ /* 0x000fe400078e0018 */
[----:B------:R-:W-:-:S08]  /*18e0*/  IMAD.MOV.U32 R5, RZ, RZ, R25 ;  /* 0x000000ffff057224 */ /* 0x000fd000078e0019 */
        /* <DEDUP_REMOVED lines=9> */
.L_x_389:
[----:B------:R-:W-:Y:S05]  /*1980*/  BSYNC.RECONVERGENT B1 ;  /* 0x0000000000017941 */ /* 0x000fea0003800200 */
.L_x_388:
        /* <DEDUP_REMOVED lines=21> */
.L_x_391:
[----:B------:R-:W-:Y:S05]  /*1ae0*/  BSYNC.RECONVERGENT B1 ;  /* 0x0000000000017941 */ /* 0x000fea0003800200 */
.L_x_390:
        /* <DEDUP_REMOVED lines=23> */
.L_x_393:
[----:B------:R-:W-:Y:S05]  /*1c60*/  BSYNC.RECONVERGENT B1 ;  /* 0x0000000000017941 */ /* 0x000fea0003800200 */
.L_x_392:
        /* <DEDUP_REMOVED lines=21> */
.L_x_395:
[----:B------:R-:W-:Y:S05]  /*1dc0*/  BSYNC.RECONVERGENT B1 ;  /* 0x0000000000017941 */ /* 0x000fea0003800200 */
.L_x_394:
        /* <DEDUP_REMOVED lines=21> */
.L_x_397:
[----:B------:R-:W-:Y:S05]  /*1f20*/  BSYNC.RECONVERGENT B1 ;  /* 0x0000000000017941 */ /* 0x000fea0003800200 */
.L_x_396:
        /* <DEDUP_REMOVED lines=21> */
.L_x_372:
[----:B------:R-:W2:Y:S01]  /*2080*/  S2R R4, SR_LANEID ;  /* 0x0000000000047919 */ /* 0x000ea20000000000 */
[----:B-1----:R-:W-:Y:S01]  /*2090*/  LOP3.LUT R2, R0, 0x3e0, RZ, 0xc0, !PT ;  /* 0x000003e000027812 */ /* 0x002fe200078ec0ff */
[----:B------:R-:W-:Y:S01]  /*20a0*/  BSSY.RECONVERGENT B1, `(.L_x_398) ;  /* 0x0000024000017945 */ /* 0x000fe20003800200 */
[----:B-----5:R-:W-:Y:S02]  /*20b0*/  IMAD.MOV.U32 R16, RZ, RZ, R12 ;  /* 0x000000ffff107224 */ /* 0x020fe400078e000c */
[----:B------:R-:W-:Y:S02]  /*20c0*/  IMAD.MOV.U32 R18, RZ, RZ, R13 ;  /* 0x000000ffff127224 */ /* 0x000fe400078e000d */
[----:B------:R-:W-:Y:S01]  /*20d0*/  VIADD R3, R2, 0x20 ;  /* 0x0000002002037836 */ /* 0x000fe20000000000 */
[----:B------:R-:W-:-:S04]  /*20e0*/  LOP3.LUT R2, RZ, R2, RZ, 0x33, !PT ;  /* 0x00000002ff027212 */ /* 0x000fc800078e33ff */
[----:B------:R-:W-:Y:S01]  /*20f0*/  ISETP.GT.AND P0, PT, R3, UR8, PT ;  /* 0x0000000803007c0c */ /* 0x000fe2000bf04270 */
[----:B------:R-:W-:Y:S02]  /*2100*/  VIADD R2, R2, UR8 ;  /* 0x0000000802027c36 */ /* 0x000fe40008000000 */
[----:B------:R-:W-:-:S03]  /*2110*/  IMAD.MOV.U32 R3, RZ, RZ, R15 ;  /* 0x000000ffff037224 */ /* 0x000fc600078e000f */
[----:B------:R-:W-:Y:S01]  /*2120*/  SEL R5, R2, 0x1f, P0 ;  /* 0x0000001f02057807 */ /* 0x000fe20000000000 */
[----:B------:R-:W-:-:S04]  /*2130*/  IMAD.MOV.U32 R2, RZ, RZ, R14 ;  /* 0x000000ffff027224 */ /* 0x000fc800078e000e */
[----:B------:R1:W3:Y:S04]  /*2140*/  SHFL.DOWN PT, R6, R14, 0x1, R5 ;  /* 0x082000000e067989 */ /* 0x0002e800000e0005 */
[----:B------:R1:W4:Y:S04]  /*2150*/  SHFL.DOWN PT, R7, R15, 0x1, R5 ;  /* 0x082000000f077989 */ /* 0x00032800000e0005 */
[----:B0-----:R1:W0:Y:S01]  /*2160*/  SHFL.DOWN PT, R9, R12, 0x1, R5 ;  /* 0x082000000c097989 */ /* 0x00122200000e0005 */
[----:B--2---:R-:W-:-:S03]  /*2170*/  ISETP.GE.AND P0, PT, R4, R5, PT ;  /* 0x000000050400720c */ /* 0x004fc60003f06270 */
[----:B------:R1:W2:Y:S10]  /*2180*/  SHFL.DOWN PT, R11, R13, 0x1, R5 ;  /* 0x082000000d0b7989 */ /* 0x0002b400000e0005 */
[----:B-1----:R-:W-:Y:S05]  /*2190*/  @P0 BRA `(.L_x_399) ;  /* 0x0000000000500947 */ /* 0x002fea0003800000 */
[----:B---34-:R-:W-:Y:S01]  /*21a0*/  DSETP.GEU.AND P0, PT, R14, R6, PT ;  /* 0x000000060e00722a */ /* 0x018fe20003f0e000 */
[----:B0-----:R-:W-:Y:S01]  /*21b0*/  MOV R16, R9 ;  /* 0x0000000900107202 */ /* 0x001fe20000000f00 */
[----:B--2---:R-:W-:Y:S02]  /*21c0*/  IMAD.MOV.U32 R18, RZ, RZ, R11 ;  /* 0x000000ffff127224 */ /* 0x004fe400078e000b */
        /* <DEDUP_REMOVED lines=17> */
.L_x_399:
[----:B------:R-:W-:Y:S05]  /*22e0*/  BSYNC.RECONVERGENT B1 ;  /* 0x0000000000017941 */ /* 0x000fea0003800200 */
.L_x_398:
        /* <DEDUP_REMOVED lines=8> */
[----:B--2---:R1:W2:Y:S01]  /*2370*/  SHFL.DOWN PT, R11, R16, 0x2, R5 ;  /* 0x08400000100b7989 */ /* 0x0042a200000e0005 */
[----:B----4-:R-:W-:-:S03]  /*2380*/  IMAD.MOV.U32 R7, RZ, RZ, R3 ;  /* 0x000000ffff077224 */ /* 0x010fc600078e0003 */
[----:B------:R1:W4:Y:S04]  /*2390*/  SHFL.DOWN PT, R13, R18, 0x2, R5 ;  /* 0x08400000120d7989 */ /* 0x00032800000e0005 */
[----:B------:R-:W-:Y:S05]  /*23a0*/  @P0 BRA `(.L_x_401) ;  /* 0x0000000000500947 */ /* 0x000fea0003800000 */
[----:B0--3--:R-:W-:Y:S01]  /*23b0*/  DSETP.GEU.AND P0, PT, R2, R8, PT ;  /* 0x000000080200722a */ /* 0x009fe20003f0e000 */
        /* <DEDUP_REMOVED lines=19> */
.L_x_401:
[----:B------:R-:W-:Y:S05]  /*24f0*/  BSYNC.RECONVERGENT B1 ;  /* 0x0000000000017941 */ /* 0x000fea0003800200 */
.L_x_400:
[----:B-1----:R-:W-:Y:S01]  /*2500*/  VIADD R2, R4, 0x4 ;  /* 0x0000000404027836 */ /* 0x002fe20000000000 */
[----:B---3--:R1:W3:Y:S01]  /*2510*/  SHFL.DOWN PT, R8, R6, 0x4, R5 ;  /* 0x0880000006087989 */ /* 0x0082e200000e0005 */
[----:B------:R-:W-:Y:S01]  /*2520*/  BSSY.RECONVERGENT B1, `(.L_x_402) ;  /* 0x000001e000017945 */ /* 0x000fe20003800200 */
[----:B------:R-:W-:Y:S01]  /*2530*/  IMAD.MOV.U32 R14, RZ, RZ, R10 ;  /* 0x000000ffff0e7224 */ /* 0x000fe200078e000a */
[----:B------:R-:W-:Y:S01]  /*2540*/  MOV R3, R7 ;  /* 0x0000000700037202 */ /* 0x000fe20000000f00 */
[----:B0-----:R1:W0:Y:S01]  /*2550*/  SHFL.DOWN PT, R9, R7, 0x4, R5 ;  /* 0x0880000007097989 */ /* 0x00122200000e0005 */
[----:B------:R-:W-:Y:S01]  /*2560*/  ISETP.GT.AND P0, PT, R2, R5, PT ;  /* 0x000000050200720c */ /* 0x000fe20003f04270 */
[----:B------:R-:W-:Y:S02]  /*2570*/  IMAD.MOV.U32 R16, RZ, RZ, R12 ;  /* 0x000000ffff107224 */ /* 0x000fe400078e000c */
[----:B--2---:R1:W2:Y:S01]  /*2580*/  SHFL.DOWN PT, R11, R10, 0x4, R5 ;  /* 0x088000000a0b7989 */ /* 0x0042a200000e0005 */
[----:B------:R-:W-:-:S03]  /*2590*/  IMAD.MOV.U32 R2, RZ, RZ, R6 ;  /* 0x000000ffff027224 */ /* 0x000fc600078e0006 */
[----:B----4-:R1:W4:Y:S06]  /*25a0*/  SHFL.DOWN PT, R13, R12, 0x4, R5 ;  /* 0x088000000c0d7989 */ /* 0x01032c00000e0005 */
        /* <DEDUP_REMOVED lines=21> */
.L_x_403:
[----:B------:R-:W-:Y:S05]  /*2700*/  BSYNC.RECONVERGENT B1 ;  /* 0x0000000000017941 */ /* 0x000fea0003800200 */
.L_x_402:
[----:B-1----:R-:W-:Y:S01]  /*2710*/  VIADD R6, R4, 0x8 ;  /* 0x0000000804067836 */ /* 0x002fe20000000000 */
[----:B---3--:R1:W3:Y:S01]  /*2720*/  SHFL.DOWN PT, R8, R2, 0x8, R5 ;  /* 0x0900000002087989 */ /* 0x0082e200000e0005 */
[----:B------:R-:W-:Y:S01]  /*2730*/  BSSY.RECONVERGENT B1, `(.L_x_404) ;  /* 0x000001e000017945 */ /* 0x000fe20003800200 */
[----:B------:R-:W-:Y:S02]  /*2740*/  IMAD.MOV.U32 R10, RZ, RZ, R14 ;  /* 0x000000ffff0a7224 */ /* 0x000fe400078e000e */
[----:B------:R-:W-:Y:S01]  /*2750*/  ISETP.GT.AND P0, PT, R6, R5, PT ;  /* 0x000000050600720c */ /* 0x000fe20003f04270 */
[----:B0-----:R1:W0:Y:S01]  /*2760*/  SHFL.DOWN PT, R9, R3, 0x8, R5 ;  /* 0x0900000003097989 */ /* 0x00122200000e0005 */
[----:B------:R-:W-:Y:S02]  /*2770*/  IMAD.MOV.U32 R12, RZ, RZ, R16 ;  /* 0x000000ffff0c7224 */ /* 0x000fe400078e0010 */
[----:B------:R-:W-:Y:S01]  /*2780*/  IMAD.MOV.U32 R6, RZ, RZ, R2 ;  /* 0x000000ffff067224 */ /* 0x000fe200078e0002 */
[----:B--2---:R1:W2:Y:S01]  /*2790*/  SHFL.DOWN PT, R11, R14, 0x8, R5 ;  /* 0x090000000e0b7989 */ /* 0x0042a200000e0005 */
[----:B------:R-:W-:-:S03]  /*27a0*/  IMAD.MOV.U32 R7, RZ, RZ, R3 ;  /* 0x000000ffff077224 */ /* 0x000fc600078e0003 */
[----:B----4-:R1:W4:Y:S04]  /*27b0*/  SHFL.DOWN PT, R13, R16, 0x8, R5 ;  /* 0x09000000100d7989 */ /* 0x01032800000e0005 */
        /* <DEDUP_REMOVED lines=21> */
.L_x_405:
[----:B------:R-:W-:Y:S05]  /*2910*/  BSYNC.RECONVERGENT B1 ;  /* 0x0000000000017941 */ /* 0x000fea0003800200 */
.L_x_404:
[----:B-1----:R-:W-:Y:S01]  /*2920*/  VIADD R2, R4, 0x10 ;  /* 0x0000001004027836 */ /* 0x002fe20000000000 */
[----:B---3--:R1:W3:Y:S01]  /*2930*/  SHFL.DOWN PT, R8, R6, 0x10, R5 ;  /* 0x0a00000006087989 */ /* 0x0082e200000e0005 */
[----:B------:R-:W-:Y:S01]  /*2940*/  BSSY.RECONVERGENT B1, `(.L_x_406) ;  /* 0x000001e000017945 */ /* 0x000fe20003800200 */
[----:B------:R-:W-:Y:S02]  /*2950*/  IMAD.MOV.U32 R14, RZ, RZ, R10 ;  /* 0x000000ffff0e7224 */ /* 0x000fe400078e000a */
[----:B------:R-:W-:Y:S01]  /*2960*/  ISETP.GT.AND P0, PT, R2, R5, PT ;  /* 0x000000050200720c */ /* 0x000fe20003f04270 */
[----:B0-----:R1:W0:Y:S01]  /*2970*/  SHFL.DOWN PT, R9, R7, 0x10, R5 ;  /* 0x0a00000007097989 */ /* 0x00122200000e0005 */
[----:B------:R-:W-:Y:S01]  /*2980*/  IMAD.MOV.U32 R15, RZ, RZ, R12 ;  /* 0x000000ffff0f7224 */ /* 0x000fe200078e000c */
[----:B------:R-:W-:Y:S01]  /*2990*/  MOV R2, R6 ;  /* 0x0000000600027202 */ /* 0x000fe20000000f00 */
[----:B------:R-:W-:Y:S01]  /*29a0*/  IMAD.MOV.U32 R3, RZ, RZ, R7 ;  /* 0x000000ffff037224 */ /* 0x000fe200078e0007 */
[----:B--2---:R1:W2:Y:S04]  /*29b0*/  SHFL.DOWN PT, R11, R10, 0x10, R5 ;  /* 0x0a0000000a0b7989 */ /* 0x0042a800000e0005 */
        /* <DEDUP_REMOVED lines=22> */
.L_x_407:
[----:B------:R-:W-:Y:S05]  /*2b20*/  BSYNC.RECONVERGENT B1 ;  /* 0x0000000000017941 */ /* 0x000fea0003800200 */
.L_x_406:
        /* <DEDUP_REMOVED lines=11> */
.L_x_409:
[----:B------:R-:W-:Y:S05]  /*2be0*/  BSYNC.RECONVERGENT B1 ;  /* 0x0000000000017941 */ /* 0x000fea0003800200 */
.L_x_408:
[----:B------:R-:W-:Y:S01]  /*2bf0*/  BAR.SYNC.DEFER_BLOCKING 0x0 ;  /* 0x0000000000007b1d */ /* 0x000fe20000010000 */
[----:B------:R-:W-:-:S13]  /*2c00*/  ISETP.NE.AND P1, PT, R0, RZ, PT ;  /* 0x000000ff0000720c */ /* 0x000fda0003f25270 */
[----:B------:R-:W-:Y:S05]  /*2c10*/  @P1 BRA `(.L_x_385) ;  /* 0x0000003400981947 */ /* 0x000fea0003800000 */
[----:B------:R-:W-:Y:S01]  /*2c20*/  UISETP.GE.AND UP0, UPT, UR8, 0x21, UPT ;  /* 0x000000210800788c */ /* 0x000fe2000bf06270 */
[----:B--2---:R-:W-:Y:S02]  /*2c30*/  IMAD.MOV.U32 R11, RZ, RZ, R14 ;  /* 0x000000ffff0b7224 */ /* 0x004fe400078e000e */
[----:B---3--:R-:W-:Y:S02]  /*2c40*/  IMAD.MOV.U32 R8, RZ, RZ, R15 ;  /* 0x000000ffff087224 */ /* 0x008fe400078e000f */
[----:B------:R-:W-:Y:S02]  /*2c50*/  IMAD.MOV.U32 R4, RZ, RZ, R2 ;  /* 0x000000ffff047224 */ /* 0x000fe400078e0002 */
[----:B-1----:R-:W-:Y:S02]  /*2c60*/  IMAD.MOV.U32 R5, RZ, RZ, R3 ;  /* 0x000000ffff057224 */ /* 0x002fe400078e0003 */
[----:B------:R-:W-:Y:S05]  /*2c70*/  BRA.U !UP0, `(.L_x_410) ;  /* 0x00000001086c7547 */ /* 0x000fea000b800000 */
[----:B------:R-:W1:Y:S01]  /*2c80*/  S2UR UR5, SR_CgaCtaId ;  /* 0x00000000000579c3 */ /* 0x000e620000008800 */
[----:B------:R-:W-:Y:S01]  /*2c90*/  UMOV UR4, 0x400 ;  /* 0x0000040000047882 */ /* 0x000fe20000000000 */
[----:B------:R-:W-:Y:S01]  /*2ca0*/  BSSY.RECONVERGENT B1, `(.L_x_410) ;  /* 0x0000018000017945 */ /* 0x000fe20003800200 */
[----:B-1----:R-:W-:-:S09]  /*2cb0*/  ULEA UR4, UR5, UR4, 0x18 ;  /* 0x0000000405047291 */ /* 0x002fd2000f8ec0ff */
[----:B------:R-:W1:Y:S04]  /*2cc0*/  LDS.64 R6, [UR4+0x18] ;  /* 0x00001804ff067984 */ /* 0x000e680008000a00 */
[----:B----4-:R-:W2:Y:S01]  /*2cd0*/  LDS.64 R12, [UR4+0x20] ;  /* 0x00002004ff0c7984 */ /* 0x010ea20008000a00 */
[----:B-1----:R-:W-:Y:S01]  /*2ce0*/  DSETP.GEU.AND P0, PT, R2, R6, PT ;  /* 0x000000060200722a */ /* 0x002fe20003f0e000 */
        /* <DEDUP_REMOVED lines=19> */
.L_x_411:
[----:B------:R-:W-:Y:S05]  /*2e20*/  BSYNC.RECONVERGENT B1 ;  /* 0x0000000000017941 */ /* 0x000fea0003800200 */
.L_x_410:
[----:B------:R-:W-:Y:S01]  /*2e30*/  UISETP.GE.AND UP0, UPT, UR8, 0x41, UPT ;  /* 0x000000410800788c */ /* 0x000fe2000bf06270 */
[----:B0-----:R-:W-:Y:S01]  /*2e40*/  IMAD.MOV.U32 R9, RZ, RZ, R11 ;  /* 0x000000ffff097224 */ /* 0x001fe200078e000b */
        /* <DEDUP_REMOVED lines=9> */
[----:B----4-:R-:W1:Y:S01]  /*2ee0*/  LDS.64 R12, [UR4+0x30] ;  /* 0x00003004ff0c7984 */ /* 0x010e620008000a00 */
        /* <DEDUP_REMOVED lines=20> */
.L_x_413:
[----:B------:R-:W-:Y:S05]  /*3030*/  BSYNC.RECONVERGENT B1 ;  /* 0x0000000000017941 */ /* 0x000fea0003800200 */
.L_x_412:
        /* <DEDUP_REMOVED lines=32> */
.L_x_415:
[----:B------:R-:W-:Y:S05]  /*3240*/  BSYNC.RECONVERGENT B1 ;  /* 0x0000000000017941 */ /* 0x000fea0003800200 */
.L_x_414:
        /* <DEDUP_REMOVED lines=32> */
.L_x_417:
[----:B------:R-:W-:Y:S05]  /*3450*/  BSYNC.RECONVERGENT B1 ;  /* 0x0000000000017941 */ /* 0x000fea0003800200 */
.L_x_416:
        /* <DEDUP_REMOVED lines=32> */
.L_x_419:
[----:B------:R-:W-:Y:S05]  /*3660*/  BSYNC.RECONVERGENT B1 ;  /* 0x0000000000017941 */ /* 0x000fea0003800200 */
.L_x_418:
        /* <DEDUP_REMOVED lines=13> */
[----:B------:R-:W-:Y:S01]  /*3740*/  MOV R6, R2 ;  /* 0x0000000200067202 */ /* 0x000fe20000000f00 */
[----:B------:R-:W-:Y:S02]  /*3750*/  IMAD.MOV.U32 R7, RZ, RZ, R3 ;  /* 0x000000ffff077224 */ /* 0x000fe400078e0003 */
        /* <DEDUP_REMOVED lines=17> */
.L_x_421:
[----:B------:R-:W-:Y:S05]  /*3870*/  BSYNC.RECONVERGENT B1 ;  /* 0x0000000000017941 */ /* 0x000fea0003800200 */
.L_x_420:
        /* <DEDUP_REMOVED lines=32> */
.L_x_353:
        /* <DEDUP_REMOVED lines=34> */
[----:B------:R-:W-:-:S04]  /*3ca0*/  IMAD.MOV.U32 R15, RZ, RZ, 0x500 ;  /* 0x00000500ff0f7424 */ /* 0x000fc800078e00ff */
        /* <DEDUP_REMOVED lines=8> */
[----:B------:R-:W-:Y:S02]  /*3d30*/  @P2 MOV R9, R13 ;  /* 0x0000000d00092202 */ /* 0x000fe40000000f00 */
[----:B------:R-:W-:-:S04]  /*3d40*/  @P2 SEL R7, R11, R7, P0 ;  /* 0x000000070b072207 */ /* 0x000fc80000000000 */
        /* <DEDUP_REMOVED lines=11> */
[----:B------:R-:W-:Y:S01]  /*3e00*/  IMAD.MOV.U32 R27, RZ, RZ, R2 ;  /* 0x000000ffff1b7224 */ /* 0x000fe200078e0002 */
[----:B------:R-:W0:Y:S01]  /*3e10*/  LDCU UR4, c[0x0][0x390] ;  /* 0x00007200ff0477ac */ /* 0x000e220008000800 */
[----:B------:R-:W-:Y:S02]  /*3e20*/  IMAD.MOV.U32 R24, RZ, RZ, R3 ;  /* 0x000000ffff187224 */ /* 0x000fe400078e0003 */
[----:B------:R-:W-:-:S07]  /*3e30*/  IMAD.MOV.U32 R25, RZ, RZ, 0x500 ;  /* 0x00000500ff197424 */ /* 0x000fce00078e00ff */
.L_x_423:
[----:B------:R-:W1:Y:S01]  /*3e40*/  LDC.64 R22, c[0x0][0x380] ;  /* 0x0000e000ff167b82 */ /* 0x000e620000000a00 */
[----:B------:R-:W-:-:S04]  /*3e50*/  IMAD.IADD R3, R0, 0x1, R25 ;  /* 0x0000000100037824 */ /* 0x000fc800078e0219 */
[----:B-1----:R-:W-:-:S05]  /*3e60*/  IMAD.WIDE.U32 R22, R3, 0x10, R22 ;  /* 0x0000001003167825 */ /* 0x002fca00078e0016 */
        /* <DEDUP_REMOVED lines=17> */
[----:B------:R-:W-:-:S06]  /*3f80*/  @P2 IMAD.MOV.U32 R6, RZ, RZ, R29 ;  /* 0x000000ffff062224 */ /* 0x000fcc00078e001d */
[----:B----4-:R-:W-:Y:S01]  /*3f90*/  DSETP.GEU.AND P1, PT, R6, R10, PT ;  /* 0x0000000a0600722a */ /* 0x010fe20003f2e000 */
[----:B------:R-:W-:Y:S02]  /*3fa0*/  @P2 SEL R8, R27, R8, P0 ;  /* 0x000000081b082207 */ /* 0x000fe40000000000 */
[----:B------:R-:W-:-:S11]  /*3fb0*/  @P2 SEL R9, R24, R9, P0 ;  /* 0x0000000918092207 */ /* 0x000fd60000000000 */
[----:B-----5:R-:W-:-:S04]  /*3fc0*/  @P1 ISETP.GE.U32.AND P0, PT, R8, R12, PT ;  /* 0x0000000c0800120c */ /* 0x020fc80003f06070 */
        /* <DEDUP_REMOVED lines=25> */
[----:B------:R-:W-:Y:S01]  /*4160*/  @P1 IMAD.MOV.U32 R19, RZ, RZ, R15 ;  /* 0x000000ffff131224 */ /* 0x000fe200078e000f */
[----:B------:R-:W-:Y:S02]  /*4170*/  @P1 SEL R20, R16, R20, P0 ;  /* 0x0000001410141207 */ /* 0x000fe40000000000 */
[----:B------:R-:W-:Y:S01]  /*4180*/  @P1 SEL R21, R17, R21, P0 ;  /* 0x0000001511151207 */ /* 0x000fe20000000000 */
[----:B------:R-:W-:-:S05]  /*4190*/  VIADD R7, R25, 0xa00 ;  /* 0x00000a0019077836 */ /* 0x000fca0000000000 */
[----:B0-----:R-:W-:Y:S01]  /*41a0*/  ISETP.GT.AND P1, PT, R7, UR4, PT ;  /* 0x0000000407007c0c */ /* 0x001fe2000bf24270 */
[----:B------:R-:W-:-:S04]  /*41b0*/  VIADD R15, R25, 0x500 ;  /* 0x00000500190f7836 */ /* 0x000fc80000000000 */
[----:B------:R-:W-:Y:S01]  /*41c0*/  IMAD.MOV.U32 R25, RZ, RZ, R15 ;  /* 0x000000ffff197224 */ /* 0x000fe200078e000f */
[----:B--2---:R-:W-:-:S14]  /*41d0*/  DSETP.GEU.AND P2, PT, R18, R4, PT ;  /* 0x000000041200722a */ /* 0x004fdc0003f4e000 */
[----:B------:R-:W-:-:S04]  /*41e0*/  @P2 ISETP.GE.U32.AND P0, PT, R20, R2, PT ;  /* 0x000000021400220c */ /* 0x000fc80003f06070 */
[----:B------:R-:W-:-:S13]  /*41f0*/  @P2 ISETP.GE.AND.EX P0, PT, R21, R3, PT, P0 ;  /* 0x000000031500220c */ /* 0x000fda0003f06300 */
[----:B------:R-:W-:-:S06]  /*4200*/  @P2 DSETP.GT.OR P0, PT, R18, R4, !P0 ;  /* 0x000000041200222a */ /* 0x000fcc0004704400 */
[----:B------:R-:W-:Y:S02]  /*4210*/  @P2 FSEL R6, R18, R4, P0 ;  /* 0x0000000412062208 */ /* 0x000fe40000000000 */
[----:B------:R-:W-:Y:S02]  /*4220*/  @P2 FSEL R19, R19, R5, P0 ;  /* 0x0000000513132208 */ /* 0x000fe40000000000 */
[----:B------:R-:W-:Y:S02]  /*4230*/  @P2 SEL R2, R20, R2, P0 ;  /* 0x0000000214022207 */ /* 0x000fe40000000000 */
[----:B------:R-:W-:Y:S01]  /*4240*/  @P2 SEL R3, R21, R3, P0 ;  /* 0x0000000315032207 */ /* 0x000fe20000000000 */
[----:B------:R-:W-:Y:S02]  /*4250*/  @P2 IMAD.MOV.U32 R4, RZ, RZ, R6 ;  /* 0x000000ffff042224 */ /* 0x000fe400078e0006 */
[----:B------:R-:W-:Y:S02]  /*4260*/  @P2 IMAD.MOV.U32 R5, RZ, RZ, R19 ;  /* 0x000000ffff052224 */ /* 0x000fe400078e0013 */
[----:B------:R-:W-:-:S02]  /*4270*/  IMAD.MOV.U32 R27, RZ, RZ, R2 ;  /* 0x000000ffff1b7224 */ /* 0x000fc400078e0002 */
[----:B------:R-:W-:Y:S01]  /*4280*/  IMAD.MOV.U32 R24, RZ, RZ, R3 ;  /* 0x000000ffff187224 */ /* 0x000fe200078e0003 */
[----:B------:R-:W-:Y:S06]  /*4290*/  @!P1 BRA `(.L_x_423) ;  /* 0xfffffff800e89947 */ /* 0x000fec000383ffff */
.L_x_422:
[----:B------:R-:W-:-:S13]  /*42a0*/  ISETP.GE.AND P0, PT, R15, UR4, PT ;  /* 0x000000040f007c0c */ /* 0x000fda000bf06270 */
        /* <DEDUP_REMOVED lines=12> */
[----:B------:R-:W0:Y:S01]  /*4370*/  LDC.64 R6, c[0x0][0x380] ;  /* 0x0000e000ff067b82 */ /* 0x000e220000000a00 */
[----:B------:R-:W-:Y:S01]  /*4380*/  LEA.HI R8, R20, 0x1, RZ, 0x18 ;  /* 0x0000000114087811 */ /* 0x000fe200078fc0ff */
[----:B------:R-:W-:Y:S01]  /*4390*/  IMAD.IADD R21, R0, 0x1, R15 ;  /* 0x0000000100157824 */ /* 0x000fe200078e020f */
[----:B------:R-:W-:Y:S02]  /*43a0*/  MOV R12, R0 ;  /* 0x00000000000c7202 */ /* 0x000fe40000000f00 */
[----:B------:R-:W-:-:S05]  /*43b0*/  LOP3.LUT R8, R8, 0x3, RZ, 0xc0, !PT ;  /* 0x0000000308087812 */ /* 0x000fca00078ec0ff */
[----:B------:R-:W-:-:S07]  /*43c0*/  IMAD.MOV R14, RZ, RZ, -R8 ;  /* 0x000000ffff0e7224 */ /* 0x000fce00078e0a08 */
.L_x_430:
[----:B0-----:R-:W-:-:S05]  /*43d0*/  IMAD.WIDE.U32 R18, R21, 0x10, R6 ;  /* 0x0000001015127825 */ /* 0x001fca00078e0006 */
[----:B------:R-:W2:Y:S04]  /*43e0*/  LDG.E.64.CONSTANT R8, desc[UR6][R18.64] ;  /* 0x0000000612087981 */ /* 0x000ea8000c1e9b00 */
[----:B------:R-:W3:Y:S01]  /*43f0*/  LDG.E.64.CONSTANT R10, desc[UR6][R18.64+0x8] ;  /* 0x00000806120a7981 */ /* 0x000ee2000c1e9b00 */
[----:B------:R-:W-:Y:S01]  /*4400*/  VIADD R14, R14, 0x1 ;  /* 0x000000010e0e7836 */ /* 0x000fe20000000000 */
[----:B------:R-:W-:Y:S01]  /*4410*/  BSSY.RECONVERGENT B3, `(.L_x_428) ;  /* 0x000001a000037945 */ /* 0x000fe20003800200 */
[----:B------:R-:W-:Y:S02]  /*4420*/  IMAD.MOV.U32 R23, RZ, RZ, R2 ;  /* 0x000000ffff177224 */ /* 0x000fe400078e0002 */
        /* <DEDUP_REMOVED lines=24> */
.L_x_429:
[----:B------:R-:W-:Y:S05]  /*45b0*/  BSYNC.RECONVERGENT B3 ;  /* 0x0000000000037941 */ /* 0x000fea0003800200 */
.L_x_428:
[----:B------:R-:W-:Y:S02]  /*45c0*/  VIADD R12, R12, 0x100 ;  /* 0x000001000c0c7836 */ /* 0x000fe40000000000 */
[----:B------:R-:W-:Y:S01]  /*45d0*/  VIADD R21, R21, 0x100 ;  /* 0x0000010015157836 */ /* 0x000fe20000000000 */
[----:B------:R-:W-:Y:S06]  /*45e0*/  @P2 BRA `(.L_x_430) ;  /* 0xfffffffc00782947 */ /* 0x000fec000383ffff */
.L_x_427:
[----:B------:R-:W-:Y:S05]  /*45f0*/  BSYNC.RECONVERGENT B2 ;  /* 0x0000000000027941 */ /* 0x000fea0003800200 */
.L_x_426:
[----:B------:R-:W-:-:S13]  /*4600*/  ISETP.GE.U32.AND P0, PT, R20, 0x300, PT ;  /* 0x000003001400780c */ /* 0x000fda0003f06070 */
[----:B------:R-:W-:Y:S05]  /*4610*/  @!P0 BRA `(.L_x_425) ;  /* 0x0000000400c88947 */ /* 0x000fea0003800000 */
[----:B------:R-:W0:Y:S01]  /*4620*/  LDCU.64 UR8, c[0x0][0x380] ;  /* 0x00007000ff0877ac */ /* 0x000e220008000a00 */
[----:B------:R-:W1:Y:S01]  /*4630*/  LDC.64 R10, c[0x0][0x380] ;  /* 0x0000e000ff0a7b82 */ /* 0x000e620000000a00 */
[C---:B------:R-:W-:Y:S01]  /*4640*/  IADD3 R17, P0, PT, R12.reuse, R15, RZ ;  /* 0x0000000f0c117210 */ /* 0x040fe20007f1e0ff */
[----:B------:R-:W-:-:S04]  /*4650*/  IMAD.IADD R15, R12, 0x1, R15 ;  /* 0x000000010c0f7824 */ /* 0x000fc800078e020f */
[----:B------:R-:W-:Y:S01]  /*4660*/  IMAD.X R6, RZ, RZ, RZ, P0 ;  /* 0x000000ffff067224 */ /* 0x000fe200000e06ff */
[----:B0-----:R-:W-:-:S04]  /*4670*/  LEA R14, P1, R17, UR8, 0x4 ;  /* 0x00000008110e7c11 */ /* 0x001fc8000f8220ff */
[----:B------:R-:W-:Y:S02]  /*4680*/  IADD3 R14, P0, PT, R14, 0x3008, RZ ;  /* 0x000030080e0e7810 */ /* 0x000fe40007f1e0ff */
[----:B------:R-:W-:-:S05]  /*4690*/  LEA.HI.X R17, R17, UR9, R6, 0x4, P1 ;  /* 0x0000000911117c11 */ /* 0x000fca00088f2406 */
[----:B------:R-:W-:-:S07]  /*46a0*/  IMAD.X R17, RZ, RZ, R17, P0 ;  /* 0x000000ffff117224 */ /* 0x000fce00000e0611 */
.L_x_439:
[----:B-1----:R-:W-:-:S05]  /*46b0*/  IMAD.WIDE.U32 R8, R15, 0x10, R10 ;  /* 0x000000100f087825 */ /* 0x002fca00078e000a */
[----:B------:R-:W2:Y:S04]  /*46c0*/  LDG.E.64.CONSTANT R22, desc[UR6][R8.64] ;  /* 0x0000000608167981 */ /* 0x000ea8000c1e9b00 */
[----:B------:R0:W3:Y:S02]  /*46d0*/  LDG.E.64.CONSTANT R6, desc[UR6][R8.64+0x8] ;  /* 0x0000080608067981 */ /* 0x0000e4000c1e9b00 */
[----:B0-----:R-:W-:Y:S02]  /*46e0*/  IMAD.MOV.U32 R8, RZ, RZ, R14 ;  /* 0x000000ffff087224 */ /* 0x001fe400078e000e */
[----:B------:R-:W-:-:S05]  /*46f0*/  IMAD.MOV.U32 R9, RZ, RZ, R17 ;  /* 0x000000ffff097224 */ /* 0x000fca00078e0011 */
[----:B------:R0:W5:Y:S04]  /*4700*/  LDG.E.64.CONSTANT R20, desc[UR6][R8.64+-0x2008] ;  /* 0xffdff80608147981 */ /* 0x000168000c1e9b00 */
[----:B------:R0:W5:Y:S01]  /*4710*/  LDG.E.64.CONSTANT R18, desc[UR6][R8.64+-0x2000] ;  /* 0xffe0000608127981 */ /* 0x000162000c1e9b00 */
[----:B------:R-:W-:Y:S01]  /*4720*/  BSSY.RECONVERGENT B2, `(.L_x_431) ;  /* 0x0000015000027945 */ /* 0x000fe20003800200 */
[----:B--2---:R-:W-:Y:S01]  /*4730*/  DSETP.GEU.AND P0, PT, R4, R22, PT ;  /* 0x000000160400722a */ /* 0x004fe20003f0e000 */
[----:B------:R-:W-:Y:S02]  /*4740*/  IMAD.MOV.U32 R16, RZ, RZ, R22 ;  /* 0x000000ffff107224 */ /* 0x000fe400078e0016 */
[----:B------:R-:W-:Y:S01]  /*4750*/  IMAD.MOV.U32 R17, RZ, RZ, R23 ;  /* 0x000000ffff117224 */ /* 0x000fe200078e0017 */
[----:B---3--:R-:W-:Y:S01]  /*4760*/  MOV R29, R7 ;  /* 0x00000007001d7202 */ /* 0x008fe20000000f00 */
[----:B------:R-:W-:-:S09]  /*4770*/  IMAD.MOV.U32 R27, RZ, RZ, R6 ;  /* 0x000000ffff1b7224 */ /* 0x000fd200078e0006 */
        /* <DEDUP_REMOVED lines=15> */
.L_x_432:
[----:B------:R-:W-:Y:S05]  /*4870*/  BSYNC.RECONVERGENT B2 ;  /* 0x0000000000027941 */ /* 0x000fea0003800200 */
.L_x_431:
[----:B------:R0:W5:Y:S04]  /*4880*/  LDG.E.64.CONSTANT R6, desc[UR6][R8.64+-0x1008] ;  /* 0xffeff80608067981 */ /* 0x000168000c1e9b00 */
[----:B------:R0:W5:Y:S02]  /*4890*/  LDG.E.64.CONSTANT R4, desc[UR6][R8.64+-0x1000] ;  /* 0xfff0000608047981 */ /* 0x000164000c1e9b00 */
[----:B-----5:R-:W-:Y:S01]  /*48a0*/  DSETP.GEU.AND P0, PT, R16, R20, PT ;  /* 0x000000141000722a */ /* 0x020fe20003f0e000 */
[----:B------:R-:W-:Y:S01]  /*48b0*/  BSSY.RECONVERGENT B2, `(.L_x_433) ;  /* 0x0000014000027945 */ /* 0x000fe20003800200 */
[----:B------:R-:W-:Y:S02]  /*48c0*/  IMAD.MOV.U32 R2, RZ, RZ, R20 ;  /* 0x000000ffff027224 */ /* 0x000fe400078e0014 */
[----:B------:R-:W-:-:S02]  /*48d0*/  IMAD.MOV.U32 R3, RZ, RZ, R21 ;  /* 0x000000ffff037224 */ /* 0x000fc400078e0015 */
        /* <DEDUP_REMOVED lines=17> */
.L_x_434:
[----:B------:R-:W-:Y:S05]  /*49f0*/  BSYNC.RECONVERGENT B2 ;  /* 0x0000000000027941 */ /* 0x000fea0003800200 */
.L_x_433:
[----:B------:R0:W5:Y:S04]  /*4a00*/  LDG.E.64.CONSTANT R16, desc[UR6][R8.64+-0x8] ;  /* 0xfffff80608107981 */ /* 0x000168000c1e9b00 */
[----:B------:R0:W5:Y:S01]  /*4a10*/  LDG.E.64.CONSTANT R18, desc[UR6][R8.64] ;  /* 0x0000000608127981 */ /* 0x000162000c1e9b00 */
[----:B------:R-:W-:Y:S01]  /*4a20*/  DSETP.GEU.AND P0, PT, R2, R6, PT ;  /* 0x000000060200722a */ /* 0x000fe20003f0e000 */
[----:B------:R-:W-:Y:S01]  /*4a30*/  BSSY.RECONVERGENT B2, `(.L_x_435) ;  /* 0x0000014000027945 */ /* 0x000fe20003800200 */
[----:B------:R-:W-:Y:S02]  /*4a40*/  IMAD.MOV.U32 R20, RZ, RZ, R6 ;  /* 0x000000ffff147224 */ /* 0x000fe400078e0006 */
[----:B------:R-:W-:Y:S02]  /*4a50*/  IMAD.MOV.U32 R21, RZ, RZ, R7 ;  /* 0x000000ffff157224 */ /* 0x000fe400078e0007 */
[----:B------:R-:W-:-:S02]  /*4a60*/  IMAD.MOV.U32 R29, RZ, RZ, R4 ;  /* 0x000000ffff1d7224 */ /* 0x000fc400078e0004 */
        /* <DEDUP_REMOVED lines=16> */
.L_x_436:
[----:B------:R-:W-:Y:S05]  /*4b70*/  BSYNC.RECONVERGENT B2 ;  /* 0x0000000000027941 */ /* 0x000fea0003800200 */
.L_x_435:
[----:B-----5:R-:W-:Y:S01]  /*4b80*/  DSETP.GEU.AND P0, PT, R20, R16, PT ;  /* 0x000000101400722a */ /* 0x020fe20003f0e000 */
[----:B------:R-:W-:Y:S01]  /*4b90*/  BSSY.RECONVERGENT B2, `(.L_x_437) ;  /* 0x0000014000027945 */ /* 0x000fe20003800200 */
[----:B------:R-:W-:Y:S02]  /*4ba0*/  IMAD.MOV.U32 R4, RZ, RZ, R16 ;  /* 0x000000ffff047224 */ /* 0x000fe400078e0010 */
[----:B------:R-:W-:Y:S02]  /*4bb0*/  IMAD.MOV.U32 R5, RZ, RZ, R17 ;  /* 0x000000ffff057224 */ /* 0x000fe400078e0011 */
[----:B------:R-:W-:Y:S02]  /*4bc0*/  IMAD.MOV.U32 R2, RZ, RZ, R18 ;  /* 0x000000ffff027224 */ /* 0x000fe400078e0012 */
[----:B------:R-:W-:-:S06]  /*4bd0*/  IMAD.MOV.U32 R3, RZ, RZ, R19 ;  /* 0x000000ffff037224 */ /* 0x000fcc00078e0013 */
        /* <DEDUP_REMOVED lines=15> */
.L_x_438:
[----:B------:R-:W-:Y:S05]  /*4cd0*/  BSYNC.RECONVERGENT B2 ;  /* 0x0000000000027941 */ /* 0x000fea0003800200 */
.L_x_437:
[----:B------:R-:W-:Y:S01]  /*4ce0*/  VIADD R12, R12, 0x400 ;  /* 0x000004000c0c7836 */ /* 0x000fe20000000000 */
[----:B------:R-:W-:Y:S01]  /*4cf0*/  IADD3 R14, P1, PT, R8, 0x4000, RZ ;  /* 0x00004000080e7810 */ /* 0x000fe20007f3e0ff */
[----:B------:R-:W-:-:S03]  /*4d00*/  VIADD R15, R15, 0x400 ;  /* 0x000004000f0f7836 */ /* 0x000fc60000000000 */
[----:B------:R-:W-:Y:S01]  /*4d10*/  ISETP.GE.AND P0, PT, R12, R13, PT ;  /* 0x0000000d0c00720c */ /* 0x000fe20003f06270 */
[----:B------:R-:W-:-:S12]  /*4d20*/  IMAD.X R17, RZ, RZ, R9, P1 ;  /* 0x000000ffff117224 */ /* 0x000fd800008e0609 */
[----:B------:R-:W-:Y:S05]  /*4d30*/  @!P0 BRA `(.L_x_439) ;  /* 0xfffffff8005c8947 */ /* 0x000fea000383ffff */
.L_x_425:
[----:B------:R-:W-:Y:S05]  /*4d40*/  BSYNC.RECONVERGENT B1 ;  /* 0x0000000000017941 */ /* 0x000fea0003800200 */
.L_x_424:
        /* <DEDUP_REMOVED lines=32> */
.L_x_441:
[----:B------:R-:W-:Y:S05]  /*4f50*/  BSYNC.RECONVERGENT B1 ;  /* 0x0000000000017941 */ /* 0x000fea0003800200 */
.L_x_440:
        /* <DEDUP_REMOVED lines=12> */
[----:B---3--:R-:W-:Y:S01]  /*5020*/  IMAD.MOV.U32 R8, RZ, RZ, R14 ;  /* 0x000000ffff087224 */ /* 0x008fe200078e000e */
        /* <DEDUP_REMOVED lines=18> */
.L_x_443:
[----:B------:R-:W-:Y:S05]  /*5150*/  BSYNC.RECONVERGENT B1 ;  /* 0x0000000000017941 */ /* 0x000fea0003800200 */
.L_x_442:
[----:B------:R-:W-:Y:S01]  /*5160*/  ISETP.GT.AND P0, PT, R10, 0x1b, PT ;  /* 0x0000001b0a00780c */ /* 0x000fe20003f04270 */
[----:B0-----:R0:W0:Y:S01]  /*5170*/  SHFL.DOWN PT, R6, R2, 0x4, 0x1f ;  /* 0x08801f0002067f89 */ /* 0x00102200000e0000 */
[----:B------:R-:W-:Y:S01]  /*5180*/  BSSY.RECONVERGENT B1, `(.L_x_444) ;  /* 0x000001d000017945 */ /* 0x000fe20003800200 */
[----:B------:R-:W-:Y:S02]  /*5190*/  IMAD.MOV.U32 R11, RZ, RZ, R8 ;  /* 0x000000ffff0b7224 */ /* 0x000fe400078e0008 */
[----:B------:R0:W0:Y:S01]  /*51a0*/  SHFL.DOWN PT, R7, R3, 0x4, 0x1f ;  /* 0x08801f0003077f89 */ /* 0x00002200000e0000 */
[----:B------:R-:W-:Y:S02]  /*51b0*/  IMAD.MOV.U32 R12, RZ, RZ, R9 ;  /* 0x000000ffff0c7224 */ /* 0x000fe400078e0009 */
[----:B-1----:R-:W-:Y:S01]  /*51c0*/  IMAD.MOV.U32 R4, RZ, RZ, R2 ;  /* 0x000000ffff047224 */ /* 0x002fe200078e0002 */
[----:B----4-:R1:W4:Y:S01]  /*51d0*/  SHFL.DOWN PT, R13, R8, 0x4, 0x1f ;  /* 0x08801f00080d7f89 */ /* 0x01032200000e0000 */
[----:B--2---:R-:W-:-:S03]  /*51e0*/  IMAD.MOV.U32 R5, RZ, RZ, R3 ;  /* 0x000000ffff057224 */ /* 0x004fc600078e0003 */
[----:B---3--:R1:W2:Y:S01]  /*51f0*/  SHFL.DOWN PT, R14, R9, 0x4, 0x1f ;  /* 0x08801f00090e7f89 */ /* 0x0082a200000e0000 */
[----:B------:R-:W-:Y:S05]  /*5200*/  @P0 BRA `(.L_x_445) ;  /* 0x0000000000500947 */ /* 0x000fea0003800000 */
[----:B0-----:R-:W-:Y:S01]  /*5210*/  DSETP.GEU.AND P0, PT, R2, R6, PT ;  /* 0x000000060200722a */ /* 0x001fe20003f0e000 */
[----:B----4-:R-:W-:Y:S02]  /*5220*/  IMAD.MOV.U32 R11, RZ, RZ, R13 ;  /* 0x000000ffff0b7224 */ /* 0x010fe400078e000d */
[----:B--2---:R-:W-:Y:S02]  /*5230*/  IMAD.MOV.U32 R12, RZ, RZ, R14 ;  /* 0x000000ffff0c7224 */ /* 0x004fe400078e000e */
        /* <DEDUP_REMOVED lines=17> */
.L_x_445:
[----:B------:R-:W-:Y:S05]  /*5350*/  BSYNC.RECONVERGENT B1 ;  /* 0x0000000000017941 */ /* 0x000fea0003800200 */
.L_x_444:
[----:B------:R-:W-:Y:S01]  /*5360*/  ISETP.GT.AND P0, PT, R10, 0x17, PT ;  /* 0x000000170a00780c */ /* 0x000fe20003f04270 */
[----:B0-----:R0:W3:Y:S01]  /*5370*/  SHFL.DOWN PT, R2, R4, 0x8, 0x1f ;  /* 0x09001f0004027f89 */ /* 0x0010e200000e0000 */
[----:B------:R-:W-:Y:S01]  /*5380*/  BSSY.RECONVERGENT B1, `(.L_x_446) ;  /* 0x000001d000017945 */ /* 0x000fe20003800200 */
[----:B-1----:R-:W-:Y:S02]  /*5390*/  IMAD.MOV.U32 R8, RZ, RZ, R11 ;  /* 0x000000ffff087224 */ /* 0x002fe400078e000b */
[----:B------:R0:W1:Y:S01]  /*53a0*/  SHFL.DOWN PT, R3, R5, 0x8, 0x1f ;  /* 0x09001f0005037f89 */ /* 0x00006200000e0000 */
[----:B------:R-:W-:Y:S02]  /*53b0*/  IMAD.MOV.U32 R9, RZ, RZ, R12 ;  /* 0x000000ffff097224 */ /* 0x000fe400078e000c */
[----:B------:R-:W-:Y:S01]  /*53c0*/  IMAD.MOV.U32 R6, RZ, RZ, R4 ;  /* 0x000000ffff067224 */ /* 0x000fe200078e0004 */
[----:B--2---:R0:W2:Y:S01]  /*53d0*/  SHFL.DOWN PT, R14, R11, 0x8, 0x1f ;  /* 0x09001f000b0e7f89 */ /* 0x0040a200000e0000 */
[----:B------:R-:W-:-:S03]  /*53e0*/  IMAD.MOV.U32 R7, RZ, RZ, R5 ;  /* 0x000000ffff077224 */ /* 0x000fc600078e0005 */
[----:B----4-:R0:W4:Y:S01]  /*53f0*/  SHFL.DOWN PT, R13, R12, 0x8, 0x1f ;  /* 0x09001f000c0d7f89 */ /* 0x01012200000e0000 */
        /* <DEDUP_REMOVED lines=21> */
.L_x_447:
[----:B------:R-:W-:Y:S05]  /*5550*/  BSYNC.RECONVERGENT B1 ;  /* 0x0000000000017941 */ /* 0x000fea0003800200 */
.L_x_446:
[----:B------:R-:W-:Y:S01]  /*5560*/  ISETP.GT.AND P0, PT, R10, 0xf, PT ;  /* 0x0000000f0a00780c */ /* 0x000fe20003f04270 */
[----:B0-----:R0:W0:Y:S01]  /*5570*/  SHFL.DOWN PT, R4, R6, 0x10, 0x1f ;  /* 0x0a001f0006047f89 */ /* 0x00102200000e0000 */
[----:B------:R-:W-:Y:S01]  /*5580*/  BSSY.RECONVERGENT B1, `(.L_x_448) ;  /* 0x000001d000017945 */ /* 0x000fe20003800200 */
[----:B--2---:R-:W-:Y:S02]  /*5590*/  IMAD.MOV.U32 R14, RZ, RZ, R8 ;  /* 0x000000ffff0e7224 */ /* 0x004fe400078e0008 */
[----:B------:R2:W0:Y:S01]  /*55a0*/  SHFL.DOWN PT, R5, R7, 0x10, 0x1f ;  /* 0x0a001f0007057f89 */ /* 0x00042200000e0000 */
[----:B------:R-:W-:Y:S02]  /*55b0*/  IMAD.MOV.U32 R15, RZ, RZ, R9 ;  /* 0x000000ffff0f7224 */ /* 0x000fe400078e0009 */
[----:B---3--:R-:W-:Y:S01]  /*55c0*/  IMAD.MOV.U32 R2, RZ, RZ, R6 ;  /* 0x000000ffff027224 */ /* 0x008fe200078e0006 */
[----:B------:R2:W3:Y:S01]  /*55d0*/  SHFL.DOWN PT, R11, R8, 0x10, 0x1f ;  /* 0x0a001f00080b7f89 */ /* 0x0004e200000e0000 */
[----:B-1----:R-:W-:-:S03]  /*55e0*/  IMAD.MOV.U32 R3, RZ, RZ, R7 ;  /* 0x000000ffff037224 */ /* 0x002fc600078e0007 */
[----:B------:R2:W1:Y:S01]  /*55f0*/  SHFL.DOWN PT, R12, R9, 0x10, 0x1f ;  /* 0x0a001f00090c7f89 */ /* 0x00046200000e0000 */
[----:B------:R-:W-:Y:S05]  /*5600*/  @P0 BRA `(.L_x_449) ;  /* 0x0000000000500947 */ /* 0x000fea0003800000 */
[----:B0-----:R-:W-:Y:S01]  /*5610*/  DSETP.GEU.AND P0, PT, R6, R4, PT ;  /* 0x000000040600722a */ /* 0x001fe20003f0e000 */
[----:B---3--:R-:W-:Y:S02]  /*5620*/  IMAD.MOV.U32 R14, RZ, RZ, R11 ;  /* 0x000000ffff0e7224 */ /* 0x008fe400078e000b */
        /* <DEDUP_REMOVED lines=18> */
.L_x_449:
[----:B------:R-:W-:Y:S05]  /*5750*/  BSYNC.RECONVERGENT B1 ;  /* 0x0000000000017941 */ /* 0x000fea0003800200 */
.L_x_448:
        /* <DEDUP_REMOVED lines=11> */
.L_x_451:
[----:B------:R-:W-:Y:S05]  /*5810*/  BSYNC.RECONVERGENT B1 ;  /* 0x0000000000017941 */ /* 0x000fea0003800200 */
.L_x_450:
        /* <DEDUP_REMOVED lines=8> */
[----:B--2---:R-:W2:Y:S04]  /*58a0*/  LDS.128 R4, [R0+0x20] ;  /* 0x0000200000047984 */ /* 0x004ea80000000c00 */
[----:B-1--4-:R1:W4:Y:S04]  /*58b0*/  LDS.64 R12, [R0+0x80] ;  /* 0x00008000000c7984 */ /* 0x0123280000000a00 */
[----:B---3--:R1:W3:Y:S01]  /*58c0*/  LDS.128 R8, [R0+0x30] ;  /* 0x0000300000087984 */ /* 0x0082e20000000c00 */
[----:B0-----:R-:W-:Y:S01]  /*58d0*/  DSETP.GEU.AND P0, PT, R2, R16, PT ;  /* 0x000000100200722a */ /* 0x001fe20003f0e000 */
[----:B------:R-:W-:-:S02]  /*58e0*/  IMAD.MOV.U32 R24, RZ, RZ, R16 ;  /* 0x000000ffff187224 */ /* 0x000fc400078e0010 */
[----:B------:R-:W-:Y:S02]  /*58f0*/  IMAD.MOV.U32 R25, RZ, RZ, R17 ;  /* 0x000000ffff197224 */ /* 0x000fe400078e0011 */
[----:B--2---:R-:W-:Y:S02]  /*5900*/  IMAD.MOV.U32 R27, RZ, RZ, R4 ;  /* 0x000000ffff1b7224 */ /* 0x004fe400078e0004 */
[----:B------:R-:W-:-:S07]  /*5910*/  IMAD.MOV.U32 R29, RZ, RZ, R5 ;  /* 0x000000ffff1d7224 */ /* 0x000fce00078e0005 */
[----:B-1-34-:R-:W-:Y:S05]  /*5920*/  @!P0 BRA `(.L_x_453) ;  /* 0x0000000000388947 */ /* 0x01afea0003800000 */
        /* <DEDUP_REMOVED lines=14> */
.L_x_453:
[----:B------:R-:W-:Y:S05]  /*5a10*/  BSYNC.RECONVERGENT B1 ;  /* 0x0000000000017941 */ /* 0x000fea0003800200 */
.L_x_452:
        /* <DEDUP_REMOVED lines=23> */
.L_x_455:
[----:B------:R-:W-:Y:S05]  /*5b90*/  BSYNC.RECONVERGENT B1 ;  /* 0x0000000000017941 */ /* 0x000fea0003800200 */
.L_x_454:
        /* <DEDUP_REMOVED lines=21> */
.L_x_457:
[----:B------:R-:W-:Y:S05]  /*5cf0*/  BSYNC.RECONVERGENT B1 ;  /* 0x0000000000017941 */ /* 0x000fea0003800200 */
.L_x_456:
        /* <DEDUP_REMOVED lines=23> */
.L_x_459:
[----:B------:R-:W-:Y:S05]  /*5e70*/  BSYNC.RECONVERGENT B1 ;  /* 0x0000000000017941 */ /* 0x000fea0003800200 */
.L_x_458:
[----:B------:R-:W-:Y:S01]  /*5e80*/  DSETP.GEU.AND P0, PT, R14, R22, PT ;  /* 0x000000160e00722a */ /* 0x000fe20003f0e000 */
[----:B------:R-:W-:Y:S01]  /*5e90*/  BSSY.RECONVERGENT B1, `(.L_x_460) ;  /* 0x0000014000017945 */ /* 0x000fe20003800200 */
[----:B------:R-:W-:Y:S01]  /*5ea0*/  MOV R2, R22 ;  /* 0x0000001600027202 */ /* 0x000fe20000000f00 */
[----:B------:R-:W-:Y:S02]  /*5eb0*/  IMAD.MOV.U32 R3, RZ, RZ, R23 ;  /* 0x000000ffff037224 */ /* 0x000fe400078e0017 */
[----:B-1----:R-:W-:Y:S02]  /*5ec0*/  IMAD.MOV.U32 R19, RZ, RZ, R8 ;  /* 0x000000ffff137224 */ /* 0x002fe400078e0008 */
        /* <DEDUP_REMOVED lines=16> */
.L_x_461:
[----:B------:R-:W-:Y:S05]  /*5fd0*/  BSYNC.RECONVERGENT B1 ;  /* 0x0000000000017941 */ /* 0x000fea0003800200 */
.L_x_460:
        /* <DEDUP_REMOVED lines=21> */
.L_x_463:
[----:B------:R-:W-:Y:S05]  /*6130*/  BSYNC.RECONVERGENT B1 ;  /* 0x0000000000017941 */ /* 0x000fea0003800200 */
.L_x_462:
        /* <DEDUP_REMOVED lines=20> */
.L_x_385:
[----:B------:R-:W-:Y:S05]  /*6280*/  BSYNC.RECONVERGENT B0 ;  /* 0x0000000000007941 */ /* 0x000fea0003800200 */
.L_x_352:
[----:B------:R-:W-:Y:S05]  /*6290*/  @P1 EXIT ;  /* 0x000000000000194d */ /* 0x000fea0003800000 */
[----:B01----:R-:W0:Y:S02]  /*62a0*/  LDC.64 R4, c[0x0][0x388] ;  /* 0x0000e200ff047b82 */ /* 0x003e240000000a00 */
[----:B0-----:R-:W-:Y:S04]  /*62b0*/  STG.E.64 desc[UR6][R4.64], R2 ;  /* 0x0000000204007986 */ /* 0x001fe8000c101b06 */
[----:B------:R-:W-:Y:S01]  /*62c0*/  STG.E.64 desc[UR6][R4.64+0x8], R14 ;  /* 0x0000080e04007986 */ /* 0x000fe2000c101b06 */
[----:B------:R-:W-:Y:S05]  /*62d0*/  EXIT ;  /* 0x000000000000794d */ /* 0x000fea0003800000 */
.L_x_464:
        /* <DEDUP_REMOVED lines=10> */
.L_x_732:


//--------------------- .text._ZN6thrust24THRUST_300001_SM_1000_NS8cuda_cub4core6detail13_kernel_agentINS1_8__reduce10DrainAgentIiEEJN3cub18CUB_300001_SM_10009GridQueueIjEEiEEEvDpT0_ --------------------------
	.section	.text._ZN6thrust24THRUST_300001_SM_1000_NS8cuda_cub4core6detail13_kernel_agentINS1_8__reduce10DrainAgentIiEEJN3cub18CUB_300001_SM_10009GridQueueIjEEiEEEvDpT0_,"ax",@progbits
	.align	128
        .global         _ZN6thrust24THRUST_300001_SM_1000_NS8cuda_cub4core6detail13_kernel_agentINS1_8__reduce10DrainAgentIiEEJN3cub18CUB_300001_SM_10009GridQueueIjEEiEEEvDpT0_
        .type           _ZN6thrust24THRUST_300001_SM_1000_NS8cuda_cub4core6detail13_kernel_agentINS1_8__reduce10DrainAgentIiEEJN3cub18CUB_300001_SM_10009GridQueueIjEEiEEEvDpT0_,@function
        .size           _ZN6thrust24THRUST_300001_SM_1000_NS8cuda_cub4core6detail13_kernel_agentINS1_8__reduce10DrainAgentIiEEJN3cub18CUB_300001_SM_10009GridQueueIjEEiEEEvDpT0_,(.L_x_733 - _ZN6thrust24THRUST_300001_SM_1000_NS8cuda_cub4core6detail13_kernel_agentINS1_8__reduce10DrainAgentIiEEJN3cub18CUB_300001_SM_10009GridQueueIjEEiEEEvDpT0_)
        .other          _ZN6thrust24THRUST_300001_SM_1000_NS8cuda_cub4core6detail13_kernel_agentINS1_8__reduce10DrainAgentIiEEJN3cub18CUB_300001_SM_10009GridQueueIjEEiEEEvDpT0_,@"STO_CUDA_ENTRY STV_DEFAULT"
_ZN6thrust24THRUST_300001_SM_1000_NS8cuda_cub4core6detail13_kernel_agentINS1_8__reduce10DrainAgentIiEEJN3cub18CUB_300001_SM_10009GridQueueIjEEiEEEvDpT0_:
.text._ZN6thrust24THRUST_300001_SM_1000_NS8cuda_cub4core6detail13_kernel_agentINS1_8__reduce10DrainAgentIiEEJN3cub18CUB_300001_SM_10009GridQueueIjEEiEEEvDpT0_:
[----:B------:R-:W-:Y:S08]  /*0000*/  LDC R1, c[0x0][0x37c] ;  /* 0x0000df00ff017b82 */ /* 0x000ff00000000800 */
[----:B------:R-:W0:Y:S01]  /*0010*/  LDC.64 R2, c[0x0][0x380] ;  /* 0x0000e000ff027b82 */ /* 0x000e220000000a00 */
[----:B------:R-:W0:Y:S07]  /*0020*/  LDCU.64 UR4, c[0x0][0x358] ;  /* 0x00006b00ff0477ac */ /* 0x000e2e0008000a00 */
[----:B------:R-:W1:Y:S01]  /*0030*/  LDC R5, c[0x0][0x388] ;  /* 0x0000e200ff057b82 */ /* 0x000e620000000800 */
[----:B0-----:R-:W-:Y:S04]  /*0040*/  STG.E desc[UR4][R2.64+0x4], RZ ;  /* 0x000004ff02007986 */ /* 0x001fe8000c101904 */
[----:B-1----:R-:W-:Y:S01]  /*0050*/  STG.E desc[UR4][R2.64], R5 ;  /* 0x0000000502007986 */ /* 0x002fe2000c101904 */
[----:B------:R-:W-:Y:S05]  /*0060*/  EXIT ;  /* 0x000000000000794d */ /* 0x000fea0003800000 */
.L_x_465:
        /* <DEDUP_REMOVED lines=9> */
.L_x_733:


//--------------------- .text._ZN6thrust24THRUST_300001_SM_1000_NS8cuda_cub4core6detail13_kernel_agentINS1_8__reduce11ReduceAgentINS0_12zip_iteratorIN4cuda3std3__45tupleIJNS0_10device_ptrIdEENS0_17counting_iteratorIlNS0_11use_defaultESF_SF_EEEEEEEPNSB_IJdlEEESJ_iNS1_9__extrema9arg_max_fIdlNSA_4lessIdEEEEEEJSI_SK_iN3cub18CUB_300001_SM_100013GridEvenShareIiEENSS_9GridQueueIjEESP_EEEvDpT0_ --------------------------
	.section	.text._ZN6thrust24THRUST_300001_SM_1000_NS8cuda_cub4core6detail13_kernel_agentINS1_8__reduce11ReduceAgentINS0_12zip_iteratorIN4cuda3std3__45tupleIJNS0_10device_ptrIdEENS0_17counting_iteratorIlNS0_11use_defaultESF_SF_EEEEEEEPNSB_IJdlEEESJ_iNS1_9__extrema9arg_max_fIdlNSA_4lessIdEEEEEEJSI_SK_iN3cub18CUB_300001_SM_100013GridEvenShareIiEENSS_9GridQueueIjEESP_EEEvDpT0_,"ax",@progbits
	.align	128
        .global         _ZN6thrust24THRUST_300001_SM_1000_NS8cuda_cub4core6detail13_kernel_agentINS1_8__reduce11ReduceAgentINS0_12zip_iteratorIN4cuda3std3__45tupleIJNS0_10device_ptrIdEENS0_17counting_iteratorIlNS0_11use_defaultESF_SF_EEEEEEEPNSB_IJdlEEESJ_iNS1_9__extrema9arg_max_fIdlNSA_4lessIdEEEEEEJSI_SK_iN3cub18CUB_300001_SM_100013GridEvenShareIiEENSS_9GridQueueIjEESP_EEEvDpT0_
        .type           _ZN6thrust24THRUST_300001_SM_1000_NS8cuda_cub4core6detail13_kernel_agentINS1_8__reduce11ReduceAgentINS0_12zip_iteratorIN4cuda3std3__45tupleIJNS0_10device_ptrIdEENS0_17counting_iteratorIlNS0_11use_defaultESF_SF_EEEEEEEPNSB_IJdlEEESJ_iNS1_9__extrema9arg_max_fIdlNSA_4lessIdEEEEEEJSI_SK_iN3cub18CUB_300001_SM_100013GridEvenShareIiEENSS_9GridQueueIjEESP_EEEvDpT0_,@function
        .size           _ZN6thrust24THRUST_300001_SM_1000_NS8cuda_cub4core6detail13_kernel_agentINS1_8__reduce11ReduceAgentINS0_12zip_iteratorIN4cuda3std3__45tupleIJNS0_10device_ptrIdEENS0_17counting_iteratorIlNS0_11use_defaultESF_SF_EEEEEEEPNSB_IJdlEEESJ_iNS1_9__extrema9arg_max_fIdlNSA_4lessIdEEEEEEJSI_SK_iN3cub18CUB_300001_SM_100013GridEvenShareIiEENSS_9GridQueueIjEESP_EEEvDpT0_,(.L_x_734 - _ZN6thrust24THRUST_300001_SM_1000_NS8cuda_cub4core6detail13_kernel_agentINS1_8__reduce11ReduceAgentINS0_12zip_iteratorIN4cuda3std3__45tupleIJNS0_10device_ptrIdEENS0_17counting_iteratorIlNS0_11use_defaultESF_SF_EEEEEEEPNSB_IJdlEEESJ_iNS1_9__extrema9arg_max_fIdlNSA_4lessIdEEEEEEJSI_SK_iN3cub18CUB_300001_SM_100013GridEvenShareIiEENSS_9GridQueueIjEESP_EEEvDpT0_)
        .other          _ZN6thrust24THRUST_300001_SM_1000_NS8cuda_cub4core6detail13_kernel_agentINS1_8__reduce11ReduceAgentINS0_12zip_iteratorIN4cuda3std3__45tupleIJNS0_10device_ptrIdEENS0_17counting_iteratorIlNS0_11use_defaultESF_SF_EEEEEEEPNSB_IJdlEEESJ_iNS1_9__extrema9arg_max_fIdlNSA_4lessIdEEEEEEJSI_SK_iN3cub18CUB_300001_SM_100013GridEvenShareIiEENSS_9GridQueueIjEESP_EEEvDpT0_,@"STO_CUDA_ENTRY STV_DEFAULT"
_ZN6thrust24THRUST_300001_SM_1000_NS8cuda_cub4core6detail13_kernel_agentINS1_8__reduce11ReduceAgentINS0_12zip_iteratorIN4cuda3std3__45tupleIJNS0_10device_ptrIdEENS0_17counting_iteratorIlNS0_11use_defaultESF_SF_EEEEEEEPNSB_IJdlEEESJ_iNS1_9__extrema9arg_max_fIdlNSA_4lessIdEEEEEEJSI_SK_iN3cub18CUB_300001_SM_100013GridEvenShareIiEENSS_9GridQueueIjEESP_EEEvDpT0_:
.text._ZN6thrust24THRUST_300001_SM_1000_NS8cuda_cub4core6detail13_kernel_agentINS1_8__reduce11ReduceAgentINS0_12zip_iteratorIN4cuda3std3__45tupleIJNS0_10device_ptrIdEENS0_17counting_iteratorIlNS0_11use_defaultESF_SF_EEEEEEEPNSB_IJdlEEESJ_iNS1_9__extrema9arg_max_fIdlNSA_4lessIdEEEEEEJSI_SK_iN3cub18CUB_300001_SM_100013GridEvenShareIiEENSS_9GridQueueIjEESP_EEEvDpT0_:
[----:B------:R-:W-:Y:S01]  /*0000*/  LDC R1, c[0x0][0x37c] ;  /* 0x0000df00ff017b82 */ /* 0x000fe20000000800 */
[----:B------:R-:W0:Y:S01]  /*0010*/  S2R R0, SR_CTAID.X ;  /* 0x0000000000007919 */ /* 0x000e220000002500 */
[----:B------:R-:W1:Y:S01]  /*0020*/  LDCU UR4, c[0x0][0x398] ;  /* 0x00007300ff0477ac */ /* 0x000e620008000800 */
[----:B------:R-:W-:Y:S01]  /*0030*/  BSSY.RECONVERGENT B0, `(.L_x_466) ;  /* 0x000066e000007945 */ /* 0x000fe20003800200 */
[----:B------:R-:W2:Y:S01]  /*0040*/  LDCU UR6, c[0x0][0x370] ;  /* 0x00006e00ff0677ac */ /* 0x000ea20008000800 */
[----:B------:R-:W3:Y:S01]  /*0050*/  LDCU.64 UR10, c[0x0][0x358] ;  /* 0x00006b00ff0a77ac */ /* 0x000ee20008000a00 */
[----:B-1----:R-:W-:Y:S01]  /*0060*/  IMAD.U32 R7, RZ, RZ, UR4 ;  /* 0x00000004ff077e24 */ /* 0x002fe2000f8e00ff */
[----:B--2---:R-:W-:Y:S01]  /*0070*/  UIMAD UR6, UR6, 0x500, URZ ;  /* 0x00000500060678a4 */ /* 0x004fe2000f8e02ff */
[----:B0-----:R-:W-:-:S04]  /*0080*/  IMAD R6, R0, 0x500, RZ ;  /* 0x0000050000067824 */ /* 0x001fc800078e02ff */
[----:B------:R-:W-:-:S05]  /*0090*/  VIADD R2, R6, 0x500 ;  /* 0x0000050006027836 */ /* 0x000fca0000000000 */
[----:B------:R-:W-:-:S13]  /*00a0*/  ISETP.GT.AND P0, PT, R2, R7, PT ;  /* 0x000000070200720c */ /* 0x000fda0003f04270 */
[----:B---3--:R-:W-:Y:S05]  /*00b0*/  @!P0 BRA `(.L_x_467) ;  /* 0x0000003800cc8947 */ /* 0x008fea0003800000 */
[----:B------:R-:W0:Y:S01]  /*00c0*/  S2R R5, SR_TID.X ;  /* 0x0000000000057919 */ /* 0x000e220000002100 */
[----:B------:R-:W-:Y:S01]  /*00d0*/  IMAD.IADD R4, R7, 0x1, -R6 ;  /* 0x0000000107047824 */ /* 0x000fe200078e0a06 */
[----:B------:R-:W1:Y:S01]  /*00e0*/  LDCU.64 UR6, c[0x0][0x388] ;  /* 0x00007100ff0677ac */ /* 0x000e620008000a00 */
[----:B------:R-:W-:Y:S01]  /*00f0*/  BSSY.RECONVERGENT B1, `(.L_x_468) ;  /* 0x000000f000017945 */ /* 0x000fe20003800200 */
[----:B------:R-:W-:Y:S02]  /*0100*/  CS2R R8, SRZ ;  /* 0x0000000000087805 */ /* 0x000fe4000001ff00 */
[----:B------:R-:W-:Y:S01]  /*0110*/  CS2R R2, SRZ ;  /* 0x0000000000027805 */ /* 0x000fe2000001ff00 */
[----:B------:R-:W2:Y:S01]  /*0120*/  LDCU.64 UR8, c[0x0][0x388] ;  /* 0x00007100ff0877ac */ /* 0x000ea20008000a00 */
[----:B0-----:R-:W-:Y:S01]  /*0130*/  ISETP.GE.AND P0, PT, R5, R4, PT ;  /* 0x000000040500720c */ /* 0x001fe20003f06270 */
[----:B------:R-:W-:-:S12]  /*0140*/  IMAD.MOV.U32 R11, RZ, RZ, R5 ;  /* 0x000000ffff0b7224 */ /* 0x000fd800078e0005 */
[----:B-12---:R-:W-:Y:S05]  /*0150*/  @P0 BRA `(.L_x_469) ;  /* 0x0000000000200947 */ /* 0x006fea0003800000 */
[----:B------:R-:W0:Y:S01]  /*0160*/  LDC.64 R2, c[0x0][0x380] ;  /* 0x0000e000ff027b82 */ /* 0x000e220000000a00 */
[----:B------:R-:W-:Y:S01]  /*0170*/  IMAD.IADD R13, R6, 0x1, R5 ;  /* 0x00000001060d7824 */ /* 0x000fe200078e0205 */
[----:B------:R-:W1:Y:S03]  /*0180*/  LDCU.64 UR4, c[0x0][0x388] ;  /* 0x00007100ff0477ac */ /* 0x000e660008000a00 */
[----:B0-----:R-:W-:-:S06]  /*0190*/  IMAD.WIDE R2, R13, 0x8, R2 ;  /* 0x000000080d027825 */ /* 0x001fcc00078e0202 */
[----:B------:R-:W5:Y:S01]  /*01a0*/  LDG.E.64 R2, desc[UR10][R2.64] ;  /* 0x0000000a02027981 */ /* 0x000f62000c1e1b00 */
[----:B-1----:R-:W-:Y:S01]  /*01b0*/  IADD3 R9, P0, PT, R13, UR4, RZ ;  /* 0x000000040d097c10 */ /* 0x002fe2000ff1e0ff */
[----:B------:R-:W-:-:S03]  /*01c0*/  VIADD R11, R5, 0x100 ;  /* 0x00000100050b7836 */ /* 0x000fc60000000000 */
[----:B------:R-:W-:-:S09]  /*01d0*/  LEA.HI.X.SX32 R8, R13, UR5, 0x1, P0 ;  /* 0x000000050d087c11 */ /* 0x000fd200080f0eff */
.L_x_469:
[----:B------:R-:W-:Y:S05]  /*01e0*/  BSYNC.RECONVERGENT B1 ;  /* 0x0000000000017941 */ /* 0x000fea0003800200 */
.L_x_468:
        /* <DEDUP_REMOVED lines=9> */
[----:B------:R-:W0:Y:S01]  /*0280*/  LDC.64 R12, c[0x0][0x380] ;  /* 0x0000e000ff0c7b82 */ /* 0x000e220000000a00 */
[----:B------:R-:W-:Y:S01]  /*0290*/  LEA.HI R7, R10, 0x1, RZ, 0x18 ;  /* 0x000000010a077811 */ /* 0x000fe200078fc0ff */
[----:B------:R-:W-:-:S03]  /*02a0*/  IMAD.IADD R19, R6, 0x1, R11 ;  /* 0x0000000106137824 */ /* 0x000fc600078e020b */
[----:B------:R-:W-:-:S05]  /*02b0*/  LOP3.LUT R7, R7, 0x3, RZ, 0xc0, !PT ;  /* 0x0000000307077812 */ /* 0x000fca00078ec0ff */
[----:B------:R-:W-:-:S07]  /*02c0*/  IMAD.MOV R7, RZ, RZ, -R7 ;  /* 0x000000ffff077224 */ /* 0x000fce00078e0a07 */
.L_x_476:
[----:B0-----:R-:W-:-:S06]  /*02d0*/  IMAD.WIDE R14, R19, 0x8, R12 ;  /* 0x00000008130e7825 */ /* 0x001fcc00078e020c */
[----:B------:R-:W2:Y:S01]  /*02e0*/  LDG.E.64 R14, desc[UR10][R14.64] ;  /* 0x0000000a0e0e7981 */ /* 0x000ea2000c1e1b00 */
[----:B------:R-:W-:Y:S01]  /*02f0*/  IADD3 R21, P1, PT, R19, UR6, RZ ;  /* 0x0000000613157c10 */ /* 0x000fe2000ff3e0ff */
[----:B------:R-:W-:Y:S01]  /*0300*/  VIADD R7, R7, 0x1 ;  /* 0x0000000107077836 */ /* 0x000fe20000000000 */
[----:B------:R-:W-:Y:S01]  /*0310*/  BSSY.RECONVERGENT B3, `(.L_x_474) ;  /* 0x000001b000037945 */ /* 0x000fe20003800200 */
[----:B------:R-:W-:Y:S01]  /*0320*/  IMAD.MOV.U32 R18, RZ, RZ, R9 ;  /* 0x000000ffff127224 */ /* 0x000fe200078e0009 */
[----:B------:R-:W-:Y:S01]  /*0330*/  LEA.HI.X.SX32 R23, R19, UR7, 0x1, P1 ;  /* 0x0000000713177c11 */ /* 0x000fe200088f0eff */
[----:B------:R-:W-:Y:S01]  /*0340*/  IMAD.MOV.U32 R20, RZ, RZ, R8 ;  /* 0x000000ffff147224 */ /* 0x000fe200078e0008 */
[----:B------:R-:W-:Y:S01]  /*0350*/  ISETP.NE.AND P2, PT, R7, RZ, PT ;  /* 0x000000ff0700720c */ /* 0x000fe20003f45270 */
[----:B-----5:R-:W-:Y:S02]  /*0360*/  IMAD.MOV.U32 R16, RZ, RZ, R2 ;  /* 0x000000ffff107224 */ /* 0x020fe400078e0002 */
[----:B------:R-:W-:-:S02]  /*0370*/  IMAD.MOV.U32 R17, RZ, RZ, R3 ;  /* 0x000000ffff117224 */ /* 0x000fc400078e0003 */
[----:B------:R-:W-:Y:S02]  /*0380*/  IMAD.MOV.U32 R9, RZ, RZ, R21 ;  /* 0x000000ffff097224 */ /* 0x000fe400078e0015 */
        /* <DEDUP_REMOVED lines=19> */
.L_x_475:
[----:B------:R-:W-:Y:S05]  /*04c0*/  BSYNC.RECONVERGENT B3 ;  /* 0x0000000000037941 */ /* 0x000fea0003800200 */
.L_x_474:
[----:B------:R-:W-:Y:S02]  /*04d0*/  VIADD R11, R11, 0x100 ;  /* 0x000001000b0b7836 */ /* 0x000fe40000000000 */
[----:B------:R-:W-:Y:S01]  /*04e0*/  VIADD R19, R19, 0x100 ;  /* 0x0000010013137836 */ /* 0x000fe20000000000 */
[----:B------:R-:W-:Y:S06]  /*04f0*/  @P2 BRA `(.L_x_476) ;  /* 0xfffffffc00742947 */ /* 0x000fec000383ffff */
.L_x_473:
[----:B------:R-:W-:Y:S05]  /*0500*/  BSYNC.RECONVERGENT B2 ;  /* 0x0000000000027941 */ /* 0x000fea0003800200 */
.L_x_472:
[----:B------:R-:W-:-:S13]  /*0510*/  ISETP.GE.U32.AND P0, PT, R10, 0x300, PT ;  /* 0x000003000a00780c */ /* 0x000fda0003f06070 */
[----:B------:R-:W-:Y:S05]  /*0520*/  @!P0 BRA `(.L_x_471) ;  /* 0x0000000400cc8947 */ /* 0x000fea0003800000 */
[----:B------:R-:W0:Y:S01]  /*0530*/  LDC.64 R12, c[0x0][0x380] ;  /* 0x0000e000ff0c7b82 */ /* 0x000e220000000a00 */
[----:B------:R-:W-:-:S04]  /*0540*/  IMAD.IADD R23, R6, 0x1, R11 ;  /* 0x0000000106177824 */ /* 0x000fc800078e020b */
[C---:B------:R-:W-:Y:S02]  /*0550*/  VIADD R27, R23.reuse, 0x100 ;  /* 0x00000100171b7836 */ /* 0x040fe40000000000 */
[C---:B------:R-:W-:Y:S02]  /*0560*/  VIADD R26, R23.reuse, 0x200 ;  /* 0x00000200171a7836 */ /* 0x040fe40000000000 */
[----:B------:R-:W-:Y:S01]  /*0570*/  VIADD R22, R23, 0x300 ;  /* 0x0000030017167836 */ /* 0x000fe20000000000 */
[----:B0-----:R-:W-:-:S05]  /*0580*/  IADD3 R6, P0, PT, R12, 0x1000, RZ ;  /* 0x000010000c067810 */ /* 0x001fca0007f1e0ff */
[----:B------:R-:W-:-:S08]  /*0590*/  IMAD.X R7, RZ, RZ, R13, P0 ;  /* 0x000000ffff077224 */ /* 0x000fd000000e060d */
.L_x_485:
[----:B------:R-:W-:-:S05]  /*05a0*/  IMAD.WIDE R24, R23, 0x8, R6 ;  /* 0x0000000817187825 */ /* 0x000fca00078e0206 */
[----:B------:R-:W2:Y:S04]  /*05b0*/  LDG.E.64 R20, desc[UR10][R24.64+-0x1000] ;  /* 0xfff0000a18147981 */ /* 0x000ea8000c1e1b00 */
[----:B-----5:R0:W5:Y:S04]  /*05c0*/  LDG.E.64 R16, desc[UR10][R24.64+-0x800] ;  /* 0xfff8000a18107981 */ /* 0x020168000c1e1b00 */
[----:B------:R0:W5:Y:S04]  /*05d0*/  LDG.E.64 R14, desc[UR10][R24.64] ;  /* 0x0000000a180e7981 */ /* 0x000168000c1e1b00 */
[----:B------:R0:W5:Y:S01]  /*05e0*/  LDG.E.64 R12, desc[UR10][R24.64+0x800] ;  /* 0x0008000a180c7981 */ /* 0x000162000c1e1b00 */
[C---:B------:R-:W-:Y:S01]  /*05f0*/  IADD3 R30, P1, PT, R23.reuse, UR8, RZ ;  /* 0x00000008171e7c10 */ /* 0x040fe2000ff3e0ff */
[----:B------:R-:W-:Y:S03]  /*0600*/  BSSY.RECONVERGENT B2, `(.L_x_477) ;  /* 0x0000016000027945 */ /* 0x000fe60003800200 */
[----:B------:R-:W-:Y:S01]  /*0610*/  LEA.HI.X.SX32 R29, R23, UR9, 0x1, P1 ;  /* 0x00000009171d7c11 */ /* 0x000fe200088f0eff */
        /* <DEDUP_REMOVED lines=20> */
.L_x_478:
[----:B------:R-:W-:Y:S05]  /*0760*/  BSYNC.RECONVERGENT B2 ;  /* 0x0000000000027941 */ /* 0x000fea0003800200 */
.L_x_477:
[----:B-----5:R-:W-:Y:S01]  /*0770*/  DSETP.GEU.AND P0, PT, R18, R16, PT ;  /* 0x000000101200722a */ /* 0x020fe20003f0e000 */
[C---:B------:R-:W-:Y:S01]  /*0780*/  IADD3 R21, P1, PT, R27.reuse, UR8, RZ ;  /* 0x000000081b157c10 */ /* 0x040fe2000ff3e0ff */
[----:B------:R-:W-:Y:S01]  /*0790*/  BSSY.RECONVERGENT B2, `(.L_x_479) ;  /* 0x0000015000027945 */ /* 0x000fe20003800200 */
[----:B------:R-:W-:Y:S01]  /*07a0*/  IMAD.MOV.U32 R2, RZ, RZ, R16 ;  /* 0x000000ffff027224 */ /* 0x000fe200078e0010 */
[----:B------:R-:W-:Y:S02]  /*07b0*/  MOV R3, R17 ;  /* 0x0000001100037202 */ /* 0x000fe40000000f00 */
[----:B------:R-:W-:Y:S01]  /*07c0*/  LEA.HI.X.SX32 R25, R27, UR9, 0x1, P1 ;  /* 0x000000091b197c11 */ /* 0x000fe200088f0eff */
[----:B------:R-:W-:-:S04]  /*07d0*/  IMAD.MOV.U32 R8, RZ, RZ, R21 ;  /* 0x000000ffff087224 */ /* 0x000fc800078e0015 */
[----:B------:R-:W-:-:S03]  /*07e0*/  IMAD.MOV.U32 R9, RZ, RZ, R25 ;  /* 0x000000ffff097224 */ /* 0x000fc600078e0019 */
        /* <DEDUP_REMOVED lines=15> */
.L_x_480:
[----:B------:R-:W-:Y:S05]  /*08e0*/  BSYNC.RECONVERGENT B2 ;  /* 0x0000000000027941 */ /* 0x000fea0003800200 */
.L_x_479:
[----:B------:R-:W-:Y:S01]  /*08f0*/  DSETP.GEU.AND P0, PT, R2, R14, PT ;  /* 0x0000000e0200722a */ /* 0x000fe20003f0e000 */
[----:B------:R-:W-:Y:S01]  /*0900*/  IADD3 R19, P1, PT, R26, UR8, RZ ;  /* 0x000000081a137c10 */ /* 0x000fe2000ff3e0ff */
[----:B------:R-:W-:Y:S01]  /*0910*/  BSSY.RECONVERGENT B2, `(.L_x_481) ;  /* 0x0000016000027945 */ /* 0x000fe20003800200 */
[----:B------:R-:W-:Y:S01]  /*0920*/  IADD3 R21, P2, PT, R22, UR8, RZ ;  /* 0x0000000816157c10 */ /* 0x000fe2000ff5e0ff */
[----:B------:R-:W-:Y:S01]  /*0930*/  IMAD.MOV.U32 R16, RZ, RZ, R14 ;  /* 0x000000ffff107224 */ /* 0x000fe200078e000e */
[----:B------:R-:W-:Y:S01]  /*0940*/  LEA.HI.X.SX32 R20, R26, UR9, 0x1, P1 ;  /* 0x000000091a147c11 */ /* 0x000fe200088f0eff */
[----:B------:R-:W-:Y:S02]  /*0950*/  IMAD.MOV.U32 R10, RZ, RZ, R19 ;  /* 0x000000ffff0a7224 */ /* 0x000fe400078e0013 */
[----:B------:R-:W-:Y:S02]  /*0960*/  IMAD.MOV.U32 R17, RZ, RZ, R15 ;  /* 0x000000ffff117224 */ /* 0x000fe400078e000f */
[----:B------:R-:W-:-:S04]  /*0970*/  IMAD.MOV.U32 R18, RZ, RZ, R20 ;  /* 0x000000ffff127224 */ /* 0x000fc800078e0014 */
        /* <DEDUP_REMOVED lines=15> */
.L_x_482:
[----:B------:R-:W-:Y:S05]  /*0a70*/  BSYNC.RECONVERGENT B2 ;  /* 0x0000000000027941 */ /* 0x000fea0003800200 */
.L_x_481:
[----:B------:R-:W-:Y:S01]  /*0a80*/  DSETP.GEU.AND P0, PT, R16, R12, PT ;  /* 0x0000000c1000722a */ /* 0x000fe20003f0e000 */
[----:B------:R-:W-:Y:S01]  /*0a90*/  LEA.HI.X.SX32 R15, R22, UR9, 0x1, P2 ;  /* 0x00000009160f7c11 */ /* 0x000fe200090f0eff */
        /* <DEDUP_REMOVED lines=20> */
.L_x_484:
[----:B------:R-:W-:Y:S05]  /*0be0*/  BSYNC.RECONVERGENT B2 ;  /* 0x0000000000027941 */ /* 0x000fea0003800200 */
.L_x_483:
[----:B------:R-:W-:Y:S02]  /*0bf0*/  VIADD R11, R11, 0x400 ;  /* 0x000004000b0b7836 */ /* 0x000fe40000000000 */
[----:B------:R-:W-:Y:S02]  /*0c00*/  VIADD R27, R27, 0x400 ;  /* 0x000004001b1b7836 */ /* 0x000fe40000000000 */
[----:B------:R-:W-:Y:S01]  /*0c10*/  VIADD R26, R26, 0x400 ;  /* 0x000004001a1a7836 */ /* 0x000fe20000000000 */
[----:B------:R-:W-:Y:S01]  /*0c20*/  ISETP.GE.AND P0, PT, R11, R4, PT ;  /* 0x000000040b00720c */ /* 0x000fe20003f06270 */
[----:B------:R-:W-:Y:S02]  /*0c30*/  VIADD R22, R22, 0x400 ;  /* 0x0000040016167836 */ /* 0x000fe40000000000 */
[----:B------:R-:W-:-:S10]  /*0c40*/  VIADD R23, R23, 0x400 ;  /* 0x0000040017177836 */ /* 0x000fd40000000000 */
[----:B------:R-:W-:Y:S05]  /*0c50*/  @!P0 BRA `(.L_x_485) ;  /* 0xfffffff800508947 */ /* 0x000fea000383ffff */
.L_x_471:
[----:B------:R-:W-:Y:S05]  /*0c60*/  BSYNC.RECONVERGENT B1 ;  /* 0x0000000000017941 */ /* 0x000fea0003800200 */
.L_x_470:
        /* <DEDUP_REMOVED lines=34> */
.L_x_488:
[----:B------:R-:W-:Y:S05]  /*0e90*/  BSYNC.RECONVERGENT B1 ;  /* 0x0000000000017941 */ /* 0x000fea0003800200 */
.L_x_487:
        /* <DEDUP_REMOVED lines=31> */
.L_x_490:
[----:B------:R-:W-:Y:S05]  /*1090*/  BSYNC.RECONVERGENT B1 ;  /* 0x0000000000017941 */ /* 0x000fea0003800200 */
.L_x_489:
[----:B------:R-:W-:Y:S01]  /*10a0*/  ISETP.GT.AND P0, PT, R14, 0x1b, PT ;  /* 0x0000001b0e00780c */ /* 0x000fe20003f04270 */
[----:B-1----:R1:W1:Y:S01]  /*10b0*/  SHFL.DOWN PT, R8, R2, 0x4, 0x1f ;  /* 0x08801f0002087f89 */ /* 0x00226200000e0000 */
[----:B------:R-:W-:Y:S01]  /*10c0*/  BSSY.RECONVERGENT B1, `(.L_x_491) ;  /* 0x000001d000017945 */ /* 0x000fe20003800200 */
[----:B---3--:R-:W-:Y:S02]  /*10d0*/  IMAD.MOV.U32 R11, RZ, RZ, R4 ;  /* 0x000000ffff0b7224 */ /* 0x008fe400078e0004 */
[----:B--2---:R2:W3:Y:S01]  /*10e0*/  SHFL.DOWN PT, R9, R3, 0x4, 0x1f ;  /* 0x08801f0003097f89 */ /* 0x0044e200000e0000 */
[----:B0-----:R-:W-:Y:S02]  /*10f0*/  IMAD.MOV.U32 R12, RZ, RZ, R10 ;  /* 0x000000ffff0c7224 */ /* 0x001fe400078e000a */
[----:B------:R-:W-:Y:S01]  /*1100*/  IMAD.MOV.U32 R6, RZ, RZ, R2 ;  /* 0x000000ffff067224 */ /* 0x000fe200078e0002 */
[----:B------:R2:W0:Y:S01]  /*1110*/  SHFL.DOWN PT, R13, R4, 0x4, 0x1f ;  /* 0x08801f00040d7f89 */ /* 0x00042200000e0000 */
[----:B------:R-:W-:-:S03]  /*1120*/  IMAD.MOV.U32 R7, RZ, RZ, R3 ;  /* 0x000000ffff077224 */ /* 0x000fc600078e0003 */
[----:B------:R2:W0:Y:S01]  /*1130*/  SHFL.DOWN PT, R15, R10, 0x4, 0x1f ;  /* 0x08801f000a0f7f89 */ /* 0x00042200000e0000 */
[----:B------:R-:W-:Y:S05]  /*1140*/  @P0 BRA `(.L_x_492) ;  /* 0x0000000000500947 */ /* 0x000fea0003800000 */
[----:B-1-3--:R-:W-:Y:S01]  /*1150*/  DSETP.GEU.AND P0, PT, R2, R8, PT ;  /* 0x000000080200722a */ /* 0x00afe20003f0e000 */
        /* <DEDUP_REMOVED lines=19> */
.L_x_492:
[----:B------:R-:W-:Y:S05]  /*1290*/  BSYNC.RECONVERGENT B1 ;  /* 0x0000000000017941 */ /* 0x000fea0003800200 */
.L_x_491:
[----:B------:R-:W-:Y:S01]  /*12a0*/  ISETP.GT.AND P0, PT, R14, 0x17, PT ;  /* 0x000000170e00780c */ /* 0x000fe20003f04270 */
[----:B-1----:R1:W1:Y:S01]  /*12b0*/  SHFL.DOWN PT, R8, R6, 0x8, 0x1f ;  /* 0x09001f0006087f89 */ /* 0x00226200000e0000 */
[----:B------:R-:W-:Y:S01]  /*12c0*/  BSSY.RECONVERGENT B1, `(.L_x_493) ;  /* 0x000001d000017945 */ /* 0x000fe20003800200 */
[----:B--2---:R-:W-:Y:S02]  /*12d0*/  IMAD.MOV.U32 R4, RZ, RZ, R11 ;  /* 0x000000ffff047224 */ /* 0x004fe400078e000b */
[----:B---3--:R2:W3:Y:S01]  /*12e0*/  SHFL.DOWN PT, R9, R7, 0x8, 0x1f ;  /* 0x09001f0007097f89 */ /* 0x0084e200000e0000 */
[----:B------:R-:W-:Y:S02]  /*12f0*/  IMAD.MOV.U32 R10, RZ, RZ, R12 ;  /* 0x000000ffff0a7224 */ /* 0x000fe400078e000c */
[----:B------:R-:W-:Y:S01]  /*1300*/  IMAD.MOV.U32 R2, RZ, RZ, R6 ;  /* 0x000000ffff027224 */ /* 0x000fe200078e0006 */
[----:B----4-:R2:W4:Y:S01]  /*1310*/  SHFL.DOWN PT, R16, R11, 0x8, 0x1f ;  /* 0x09001f000b107f89 */ /* 0x01052200000e0000 */
[----:B------:R-:W-:-:S03]  /*1320*/  IMAD.MOV.U32 R3, RZ, RZ, R7 ;  /* 0x000000ffff037224 */ /* 0x000fc600078e0007 */
[----:B0-----:R2:W0:Y:S01]  /*1330*/  SHFL.DOWN PT, R13, R12, 0x8, 0x1f ;  /* 0x09001f000c0d7f89 */ /* 0x00142200000e0000 */
[----:B------:R-:W-:Y:S05]  /*1340*/  @P0 BRA `(.L_x_494) ;  /* 0x0000000000500947 */ /* 0x000fea0003800000 */
[----:B-1-3--:R-:W-:Y:S01]  /*1350*/  DSETP.GEU.AND P0, PT, R6, R8, PT ;  /* 0x000000080600722a */ /* 0x00afe20003f0e000 */
        /* <DEDUP_REMOVED lines=19> */
.L_x_494:
[----:B------:R-:W-:Y:S05]  /*1490*/  BSYNC.RECONVERGENT B1 ;  /* 0x0000000000017941 */ /* 0x000fea0003800200 */
.L_x_493:
[----:B------:R-:W-:Y:S01]  /*14a0*/  ISETP.GT.AND P0, PT, R14, 0xf, PT ;  /* 0x0000000f0e00780c */ /* 0x000fe20003f04270 */
[----:B-1----:R1:W1:Y:S01]  /*14b0*/  SHFL.DOWN PT, R6, R2, 0x10, 0x1f ;  /* 0x0a001f0002067f89 */ /* 0x00226200000e0000 */
[----:B------:R-:W-:Y:S01]  /*14c0*/  BSSY.RECONVERGENT B1, `(.L_x_495) ;  /* 0x000001d000017945 */ /* 0x000fe20003800200 */
[----:B------:R-:W-:Y:S01]  /*14d0*/  MOV R17, R4 ;  /* 0x0000000400117202 */ /* 0x000fe20000000f00 */
[----:B------:R-:W-:Y:S01]  /*14e0*/  IMAD.MOV.U32 R19, RZ, RZ, R10 ;  /* 0x000000ffff137224 */ /* 0x000fe200078e000a */
[----:B--2---:R2:W1:Y:S01]  /*14f0*/  SHFL.DOWN PT, R7, R3, 0x10, 0x1f ;  /* 0x0a001f0003077f89 */ /* 0x00446200000e0000 */
[----:B------:R-:W-:Y:S02]  /*1500*/  IMAD.MOV.U32 R12, RZ, RZ, R2 ;  /* 0x000000ffff0c7224 */ /* 0x000fe400078e0002 */
[----:B0-----:R-:W-:Y:S01]  /*1510*/  IMAD.MOV.U32 R13, RZ, RZ, R3 ;  /* 0x000000ffff0d7224 */ /* 0x001fe200078e0003 */
[----:B---3--:R2:W0:Y:S04]  /*1520*/  SHFL.DOWN PT, R9, R4, 0x10, 0x1f ;  /* 0x0a001f0004097f89 */ /* 0x00842800000e0000 */
[----:B------:R2:W3:Y:S01]  /*1530*/  SHFL.DOWN PT, R11, R10, 0x10, 0x1f ;  /* 0x0a001f000a0b7f89 */ /* 0x0004e200000e0000 */
        /* <DEDUP_REMOVED lines=21> */
.L_x_496:
[----:B------:R-:W-:Y:S05]  /*1690*/  BSYNC.RECONVERGENT B1 ;  /* 0x0000000000017941 */ /* 0x000fea0003800200 */
.L_x_495:
[----:B------:R-:W-:Y:S01]  /*16a0*/  ISETP.NE.AND P0, PT, R14, RZ, PT ;  /* 0x000000ff0e00720c */ /* 0x000fe20003f05270 */
[----:B------:R-:W-:-:S12]  /*16b0*/  BSSY.RECONVERGENT B1, `(.L_x_497) ;  /* 0x000000b000017945 */ /* 0x000fd80003800200 */
[----:B------:R-:W-:Y:S05]  /*16c0*/  @P0 BRA `(.L_x_498) ;  /* 0x0000000000240947 */ /* 0x000fea0003800000 */
[----:B--2---:R-:W2:Y:S01]  /*16d0*/  S2R R4, SR_CgaCtaId ;  /* 0x0000000000047919 */ /* 0x004ea20000008800 */
[----:B------:R-:W-:Y:S01]  /*16e0*/  MOV R3, 0x400 ;  /* 0x0000040000037802 */ /* 0x000fe20000000f00 */
[----:B------:R-:W-:Y:S01]  /*16f0*/  IMAD.MOV.U32 R18, RZ, RZ, R17 ;  /* 0x000000ffff127224 */ /* 0x000fe200078e0011 */
[----:B-1----:R-:W-:-:S04]  /*1700*/  SHF.R.U32.HI R2, RZ, 0x1, R5 ;  /* 0x00000001ff027819 */ /* 0x002fc80000011605 */
[----:B------:R-:W-:Y:S02]  /*1710*/  LOP3.LUT R2, R2, 0x1f0, RZ, 0xc0, !PT ;  /* 0x000001f002027812 */ /* 0x000fe400078ec0ff */
[----:B--2---:R-:W-:-:S05]  /*1720*/  LEA R3, R4, R3, 0x18 ;  /* 0x0000000304037211 */ /* 0x004fca00078ec0ff */
[----:B------:R-:W-:-:S05]  /*1730*/  IMAD.IADD R3, R2, 0x1, R3 ;  /* 0x0000000102037824 */ /* 0x000fca00078e0203 */
[----:B------:R1:W-:Y:S04]  /*1740*/  STS.64 [R3+0x10], R18 ;  /* 0x0000101203007388 */ /* 0x0003e80000000a00 */
[----:B------:R1:W-:Y:S02]  /*1750*/  STS.64 [R3+0x8], R12 ;  /* 0x0000080c03007388 */ /* 0x0003e40000000a00 */
.L_x_498:
[----:B------:R-:W-:Y:S05]  /*1760*/  BSYNC.RECONVERGENT B1 ;  /* 0x0000000000017941 */ /* 0x000fea0003800200 */
.L_x_497:
        /* <DEDUP_REMOVED lines=8> */
[----:B0--3--:R-:W0:Y:S04]  /*17f0*/  LDS.128 R8, [R32+0x20] ;  /* 0x0000200020087984 */ /* 0x009e280000000c00 */
[----:B------:R2:W3:Y:S04]  /*1800*/  LDS.64 R2, [R32+0x80] ;  /* 0x0000800020027984 */ /* 0x0004e80000000a00 */
[----:B------:R2:W2:Y:S01]  /*1810*/  LDS.128 R4, [R32+0x30] ;  /* 0x0000300020047984 */ /* 0x0004a20000000c00 */
[----:B-1----:R-:W-:Y:S01]  /*1820*/  DSETP.GEU.AND P0, PT, R12, R14, PT ;  /* 0x0000000e0c00722a */ /* 0x002fe20003f0e000 */
[----:B------:R-:W-:-:S02]  /*1830*/  IMAD.MOV.U32 R28, RZ, RZ, R14 ;  /* 0x000000ffff1c7224 */ /* 0x000fc400078e000e */
[----:B------:R-:W-:Y:S02]  /*1840*/  IMAD.MOV.U32 R29, RZ, RZ, R15 ;  /* 0x000000ffff1d7224 */ /* 0x000fe400078e000f */
[----:B0-----:R-:W-:Y:S02]  /*1850*/  IMAD.MOV.U32 R30, RZ, RZ, R8 ;  /* 0x000000ffff1e7224 */ /* 0x001fe400078e0008 */
[----:B------:R-:W-:-:S07]  /*1860*/  IMAD.MOV.U32 R31, RZ, RZ, R9 ;  /* 0x000000ffff1f7224 */ /* 0x000fce00078e0009 */
[----:B--23--:R-:W-:Y:S05]  /*1870*/  @!P0 BRA `(.L_x_501) ;  /* 0x0000000000388947 */ /* 0x00cfea0003800000 */
        /* <DEDUP_REMOVED lines=14> */
.L_x_501:
[----:B------:R-:W-:Y:S05]  /*1960*/  BSYNC.RECONVERGENT B1 ;  /* 0x0000000000017941 */ /* 0x000fea0003800200 */
.L_x_500:
[----:B------:R0:W1:Y:S01]  /*1970*/  LDS.128 R12, [R32+0x40] ;  /* 0x00004000200c7984 */ /* 0x0000620000000c00 */
[----:B------:R-:W-:Y:S01]  /*1980*/  DSETP.GEU.AND P0, PT, R28, R10, PT ;  /* 0x0000000a1c00722a */ /* 0x000fe20003f0e000 */
[----:B------:R-:W-:Y:S01]  /*1990*/  BSSY.RECONVERGENT B1, `(.L_x_502) ;  /* 0x0000017000017945 */ /* 0x000fe20003800200 */
[----:B------:R-:W-:Y:S01]  /*19a0*/  IMAD.MOV.U32 R33, RZ, RZ, R4 ;  /* 0x000000ffff217224 */ /* 0x000fe200078e0004 */
[----:B----4-:R0:W2:Y:S01]  /*19b0*/  LDS.128 R16, [R32+0x50] ;  /* 0x0000500020107984 */ /* 0x0100a20000000c00 */
[----:B------:R-:W-:Y:S02]  /*19c0*/  IMAD.MOV.U32 R35, RZ, RZ, R5 ;  /* 0x000000ffff237224 */ /* 0x000fe400078e0005 */
[----:B------:R-:W-:Y:S01]  /*19d0*/  IMAD.MOV.U32 R8, RZ, RZ, R10 ;  /* 0x000000ffff087224 */ /* 0x000fe200078e000a */
[----:B------:R0:W3:Y:S01]  /*19e0*/  LDS.128 R20, [R32+0x60] ;  /* 0x0000600020147984 */ /* 0x0000e20000000c00 */
[----:B------:R-:W-:-:S03]  /*19f0*/  IMAD.MOV.U32 R9, RZ, RZ, R11 ;  /* 0x000000ffff097224 */ /* 0x000fc600078e000b */
[----:B------:R0:W4:Y:S03]  /*1a00*/  LDS.128 R24, [R32+0x70] ;  /* 0x0000700020187984 */ /* 0x0001260000000c00 */
[----:B------:R-:W-:Y:S05]  /*1a10*/  @!P0 BRA `(.L_x_503) ;  /* 0x0000000000388947 */ /* 0x000fea0003800000 */
        /* <DEDUP_REMOVED lines=14> */
.L_x_503:
[----:B------:R-:W-:Y:S05]  /*1b00*/  BSYNC.RECONVERGENT B1 ;  /* 0x0000000000017941 */ /* 0x000fea0003800200 */
.L_x_502:
        /* <DEDUP_REMOVED lines=21> */
.L_x_505:
[----:B------:R-:W-:Y:S05]  /*1c60*/  BSYNC.RECONVERGENT B1 ;  /* 0x0000000000017941 */ /* 0x000fea0003800200 */
.L_x_504:
[----:B------:R-:W-:Y:S01]  /*1c70*/  DSETP.GEU.AND P0, PT, R4, R14, PT ;  /* 0x0000000e0400722a */ /* 0x000fe20003f0e000 */
[----:B------:R-:W-:Y:S01]  /*1c80*/  BSSY.RECONVERGENT B1, `(.L_x_506) ;  /* 0x0000014000017945 */ /* 0x000fe20003800200 */
[----:B------:R-:W-:Y:S02]  /*1c90*/  IMAD.MOV.U32 R6, RZ, RZ, R14 ;  /* 0x000000ffff067224 */ /* 0x000fe400078e000e */
[----:B------:R-:W-:Y:S02]  /*1ca0*/  IMAD.MOV.U32 R7, RZ, RZ, R15 ;  /* 0x000000ffff077224 */ /* 0x000fe400078e000f */
[----:B--2---:R-:W-:Y:S02]  /*1cb0*/  IMAD.MOV.U32 R9, RZ, RZ, R16 ;  /* 0x000000ffff097224 */ /* 0x004fe400078e0010 */
        /* <DEDUP_REMOVED lines=16> */
.L_x_507:
[----:B------:R-:W-:Y:S05]  /*1dc0*/  BSYNC.RECONVERGENT B1 ;  /* 0x0000000000017941 */ /* 0x000fea0003800200 */
.L_x_506:
        /* <DEDUP_REMOVED lines=21> */
.L_x_509:
[----:B------:R-:W-:Y:S05]  /*1f20*/  BSYNC.RECONVERGENT B1 ;  /* 0x0000000000017941 */ /* 0x000fea0003800200 */
.L_x_508:
[----:B------:R-:W-:Y:S01]  /*1f30*/  DSETP.GEU.AND P0, PT, R4, R22, PT ;  /* 0x000000160400722a */ /* 0x000fe20003f0e000 */
[----:B------:R-:W-:Y:S01]  /*1f40*/  BSSY.RECONVERGENT B1, `(.L_x_510) ;  /* 0x0000014000017945 */ /* 0x000fe20003800200 */
[----:B------:R-:W-:Y:S02]  /*1f50*/  IMAD.MOV.U32 R6, RZ, RZ, R22 ;  /* 0x000000ffff067224 */ /* 0x000fe400078e0016 */
[----:B------:R-:W-:Y:S02]  /*1f60*/  IMAD.MOV.U32 R7, RZ, RZ, R23 ;  /* 0x000000ffff077224 */ /* 0x000fe400078e0017 */
[----:B----4-:R-:W-:Y:S02]  /*1f70*/  IMAD.MOV.U32 R9, RZ, RZ, R24 ;  /* 0x000000ffff097224 */ /* 0x010fe400078e0018 */
        /* <DEDUP_REMOVED lines=16> */
.L_x_511:
[----:B------:R-:W-:Y:S05]  /*2080*/  BSYNC.RECONVERGENT B1 ;  /* 0x0000000000017941 */ /* 0x000fea0003800200 */
.L_x_510:
        /* <DEDUP_REMOVED lines=21> */
.L_x_486:
[----:B------:R-:W0:Y:S01]  /*21e0*/  S2R R6, SR_LANEID ;  /* 0x0000000000067919 */ /* 0x000e220000000000 */
[----:B------:R-:W-:Y:S01]  /*21f0*/  LOP3.LUT R7, R5, 0x3e0, RZ, 0xc0, !PT ;  /* 0x000003e005077812 */ /* 0x000fe200078ec0ff */
[----:B------:R-:W-:Y:S01]  /*2200*/  BSSY.RECONVERGENT B1, `(.L_x_512) ;  /* 0x0000024000017945 */ /* 0x000fe20003800200 */
[----:B------:R-:W-:Y:S01]  /*2210*/  IMAD.MOV.U32 R18, RZ, RZ, R9 ;  /* 0x000000ffff127224 */ /* 0x000fe200078e0009 */
[----:B-----5:R-:W-:Y:S01]  /*2220*/  MOV R10, R2 ;  /* 0x00000002000a7202 */ /* 0x020fe20000000f00 */
[----:B------:R-:W-:Y:S02]  /*2230*/  IMAD.MOV.U32 R20, RZ, RZ, R8 ;  /* 0x000000ffff147224 */ /* 0x000fe400078e0008 */
[----:B------:R-:W-:Y:S01]  /*2240*/  VIADD R11, R7, 0x20 ;  /* 0x00000020070b7836 */ /* 0x000fe20000000000 */
[----:B------:R-:W-:-:S04]  /*2250*/  LOP3.LUT R7, RZ, R7, RZ, 0x33, !PT ;  /* 0x00000007ff077212 */ /* 0x000fc800078e33ff */
[----:B------:R-:W-:Y:S01]  /*2260*/  ISETP.GT.AND P0, PT, R11, R4, PT ;  /* 0x000000040b00720c */ /* 0x000fe20003f04270 */
[----:B------:R-:W-:Y:S02]  /*2270*/  IMAD.IADD R7, R4, 0x1, R7 ;  /* 0x0000000104077824 */ /* 0x000fe400078e0207 */
        /* <DEDUP_REMOVED lines=28> */
.L_x_513:
[----:B------:R-:W-:Y:S05]  /*2440*/  BSYNC.RECONVERGENT B1 ;  /* 0x0000000000017941 */ /* 0x000fea0003800200 */
.L_x_512:
[----:B------:R-:W-:Y:S01]  /*2450*/  VIADD R2, R6, 0x2 ;  /* 0x0000000206027836 */ /* 0x000fe20000000000 */
[----:B------:R1:W1:Y:S01]  /*2460*/  SHFL.DOWN PT, R8, R10, 0x2, R7 ;  /* 0x084000000a087989 */ /* 0x00026200000e0007 */
[----:B------:R-:W-:Y:S01]  /*2470*/  BSSY.RECONVERGENT B1, `(.L_x_514) ;  /* 0x000001e000017945 */ /* 0x000fe20003800200 */
[----:B----4-:R-:W-:Y:S02]  /*2480*/  IMAD.MOV.U32 R14, RZ, RZ, R18 ;  /* 0x000000ffff0e7224 */ /* 0x010fe400078e0012 */
[----:B------:R-:W-:Y:S01]  /*2490*/  ISETP.GT.AND P0, PT, R2, R7, PT ;  /* 0x000000070200720c */ /* 0x000fe20003f04270 */
[----:B------:R4:W1:Y:S01]  /*24a0*/  SHFL.DOWN PT, R9, R11, 0x2, R7 ;  /* 0x084000000b097989 */ /* 0x00086200000e0007 */
[----:B------:R-:W-:Y:S02]  /*24b0*/  IMAD.MOV.U32 R16, RZ, RZ, R20 ;  /* 0x000000ffff107224 */ /* 0x000fe400078e0014 */
[----:B------:R-:W-:Y:S01]  /*24c0*/  IMAD.MOV.U32 R2, RZ, RZ, R10 ;  /* 0x000000ffff027224 */ /* 0x000fe200078e000a */
[----:B---3--:R4:W3:Y:S01]  /*24d0*/  SHFL.DOWN PT, R13, R18, 0x2, R7 ;  /* 0x08400000120d7989 */ /* 0x0088e200000e0007 */
[----:B------:R-:W-:-:S03]  /*24e0*/  IMAD.MOV.U32 R3, RZ, RZ, R11 ;  /* 0x000000ffff037224 */ /* 0x000fc600078e000b */
[----:B0-----:R4:W0:Y:S04]  /*24f0*/  SHFL.DOWN PT, R15, R20, 0x2, R7 ;  /* 0x08400000140f7989 */ /* 0x00182800000e0007 */
        /* <DEDUP_REMOVED lines=21> */
.L_x_515:
[----:B------:R-:W-:Y:S05]  /*2650*/  BSYNC.RECONVERGENT B1 ;  /* 0x0000000000017941 */ /* 0x000fea0003800200 */
.L_x_514:
        /* <DEDUP_REMOVED lines=32> */
.L_x_517:
[----:B------:R-:W-:Y:S05]  /*2860*/  BSYNC.RECONVERGENT B1 ;  /* 0x0000000000017941 */ /* 0x000fea0003800200 */
.L_x_516:
[----:B-1----:R-:W-:Y:S01]  /*2870*/  VIADD R2, R6, 0x8 ;  /* 0x0000000806027836 */ /* 0x002fe20000000000 */
[----:B------:R1:W1:Y:S01]  /*2880*/  SHFL.DOWN PT, R10, R8, 0x8, R7 ;  /* 0x09000000080a7989 */ /* 0x00026200000e0007 */
[----:B------:R-:W-:Y:S01]  /*2890*/  BSSY.RECONVERGENT B1, `(.L_x_518) ;  /* 0x000001e000017945 */ /* 0x000fe20003800200 */
[----:B--2---:R-:W-:Y:S01]  /*28a0*/  MOV R14, R12 ;  /* 0x0000000c000e7202 */ /* 0x004fe20000000f00 */
[----:B------:R-:W-:Y:S01]  /*28b0*/  IMAD.MOV.U32 R16, RZ, RZ, R18 ;  /* 0x000000ffff107224 */ /* 0x000fe200078e0012 */
[----:B------:R-:W-:Y:S01]  /*28c0*/  ISETP.GT.AND P0, PT, R2, R7, PT ;  /* 0x000000070200720c */ /* 0x000fe20003f04270 */
[----:B----4-:R2:W4:Y:S01]  /*28d0*/  SHFL.DOWN PT, R11, R9, 0x8, R7 ;  /* 0x09000000090b7989 */ /* 0x01052200000e0007 */
[----:B------:R-:W-:Y:S02]  /*28e0*/  IMAD.MOV.U32 R2, RZ, RZ, R8 ;  /* 0x000000ffff027224 */ /* 0x000fe400078e0008 */
[----:B------:R-:W-:Y:S01]  /*28f0*/  IMAD.MOV.U32 R3, RZ, RZ, R9 ;  /* 0x000000ffff037224 */ /* 0x000fe200078e0009 */
[----:B---3--:R2:W3:Y:S04]  /*2900*/  SHFL.DOWN PT, R13, R12, 0x8, R7 ;  /* 0x090000000c0d7989 */ /* 0x0084e800000e0007 */
        /* <DEDUP_REMOVED lines=22> */
.L_x_519:
[----:B------:R-:W-:Y:S05]  /*2a70*/  BSYNC.RECONVERGENT B1 ;  /* 0x0000000000017941 */ /* 0x000fea0003800200 */
.L_x_518:
[----:B-1----:R-:W-:Y:S01]  /*2a80*/  VIADD R10, R6, 0x10 ;  /* 0x00000010060a7836 */ /* 0x002fe20000000000 */
[----:B------:R1:W1:Y:S01]  /*2a90*/  SHFL.DOWN PT, R8, R2, 0x10, R7 ;  /* 0x0a00000002087989 */ /* 0x00026200000e0007 */
[----:B------:R-:W-:Y:S01]  /*2aa0*/  BSSY.RECONVERGENT B1, `(.L_x_520) ;  /* 0x000001e000017945 */ /* 0x000fe20003800200 */
[----:B------:R-:W-:Y:S02]  /*2ab0*/  IMAD.MOV.U32 R17, RZ, RZ, R14 ;  /* 0x000000ffff117224 */ /* 0x000fe400078e000e */
[----:B------:R-:W-:Y:S01]  /*2ac0*/  ISETP.GT.AND P0, PT, R10, R7, PT ;  /* 0x000000070a00720c */ /* 0x000fe20003f04270 */
[----:B--2---:R2:W1:Y:S01]  /*2ad0*/  SHFL.DOWN PT, R9, R3, 0x10, R7 ;  /* 0x0a00000003097989 */ /* 0x00446200000e0007 */
[----:B------:R-:W-:Y:S02]  /*2ae0*/  IMAD.MOV.U32 R19, RZ, RZ, R16 ;  /* 0x000000ffff137224 */ /* 0x000fe400078e0010 */
[----:B------:R-:W-:Y:S01]  /*2af0*/  IMAD.MOV.U32 R12, RZ, RZ, R2 ;  /* 0x000000ffff0c7224 */ /* 0x000fe200078e0002 */
[----:B----4-:R2:W4:Y:S01]  /*2b00*/  SHFL.DOWN PT, R11, R14, 0x10, R7 ;  /* 0x0a0000000e0b7989 */ /* 0x01052200000e0007 */
[----:B---3--:R-:W-:-:S03]  /*2b10*/  IMAD.MOV.U32 R13, RZ, RZ, R3 ;  /* 0x000000ffff0d7224 */ /* 0x008fc600078e0003 */
[----:B0-----:R2:W0:Y:S04]  /*2b20*/  SHFL.DOWN PT, R15, R16, 0x10, R7 ;  /* 0x0a000000100f7989 */ /* 0x00142800000e0007 */
        /* <DEDUP_REMOVED lines=21> */
.L_x_521:
[----:B------:R-:W-:Y:S05]  /*2c80*/  BSYNC.RECONVERGENT B1 ;  /* 0x0000000000017941 */ /* 0x000fea0003800200 */
.L_x_520:
[----:B------:R-:W-:Y:S01]  /*2c90*/  ISETP.NE.AND P0, PT, R6, RZ, PT ;  /* 0x000000ff0600720c */ /* 0x000fe20003f05270 */
[----:B------:R-:W-:-:S12]  /*2ca0*/  BSSY.RECONVERGENT B1, `(.L_x_522) ;  /* 0x000000b000017945 */ /* 0x000fd80003800200 */
[----:B------:R-:W-:Y:S05]  /*2cb0*/  @P0 BRA `(.L_x_523) ;  /* 0x0000000000240947 */ /* 0x000fea0003800000 */
[----:B------:R-:W3:Y:S01]  /*2cc0*/  S2R R6, SR_CgaCtaId ;  /* 0x0000000000067919 */ /* 0x000ee20000008800 */
[----:B--2---:R-:W-:Y:S01]  /*2cd0*/  MOV R3, 0x400 ;  /* 0x0000040000037802 */ /* 0x004fe20000000f00 */
[----:B------:R-:W-:Y:S01]  /*2ce0*/  IMAD.MOV.U32 R18, RZ, RZ, R17 ;  /* 0x000000ffff127224 */ /* 0x000fe200078e0011 */
[----:B-1----:R-:W-:-:S04]  /*2cf0*/  SHF.R.U32.HI R2, RZ, 0x1, R5 ;  /* 0x00000001ff027819 */ /* 0x002fc80000011605 */
[----:B------:R-:W-:Y:S02]  /*2d00*/  LOP3.LUT R2, R2, 0x1f0, RZ, 0xc0, !PT ;  /* 0x000001f002027812 */ /* 0x000fe400078ec0ff */
[----:B---3--:R-:W-:-:S05]  /*2d10*/  LEA R3, R6, R3, 0x18 ;  /* 0x0000000306037211 */ /* 0x008fca00078ec0ff */
[----:B------:R-:W-:-:S05]  /*2d20*/  IMAD.IADD R3, R2, 0x1, R3 ;  /* 0x0000000102037824 */ /* 0x000fca00078e0203 */
[----:B------:R3:W-:Y:S04]  /*2d30*/  STS.64 [R3+0x10], R18 ;  /* 0x0000101203007388 */ /* 0x0007e80000000a00 */
[----:B------:R3:W-:Y:S02]  /*2d40*/  STS.64 [R3+0x8], R12 ;  /* 0x0000080c03007388 */ /* 0x0007e40000000a00 */
.L_x_523:
[----:B------:R-:W-:Y:S05]  /*2d50*/  BSYNC.RECONVERGENT B1 ;  /* 0x0000000000017941 */ /* 0x000fea0003800200 */
.L_x_522:
[----:B------:R-:W-:Y:S01]  /*2d60*/  BAR.SYNC.DEFER_BLOCKING 0x0 ;  /* 0x0000000000007b1d */ /* 0x000fe20000010000 */
[----:B------:R-:W-:-:S13]  /*2d70*/  ISETP.NE.AND P1, PT, R5, RZ, PT ;  /* 0x000000ff0500720c */ /* 0x000fda0003f25270 */
[----:B------:R-:W-:Y:S05]  /*2d80*/  @P1 BRA `(.L_x_499) ;  /* 0x0000003800601947 */ /* 0x000fea0003800000 */
[----:B------:R-:W-:Y:S01]  /*2d90*/  ISETP.GE.AND P0, PT, R4, 0x21, PT ;  /* 0x000000210400780c */ /* 0x000fe20003f06270 */
[----:B----4-:R-:W-:Y:S02]  /*2da0*/  IMAD.MOV.U32 R11, RZ, RZ, R17 ;  /* 0x000000ffff0b7224 */ /* 0x010fe400078e0011 */
[----:B--2---:R-:W-:Y:S02]  /*2db0*/  IMAD.MOV.U32 R14, RZ, RZ, R19 ;  /* 0x000000ffff0e7224 */ /* 0x004fe400078e0013 */
[----:B-1----:R-:W-:Y:S02]  /*2dc0*/  IMAD.MOV.U32 R2, RZ, RZ, R12 ;  /* 0x000000ffff027224 */ /* 0x002fe400078e000c */
[----:B---3--:R-:W-:-:S06]  /*2dd0*/  IMAD.MOV.U32 R3, RZ, RZ, R13 ;  /* 0x000000ffff037224 */ /* 0x008fcc00078e000d */
[----:B------:R-:W-:Y:S05]  /*2de0*/  @!P0 BRA `(.L_x_524) ;  /* 0x00000000006c8947 */ /* 0x000fea0003800000 */
[----:B------:R-:W1:Y:S01]  /*2df0*/  S2UR UR5, SR_CgaCtaId ;  /* 0x00000000000579c3 */ /* 0x000e620000008800 */
[----:B------:R-:W-:Y:S01]  /*2e00*/  UMOV UR4, 0x400 ;  /* 0x0000040000047882 */ /* 0x000fe20000000000 */
[----:B------:R-:W-:Y:S01]  /*2e10*/  BSSY.RECONVERGENT B1, `(.L_x_524) ;  /* 0x0000018000017945 */ /* 0x000fe20003800200 */
[----:B-1----:R-:W-:-:S09]  /*2e20*/  ULEA UR4, UR5, UR4, 0x18 ;  /* 0x0000000405047291 */ /* 0x002fd2000f8ec0ff */
[----:B------:R-:W1:Y:S04]  /*2e30*/  LDS.64 R6, [UR4+0x18] ;  /* 0x00001804ff067984 */ /* 0x000e680008000a00 */
[----:B------:R-:W2:Y:S01]  /*2e40*/  LDS.64 R8, [UR4+0x20] ;  /* 0x00002004ff087984 */ /* 0x000ea20008000a00 */
[----:B-1----:R-:W-:Y:S01]  /*2e50*/  DSETP.GEU.AND P0, PT, R12, R6, PT ;  /* 0x000000060c00722a */ /* 0x002fe20003f0e000 */
[----:B------:R-:W-:Y:S02]  /*2e60*/  IMAD.MOV.U32 R2, RZ, RZ, R6 ;  /* 0x000000ffff027224 */ /* 0x000fe400078e0006 */
[----:B------:R-:W-:Y:S02]  /*2e70*/  IMAD.MOV.U32 R3, RZ, RZ, R7 ;  /* 0x000000ffff037224 */ /* 0x000fe400078e0007 */
[----:B--2---:R-:W-:-:S02]  /*2e80*/  IMAD.MOV.U32 R11, RZ, RZ, R8 ;  /* 0x000000ffff0b7224 */ /* 0x004fc400078e0008 */
        /* <DEDUP_REMOVED lines=16> */
.L_x_525:
[----:B------:R-:W-:Y:S05]  /*2f90*/  BSYNC.RECONVERGENT B1 ;  /* 0x0000000000017941 */ /* 0x000fea0003800200 */
.L_x_524:
[----:B------:R-:W-:Y:S01]  /*2fa0*/  ISETP.GE.AND P0, PT, R4, 0x41, PT ;  /* 0x000000410400780c */ /* 0x000fe20003f06270 */
[----:B------:R-:W-:Y:S02]  /*2fb0*/  IMAD.MOV.U32 R5, RZ, RZ, R11 ;  /* 0x000000ffff057224 */ /* 0x000fe400078e000b */
[----:B------:R-:W-:Y:S02]  /*2fc0*/  IMAD.MOV.U32 R10, RZ, RZ, R14 ;  /* 0x000000ffff0a7224 */ /* 0x000fe400078e000e */
[----:B------:R-:W-:Y:S02]  /*2fd0*/  IMAD.MOV.U32 R6, RZ, RZ, R2 ;  /* 0x000000ffff067224 */ /* 0x000fe400078e0002 */
[----:B------:R-:W-:-:S06]  /*2fe0*/  IMAD.MOV.U32 R7, RZ, RZ, R3 ;  /* 0x000000ffff077224 */ /* 0x000fcc00078e0003 */
        /* <DEDUP_REMOVED lines=27> */
.L_x_527:
[----:B------:R-:W-:Y:S05]  /*31a0*/  BSYNC.RECONVERGENT B1 ;  /* 0x0000000000017941 */ /* 0x000fea0003800200 */
.L_x_526:
        /* <DEDUP_REMOVED lines=11> */
[----:B0-----:R-:W0:Y:S01]  /*3260*/  LDS.64 R14, [UR4+0x40] ;  /* 0x00004004ff0e7984 */ /* 0x001e220008000a00 */
[----:B-1----:R-:W-:Y:S01]  /*3270*/  DSETP.GEU.AND P0, PT, R6, R8, PT ;  /* 0x000000080600722a */ /* 0x002fe20003f0e000 */
[----:B------:R-:W-:Y:S02]  /*3280*/  IMAD.MOV.U32 R2, RZ, RZ, R8 ;  /* 0x000000ffff027224 */ /* 0x000fe400078e0008 */
[----:B------:R-:W-:Y:S02]  /*3290*/  IMAD.MOV.U32 R3, RZ, RZ, R9 ;  /* 0x000000ffff037224 */ /* 0x000fe400078e0009 */
[----:B0-----:R-:W-:-:S02]  /*32a0*/  IMAD.MOV.U32 R11, RZ, RZ, R14 ;  /* 0x000000ffff0b7224 */ /* 0x001fc400078e000e */
        /* <DEDUP_REMOVED lines=16> */
.L_x_529:
[----:B------:R-:W-:Y:S05]  /*33b0*/  BSYNC.RECONVERGENT B1 ;  /* 0x0000000000017941 */ /* 0x000fea0003800200 */
.L_x_528:
        /* <DEDUP_REMOVED lines=32> */
.L_x_531:
[----:B------:R-:W-:Y:S05]  /*35c0*/  BSYNC.RECONVERGENT B1 ;  /* 0x0000000000017941 */ /* 0x000fea0003800200 */
.L_x_530:
        /* <DEDUP_REMOVED lines=32> */
.L_x_533:
[----:B------:R-:W-:Y:S05]  /*37d0*/  BSYNC.RECONVERGENT B1 ;  /* 0x0000000000017941 */ /* 0x000fea0003800200 */
.L_x_532:
        /* <DEDUP_REMOVED lines=32> */
.L_x_535:
[----:B------:R-:W-:Y:S05]  /*39e0*/  BSYNC.RECONVERGENT B1 ;  /* 0x0000000000017941 */ /* 0x000fea0003800200 */
.L_x_534:
[----:B------:R-:W-:Y:S01]  /*39f0*/  ISETP.GE.AND P0, PT, R4, 0xe1, PT ;  /* 0x000000e10400780c */ /* 0x000fe20003f06270 */
[----:B------:R-:W-:Y:S02]  /*3a00*/  IMAD.MOV.U32 R17, RZ, RZ, R5 ;  /* 0x000000ffff117224 */ /* 0x000fe400078e0005 */
[----:B------:R-:W-:Y:S02]  /*3a10*/  IMAD.MOV.U32 R19, RZ, RZ, R10 ;  /* 0x000000ffff137224 */ /* 0x000fe400078e000a */
[----:B------:R-:W-:Y:S02]  /*3a20*/  IMAD.MOV.U32 R12, RZ, RZ, R6 ;  /* 0x000000ffff0c7224 */ /* 0x000fe400078e0006 */
[----:B------:R-:W-:-:S06]  /*3a30*/  IMAD.MOV.U32 R13, RZ, RZ, R7 ;  /* 0x000000ffff0d7224 */ /* 0x000fcc00078e0007 */
[----:B------:R-:W-:Y:S05]  /*3a40*/  @!P0 BRA `(.L_x_499) ;  /* 0x0000002c00308947 */ /* 0x000fea0003800000 */
[----:B------:R-:W1:Y:S01]  /*3a50*/  S2UR UR5, SR_CgaCtaId ;  /* 0x00000000000579c3 */ /* 0x000e620000008800 */
[----:B------:R-:W-:Y:S02]  /*3a60*/  UMOV UR4, 0x400 ;  /* 0x0000040000047882 */ /* 0x000fe40000000000 */
        /* <DEDUP_REMOVED lines=24> */
.L_x_467:
[----:B------:R-:W0:Y:S01]  /*3bf0*/  S2R R4, SR_TID.X ;  /* 0x0000000000047919 */ /* 0x000e220000002100 */
[----:B------:R-:W1:Y:S01]  /*3c00*/  LDCU.128 UR12, c[0x0][0x380] ;  /* 0x00007000ff0c77ac */ /* 0x000e620008000c00 */
[----:B------:R-:W-:Y:S02]  /*3c10*/  SHF.R.S32.HI R5, RZ, 0x1f, R6 ;  /* 0x0000001fff057819 */ /* 0x000fe40000011406 */
[----:B0-----:R-:W-:-:S04]  /*3c20*/  IADD3 R2, P0, PT, R6, R4, RZ ;  /* 0x0000000406027210 */ /* 0x001fc80007f1e0ff */
[----:B-1----:R-:W-:Y:S02]  /*3c30*/  LEA R8, P1, R2, UR12, 0x3 ;  /* 0x0000000c02087c11 */ /* 0x002fe4000f8218ff */
[----:B------:R-:W-:-:S04]  /*3c40*/  IADD3.X R3, PT, PT, RZ, R5, RZ, P0, !PT ;  /* 0x00000005ff037210 */ /* 0x000fc800007fe4ff */
[----:B------:R-:W-:-:S05]  /*3c50*/  LEA.HI.X R9, R2, UR13, R3, 0x3, P1 ;  /* 0x0000000d02097c11 */ /* 0x000fca00088f1c03 */
[----:B------:R-:W2:Y:S04]  /*3c60*/  LDG.E.64 R10, desc[UR10][R8.64] ;  /* 0x0000000a080a7981 */ /* 0x000ea8000c1e1b00 */
[----:B------:R-:W2:Y:S04]  /*3c70*/  LDG.E.64 R12, desc[UR10][R8.64+0x800] ;  /* 0x0008000a080c7981 */ /* 0x000ea8000c1e1b00 */
[----:B------:R-:W3:Y:S04]  /*3c80*/  LDG.E.64 R14, desc[UR10][R8.64+0x1000] ;  /* 0x0010000a080e7981 */ /* 0x000ee8000c1e1b00 */
[----:B------:R-:W4:Y:S04]  /*3c90*/  LDG.E.64 R16, desc[UR10][R8.64+0x1800] ;  /* 0x0018000a08107981 */ /* 0x000f28000c1e1b00 */
[----:B------:R0:W5:Y:S01]  /*3ca0*/  LDG.E.64 R2, desc[UR10][R8.64+0x2000] ;  /* 0x0020000a08027981 */ /* 0x000162000c1e1b00 */
[----:B------:R-:W-:Y:S01]  /*3cb0*/  BSSY.RECONVERGENT B1, `(.L_x_536) ;  /* 0x000001f000017945 */ /* 0x000fe20003800200 */
[----:B------:R-:W-:-:S02]  /*3cc0*/  ISETP.LE.AND P1, PT, R7, UR6, PT ;  /* 0x0000000607007c0c */ /* 0x000fc4000bf23270 */
[C---:B0-----:R-:W-:Y:S01]  /*3cd0*/  LOP3.LUT R8, R4.reuse, 0x400, RZ, 0xfc, !PT ;  /* 0x0000040004087812 */ /* 0x041fe200078efcff */
[----:B------:R-:W-:Y:S01]  /*3ce0*/  VIADD R9, R4, 0x200 ;  /* 0x0000020004097836 */ /* 0x000fe20000000000 */
[----:B--2---:R-:W-:-:S06]  /*3cf0*/  DSETP.GEU.AND P3, PT, R10, R12, PT ;  /* 0x0000000c0a00722a */ /* 0x004fcc0003f6e000 */
[----:B------:R-:W-:Y:S02]  /*3d00*/  FSEL R10, R10, R12, P3 ;  /* 0x0000000c0a0a7208 */ /* 0x000fe40001800000 */
[----:B------:R-:W-:Y:S02]  /*3d10*/  FSEL R11, R11, R13, P3 ;  /* 0x0000000d0b0b7208 */ /* 0x000fe40001800000 */
[----:B------:R-:W-:-:S04]  /*3d20*/  IADD3 R12, P5, PT, R6, UR14, RZ ;  /* 0x0000000e060c7c10 */ /* 0x000fc8000ffbe0ff */
[----:B---3--:R-:W-:Y:S01]  /*3d30*/  DSETP.GEU.AND P4, PT, R10, R14, PT ;  /* 0x0000000e0a00722a */ /* 0x008fe20003f8e000 */
[----:B------:R-:W-:Y:S02]  /*3d40*/  IADD3.X R13, PT, PT, R5, UR15, RZ, P5, !PT ;  /* 0x0000000f050d7c10 */ /* 0x000fe4000affe4ff */
[----:B------:R-:W-:-:S03]  /*3d50*/  IADD3 R6, P5, PT, R8, R12, RZ ;  /* 0x0000000c08067210 */ /* 0x000fc60007fbe0ff */
[----:B------:R-:W-:Y:S02]  /*3d60*/  FSEL R10, R10, R14, P4 ;  /* 0x0000000e0a0a7208 */ /* 0x000fe40002000000 */
[----:B------:R-:W-:Y:S01]  /*3d70*/  FSEL R11, R11, R15, P4 ;  /* 0x0000000f0b0b7208 */ /* 0x000fe20002000000 */
[----:B------:R-:W-:Y:S02]  /*3d80*/  VIADD R15, R4, 0x100 ;  /* 0x00000100040f7836 */ /* 0x000fe40000000000 */
[----:B------:R-:W-:-:S03]  /*3d90*/  IMAD.X R5, RZ, RZ, R13, P5 ;  /* 0x000000ffff057224 */ /* 0x000fc600028e060d */
[----:B----4-:R-:W-:Y:S01]  /*3da0*/  DSETP.GEU.AND P2, PT, R10, R16, PT ;  /* 0x000000100a00722a */ /* 0x010fe20003f4e000 */
[----:B------:R-:W-:-:S05]  /*3db0*/  @P4 SEL R9, R4, R15, P3 ;  /* 0x0000000f04094207 */ /* 0x000fca0001800000 */
[----:B------:R-:W-:Y:S02]  /*3dc0*/  FSEL R10, R10, R16, P2 ;  /* 0x000000100a0a7208 */ /* 0x000fe40001000000 */
[----:B------:R-:W-:-:S06]  /*3dd0*/  FSEL R11, R11, R17, P2 ;  /* 0x000000110b0b7208 */ /* 0x000fcc0001000000 */
[----:B-----5:R-:W-:Y:S01]  /*3de0*/  DSETP.GEU.AND P0, PT, R10, R2, PT ;  /* 0x000000020a00722a */ /* 0x020fe20003f0e000 */
[----:B------:R-:W-:-:S13]  /*3df0*/  @!P2 VIADD R9, R4, 0x300 ;  /* 0x000003000409a836 */ /* 0x000fda0000000000 */
        /* <DEDUP_REMOVED lines=10> */
.L_x_537:
[----:B------:R-:W-:Y:S05]  /*3ea0*/  BSYNC.RECONVERGENT B1 ;  /* 0x0000000000017941 */ /* 0x000fea0003800200 */
.L_x_536:
        /* <DEDUP_REMOVED lines=12> */
[----:B------:R-:W-:-:S05]  /*3f70*/  IMAD.MOV.U32 R11, RZ, RZ, 0x500 ;  /* 0x00000500ff0b7424 */ /* 0x000fca00078e00ff */
[----:B------:R-:W2:Y:S01]  /*3f80*/  ATOMG.E.ADD.STRONG.GPU PT, R10, desc[UR10][R8.64], R11 ;  /* 0x8000000b080a79a8 */ /* 0x000ea200081ef10a */
[----:B------:R-:W0:Y:S01]  /*3f90*/  S2UR UR5, SR_CgaCtaId ;  /* 0x00000000000579c3 */ /* 0x000e220000008800 */
[----:B------:R-:W-:Y:S02]  /*3fa0*/  UMOV UR4, 0x400 ;  /* 0x0000040000047882 */ /* 0x000fe40000000000 */
[----:B0-----:R-:W-:Y:S01]  /*3fb0*/  ULEA UR4, UR5, UR4, 0x18 ;  /* 0x0000000405047291 */ /* 0x001fe2000f8ec0ff */
[----:B--2---:R-:W-:-:S08]  /*3fc0*/  VIADD R10, R10, UR6 ;  /* 0x000000060a0a7c36 */ /* 0x004fd00008000000 */
[----:B------:R0:W-:Y:S03]  /*3fd0*/  STS [UR4+0x98], R10 ;  /* 0x0000980aff007988 */ /* 0x0001e60008000804 */
.L_x_540:
[----:B------:R-:W-:Y:S05]  /*3fe0*/  BSYNC.RECONVERGENT B1 ;  /* 0x0000000000017941 */ /* 0x000fea0003800200 */
.L_x_539:
[----:B------:R-:W1:Y:S08]  /*3ff0*/  S2UR UR5, SR_CgaCtaId ;  /* 0x00000000000579c3 */ /* 0x000e700000008800 */
[----:B------:R-:W-:Y:S06]  /*4000*/  BAR.SYNC.DEFER_BLOCKING 0x0 ;  /* 0x0000000000007b1d */ /* 0x000fec0000010000 */
[----:B------:R-:W-:-:S02]  /*4010*/  UMOV UR4, 0x400 ;  /* 0x0000040000047882 */ /* 0x000fc40000000000 */
[----:B-1----:R-:W-:-:S06]  /*4020*/  ULEA UR4, UR5, UR4, 0x18 ;  /* 0x0000000405047291 */ /* 0x002fcc000f8ec0ff */
[----:B------:R-:W-:-:S05]  /*4030*/  IMAD.U32 R11, RZ, RZ, UR4 ;  /* 0x00000004ff0b7e24 */ /* 0x000fca000f8e00ff */
[----:B0-----:R-:W0:Y:S02]  /*4040*/  LDS R10, [R11+0x98] ;  /* 0x000098000b0a7984 */ /* 0x001e240000000800 */
[----:B0-----:R-:W-:-:S05]  /*4050*/  VIADD R12, R10, 0x500 ;  /* 0x000005000a0c7836 */ /* 0x001fca0000000000 */
[----:B------:R-:W-:-:S13]  /*4060*/  ISETP.GT.AND P0, PT, R12, R7, PT ;  /* 0x000000070c00720c */ /* 0x000fda0003f04270 */
[----:B------:R-:W-:Y:S05]  /*4070*/  @P0 BRA `(.L_x_541) ;  /* 0x0000000400980947 */ /* 0x000fea0003800000 */
[----:B------:R-:W-:Y:S01]  /*4080*/  BSSY.RECONVERGENT B1, `(.L_x_541) ;  /* 0x0000065000017945 */ /* 0x000fe20003800200 */
[----:B------:R-:W-:Y:S01]  /*4090*/  IMAD.MOV.U32 R20, RZ, RZ, R2 ;  /* 0x000000ffff147224 */ /* 0x000fe200078e0002 */
[----:B------:R-:W0:Y:S01]  /*40a0*/  LDCU UR7, c[0x0][0x398] ;  /* 0x00007300ff0777ac */ /* 0x000e220008000800 */
[----:B------:R-:W-:Y:S01]  /*40b0*/  IMAD.MOV.U32 R21, RZ, RZ, R3 ;  /* 0x000000ffff157224 */ /* 0x000fe200078e0003 */
[----:B------:R-:W1:Y:S06]  /*40c0*/  LDCU.128 UR12, c[0x0][0x380] ;  /* 0x00007000ff0c77ac */ /* 0x000e6c0008000c00 */
.L_x_544:
[----:B------:R-:W-:Y:S02]  /*40d0*/  SHF.R.S32.HI R2, RZ, 0x1f, R10 ;  /* 0x0000001fff027819 */ /* 0x000fe4000001140a */
[----:B------:R-:W-:-:S05]  /*40e0*/  IADD3 R7, P0, PT, R4, R10, RZ ;  /* 0x0000000a04077210 */ /* 0x000fca0007f1e0ff */
[----:B------:R-:W-:Y:S01]  /*40f0*/  IMAD.X R24, RZ, RZ, R2, P0 ;  /* 0x000000ffff187224 */ /* 0x000fe200000e0602 */
[----:B-1----:R-:W-:-:S04]  /*4100*/  LEA R22, P0, R7, UR12, 0x3 ;  /* 0x0000000c07167c11 */ /* 0x002fc8000f8018ff */
[----:B------:R-:W-:-:S05]  /*4110*/  LEA.HI.X R23, R7, UR13, R24, 0x3, P0 ;  /* 0x0000000d07177c11 */ /* 0x000fca00080f1c18 */
[----:B------:R-:W2:Y:S04]  /*4120*/  LDG.E.64 R18, desc[UR10][R22.64] ;  /* 0x0000000a16127981 */ /* 0x000ea8000c1e1b00 */
[----:B------:R-:W3:Y:S04]  /*4130*/  LDG.E.64 R16, desc[UR10][R22.64+0x800] ;  /* 0x0008000a16107981 */ /* 0x000ee8000c1e1b00 */
[----:B------:R-:W4:Y:S04]  /*4140*/  LDG.E.64 R14, desc[UR10][R22.64+0x1000] ;  /* 0x0010000a160e7981 */ /* 0x000f28000c1e1b00 */
[----:B------:R-:W4:Y:S01]  /*4150*/  LDG.E.64 R12, desc[UR10][R22.64+0x1800] ;  /* 0x0018000a160c7981 */ /* 0x000f22000c1e1b00 */
[----:B------:R-:W-:Y:S01]  /*4160*/  IADD3 R25, P0, PT, R7, UR14, RZ ;  /* 0x0000000e07197c10 */ /* 0x000fe2000ff1e0ff */
[----:B------:R-:W-:Y:S02]  /*4170*/  BSSY.RECONVERGENT B2, `(.L_x_542) ;  /* 0x000003d000027945 */ /* 0x000fe40003800200 */
[----:B------:R1:W5:Y:S01]  /*4180*/  LDG.E.64 R2, desc[UR10][R22.64+0x2000] ;  /* 0x0020000a16027981 */ /* 0x000362000c1e1b00 */
[----:B------:R-:W-:Y:S01]  /*4190*/  IADD3.X R24, PT, PT, R24, UR15, RZ, P0, !PT ;  /* 0x0000000f18187c10 */ /* 0x000fe200087fe4ff */
[----:B------:R-:W-:Y:S06]  /*41a0*/  BAR.SYNC.DEFER_BLOCKING 0x0 ;  /* 0x0000000000007b1d */ /* 0x000fec0000010000 */
[----:B--2---:R-:W-:-:S14]  /*41b0*/  DSETP.GEU.AND P1, PT, R20, R18, PT ;  /* 0x000000121400722a */ /* 0x004fdc0003f2e000 */
[----:B------:R-:W-:-:S04]  /*41c0*/  @P1 ISETP.GE.U32.AND P0, PT, R6, R25, PT ;  /* 0x000000190600120c */ /* 0x000fc80003f06070 */
[----:B------:R-:W-:-:S13]  /*41d0*/  @P1 ISETP.GE.AND.EX P0, PT, R5, R24, PT, P0 ;  /* 0x000000180500120c */ /* 0x000fda0003f06300 */
[----:B------:R-:W-:-:S06]  /*41e0*/  @P1 DSETP.LT.OR P0, PT, R18, R20, !P0 ;  /* 0x000000141200122a */ /* 0x000fcc0004701400 */
[----:B------:R-:W-:Y:S02]  /*41f0*/  @P1 FSEL R7, R20, R18, P0 ;  /* 0x0000001214071208 */ /* 0x000fe40000000000 */
[----:B------:R-:W-:Y:S01]  /*4200*/  @P1 FSEL R20, R21, R19, P0 ;  /* 0x0000001315141208 */ /* 0x000fe20000000000 */
[----:B------:R-:W-:Y:S01]  /*4210*/  IMAD.MOV.U32 R21, RZ, RZ, R24 ;  /* 0x000000ffff157224 */ /* 0x000fe200078e0018 */
[----:B------:R-:W-:Y:S01]  /*4220*/  @P1 SEL R21, R5, R24, P0 ;  /* 0x0000001805151207 */ /* 0x000fe20000000000 */
[----:B------:R-:W-:Y:S01]  /*4230*/  @P1 IMAD.MOV.U32 R18, RZ, RZ, R7 ;  /* 0x000000ffff121224 */ /* 0x000fe200078e0007 */
[----:B------:R-:W-:Y:S01]  /*4240*/  IADD3 R7, P3, PT, R25, 0x100, RZ ;  /* 0x0000010019077810 */ /* 0x000fe20007f7e0ff */
[----:B------:R-:W-:Y:S02]  /*4250*/  @P1 IMAD.MOV.U32 R19, RZ, RZ, R20 ;  /* 0x000000ffff131224 */ /* 0x000fe400078e0014 */
[----:B------:R-:W-:Y:S01]  /*4260*/  IMAD.MOV.U32 R20, RZ, RZ, R25 ;  /* 0x000000ffff147224 */ /* 0x000fe200078e0019 */
[----:B------:R-:W-:Y:S01]  /*4270*/  @P1 SEL R20, R6, R25, P0 ;  /* 0x0000001906141207 */ /* 0x000fe20000000000 */
[----:B------:R-:W-:-:S02]  /*4280*/  IMAD.X R6, RZ, RZ, R24, P3 ;  /* 0x000000ffff067224 */ /* 0x000fc400018e0618 */
[----:B---3--:R-:W-:-:S14]  /*4290*/  DSETP.GEU.AND P2, PT, R18, R16, PT ;  /* 0x000000101200722a */ /* 0x008fdc0003f4e000 */
        /* <DEDUP_REMOVED lines=9> */
[----:B------:R-:W-:Y:S02]  /*4330*/  IADD3 R18, P3, PT, R25, 0x200, RZ ;  /* 0x0000020019127810 */ /* 0x000fe40007f7e0ff */
[----:B------:R-:W-:-:S03]  /*4340*/  SHF.R.S32.HI R21, RZ, 0x1f, R10 ;  /* 0x0000001fff157819 */ /* 0x000fc6000001140a */
[----:B----4-:R-:W-:Y:S01]  /*4350*/  DSETP.GEU.AND P1, PT, R16, R14, PT ;  /* 0x0000000e1000722a */ /* 0x010fe20003f2e000 */
[----:B------:R-:W-:Y:S01]  /*4360*/  IMAD.X R19, RZ, RZ, R24, P3 ;  /* 0x000000ffff137224 */ /* 0x000fe200018e0618 */
[----:B------:R-:W-:-:S04]  /*4370*/  IADD3 R20, P3, P4, R4, UR14, R10 ;  /* 0x0000000e04147c10 */ /* 0x000fc8000fc7e00a */
[----:B------:R-:W-:-:S08]  /*4380*/  IADD3.X R21, PT, PT, RZ, UR15, R21, P3, P4 ;  /* 0x0000000fff157c10 */ /* 0x000fd00009fe8415 */
[----:B------:R-:W-:-:S04]  /*4390*/  @P1 ISETP.GE.U32.AND P0, PT, R7, R18, PT ;  /* 0x000000120700120c */ /* 0x000fc80003f06070 */
[----:B------:R-:W-:-:S13]  /*43a0*/  @P1 ISETP.GE.AND.EX P0, PT, R6, R19, PT, P0 ;  /* 0x000000130600120c */ /* 0x000fda0003f06300 */
[----:B------:R-:W-:-:S06]  /*43b0*/  @P1 DSETP.LT.OR P0, PT, R14, R16, !P0 ;  /* 0x000000100e00122a */ /* 0x000fcc0004701400 */
[----:B------:R-:W-:Y:S02]  /*43c0*/  @P1 FSEL R5, R16, R14, P0 ;  /* 0x0000000e10051208 */ /* 0x000fe40000000000 */
[----:B------:R-:W-:Y:S02]  /*43d0*/  @P1 FSEL R16, R17, R15, P0 ;  /* 0x0000000f11101208 */ /* 0x000fe40000000000 */
[----:B------:R-:W-:Y:S01]  /*43e0*/  IADD3 R17, P3, PT, R20, 0x300, RZ ;  /* 0x0000030014117810 */ /* 0x000fe20007f7e0ff */
[----:B------:R-:W-:Y:S01]  /*43f0*/  @P1 IMAD.MOV.U32 R14, RZ, RZ, R5 ;  /* 0x000000ffff0e1224 */ /* 0x000fe200078e0005 */
[----:B------:R-:W-:Y:S01]  /*4400*/  @P1 SEL R18, R7, R18, P0 ;  /* 0x0000001207121207 */ /* 0x000fe20000000000 */
[----:B------:R-:W-:Y:S01]  /*4410*/  @P1 IMAD.MOV.U32 R15, RZ, RZ, R16 ;  /* 0x000000ffff0f1224 */ /* 0x000fe200078e0010 */
[----:B------:R-:W-:Y:S01]  /*4420*/  @P1 SEL R19, R6, R19, P0 ;  /* 0x0000001306131207 */ /* 0x000fe20000000000 */
[----:B------:R-:W-:Y:S01]  /*4430*/  IMAD.X R16, RZ, RZ, R21, P3 ;  /* 0x000000ffff107224 */ /* 0x000fe200018e0615 */
[----:B------:R-:W-:-:S03]  /*4440*/  ISETP.NE.AND P1, PT, R4, RZ, PT ;  /* 0x000000ff0400720c */ /* 0x000fc60003f25270 */
[----:B------:R-:W-:-:S14]  /*4450*/  DSETP.GEU.AND P2, PT, R14, R12, PT ;  /* 0x0000000c0e00722a */ /* 0x000fdc0003f4e000 */
[----:B------:R-:W-:-:S04]  /*4460*/  @P2 ISETP.GE.U32.AND P0, PT, R18, R17, PT ;  /* 0x000000111200220c */ /* 0x000fc80003f06070 */
[----:B------:R-:W-:-:S13]  /*4470*/  @P2 ISETP.GE.AND.EX P0, PT, R19, R16, PT, P0 ;  /* 0x000000101300220c */ /* 0x000fda0003f06300 */
[----:B------:R-:W-:-:S06]  /*4480*/  @P2 DSETP.LT.OR P0, PT, R12, R14, !P0 ;  /* 0x0000000e0c00222a */ /* 0x000fcc0004701400 */
[----:B------:R-:W-:Y:S02]  /*4490*/  @P2 FSEL R7, R14, R12, P0 ;  /* 0x0000000c0e072208 */ /* 0x000fe40000000000 */
[----:B------:R-:W-:Y:S01]  /*44a0*/  @P2 FSEL R14, R15, R13, P0 ;  /* 0x0000000d0f0e2208 */ /* 0x000fe20000000000 */
[----:B-1----:R-:W-:Y:S06]  /*44b0*/  @P1 BRA `(.L_x_543) ;  /* 0x0000000000201947 */ /* 0x002fec0003800000 */
[----:B------:R-:W-:-:S06]  /*44c0*/  IMAD.MOV.U32 R5, RZ, RZ, 0x500 ;  /* 0x00000500ff057424 */ /* 0x000fcc00078e00ff */
[----:B------:R-:W2:Y:S01]  /*44d0*/  ATOMG.E.ADD.STRONG.GPU PT, R5, desc[UR10][R8.64], R5 ;  /* 0x80000005080579a8 */ /* 0x000ea200081ef10a */
[----:B------:R-:W1:Y:S01]  /*44e0*/  S2UR UR5, SR_CgaCtaId ;  /* 0x00000000000579c3 */ /* 0x000e620000008800 */
[----:B------:R-:W-:Y:S02]  /*44f0*/  UMOV UR4, 0x400 ;  /* 0x0000040000047882 */ /* 0x000fe40000000000 */
[----:B-1----:R-:W-:-:S06]  /*4500*/  ULEA UR4, UR5, UR4, 0x18 ;  /* 0x0000000405047291 */ /* 0x002fcc000f8ec0ff */
[----:B------:R-:W-:Y:S02]  /*4510*/  IMAD.U32 R11, RZ, RZ, UR4 ;  /* 0x00000004ff0b7e24 */ /* 0x000fe4000f8e00ff */
[----:B--2---:R-:W-:-:S05]  /*4520*/  VIADD R6, R5, UR6 ;  /* 0x0000000605067c36 */ /* 0x004fca0008000000 */
[----:B------:R1:W-:Y:S02]  /*4530*/  STS [R11+0x98], R6 ;  /* 0x000098060b007388 */ /* 0x0003e40000000800 */
.L_x_543:
[----:B0-----:R-:W-:Y:S05]  /*4540*/  BSYNC.RECONVERGENT B2 ;  /* 0x0000000000027941 */ /* 0x001fea0003800200 */
.L_x_542:
[----:B------:R-:W-:Y:S01]  /*4550*/  BAR.SYNC.DEFER_BLOCKING 0x0 ;  /* 0x0000000000007b1d */ /* 0x000fe20000010000 */
[----:B------:R-:W-:Y:S01]  /*4560*/  @P2 IMAD.MOV.U32 R12, RZ, RZ, R7 ;  /* 0x000000ffff0c2224 */ /* 0x000fe200078e0007 */
[----:B-1----:R-:W-:Y:S01]  /*4570*/  IADD3 R6, P3, PT, R20, 0x400, RZ ;  /* 0x0000040014067810 */ /* 0x002fe20007f7e0ff */
[----:B------:R-:W-:Y:S01]  /*4580*/  @P2 IMAD.MOV.U32 R13, RZ, RZ, R14 ;  /* 0x000000ffff0d2224 */ /* 0x000fe200078e000e */
[----:B------:R-:W-:Y:S01]  /*4590*/  @P2 SEL R17, R18, R17, P0 ;  /* 0x0000001112112207 */ /* 0x000fe20000000000 */
[----:B------:R-:W-:Y:S01]  /*45a0*/  IMAD.U32 R7, RZ, RZ, UR7 ;  /* 0x00000007ff077e24 */ /* 0x000fe2000f8e00ff */
[----:B------:R-:W-:Y:S01]  /*45b0*/  @P2 SEL R16, R19, R16, P0 ;  /* 0x0000001013102207 */ /* 0x000fe20000000000 */
[----:B------:R-:W-:Y:S02]  /*45c0*/  IMAD.X R5, RZ, RZ, R21, P3 ;  /* 0x000000ffff057224 */ /* 0x000fe400018e0615 */
[----:B-----5:R-:W-:-:S14]  /*45d0*/  DSETP.GEU.AND P1, PT, R12, R2, PT ;  /* 0x000000020c00722a */ /* 0x020fdc0003f2e000 */
[----:B------:R-:W-:Y:S01]  /*45e0*/  @P1 ISETP.GE.U32.AND P0, PT, R17, R6, PT ;  /* 0x000000061100120c */ /* 0x000fe20003f06070 */
[----:B------:R-:W0:Y:S03]  /*45f0*/  LDS R10, [R11+0x98] ;  /* 0x000098000b0a7984 */ /* 0x000e260000000800 */
[----:B------:R-:W-:-:S13]  /*4600*/  @P1 ISETP.GE.AND.EX P0, PT, R16, R5, PT, P0 ;  /* 0x000000051000120c */ /* 0x000fda0003f06300 */
[----:B------:R-:W-:-:S06]  /*4610*/  @P1 DSETP.LT.OR P0, PT, R2, R12, !P0 ;  /* 0x0000000c0200122a */ /* 0x000fcc0004701400 */
[----:B------:R-:W-:Y:S02]  /*4620*/  @P1 FSEL R14, R12, R2, P0 ;  /* 0x000000020c0e1208 */ /* 0x000fe40000000000 */
[----:B------:R-:W-:Y:S02]  /*4630*/  @P1 FSEL R13, R13, R3, P0 ;  /* 0x000000030d0d1208 */ /* 0x000fe40000000000 */
[----:B------:R-:W-:Y:S01]  /*4640*/  @P1 SEL R6, R17, R6, P0 ;  /* 0x0000000611061207 */ /* 0x000fe20000000000 */
[----:B------:R-:W-:Y:S01]  /*4650*/  @P1 IMAD.MOV.U32 R2, RZ, RZ, R14 ;  /* 0x000000ffff021224 */ /* 0x000fe200078e000e */
[----:B------:R-:W-:Y:S01]  /*4660*/  @P1 SEL R5, R16, R5, P0 ;  /* 0x0000000510051207 */ /* 0x000fe20000000000 */
[----:B------:R-:W-:-:S03]  /*4670*/  @P1 IMAD.MOV.U32 R3, RZ, RZ, R13 ;  /* 0x000000ffff031224 */ /* 0x000fc600078e000d */
[----:B------:R-:W-:Y:S01]  /*4680*/  MOV R20, R2 ;  /* 0x0000000200147202 */ /* 0x000fe20000000f00 */
[----:B------:R-:W-:Y:S02]  /*4690*/  IMAD.MOV.U32 R21, RZ, RZ, R3 ;  /* 0x000000ffff157224 */ /* 0x000fe400078e0003 */
[----:B0-----:R-:W-:-:S05]  /*46a0*/  VIADD R12, R10, 0x500 ;  /* 0x000005000a0c7836 */ /* 0x001fca0000000000 */
[----:B------:R-:W-:-:S13]  /*46b0*/  ISETP.GT.AND P0, PT, R12, R7, PT ;  /* 0x000000070c00720c */ /* 0x000fda0003f04270 */
[----:B------:R-:W-:Y:S05]  /*46c0*/  @!P0 BRA `(.L_x_544) ;  /* 0xfffffff800808947 */ /* 0x000fea000383ffff */
[----:B------:R-:W-:Y:S05]  /*46d0*/  BSYNC.RECONVERGENT B1 ;  /* 0x0000000000017941 */ /* 0x000fea0003800200 */
.L_x_541:
[----:B------:R-:W-:Y:S01]  /*46e0*/  ISETP.GE.AND P0, PT, R10, R7, PT ;  /* 0x000000070a00720c */ /* 0x000fe20003f06270 */
[----:B------:R-:W0:Y:S01]  /*46f0*/  LDCU.64 UR6, c[0x0][0x388] ;  /* 0x00007100ff0677ac */ /* 0x000e220008000a00 */
[----:B------:R-:W-:Y:S01]  /*4700*/  BSSY.RECONVERGENT B1, `(.L_x_538) ;  /* 0x00000ac000017945 */ /* 0x000fe20003800200 */
[----:B------:R-:W1:Y:S10]  /*4710*/  LDCU.64 UR4, c[0x0][0x388] ;  /* 0x00007100ff0477ac */ /* 0x000e740008000a00 */
        /* <DEDUP_REMOVED lines=11> */
[----:B------:R-:W2:Y:S01]  /*47d0*/  LDC.64 R12, c[0x0][0x380] ;  /* 0x0000e000ff0c7b82 */ /* 0x000ea20000000a00 */
[----:B------:R-:W-:Y:S01]  /*47e0*/  LEA.HI R7, R18, 0x1, RZ, 0x18 ;  /* 0x0000000112077811 */ /* 0x000fe200078fc0ff */
[----:B------:R-:W-:-:S03]  /*47f0*/  IMAD.IADD R11, R4, 0x1, R10 ;  /* 0x00000001040b7824 */ /* 0x000fc600078e020a */
[----:B------:R-:W-:Y:S01]  /*4800*/  LOP3.LUT R8, R7, 0x3, RZ, 0xc0, !PT ;  /* 0x0000000307087812 */ /* 0x000fe200078ec0ff */
[----:B------:R-:W-:-:S04]  /*4810*/  IMAD.MOV.U32 R7, RZ, RZ, R4 ;  /* 0x000000ffff077224 */ /* 0x000fc800078e0004 */
[----:B------:R-:W-:-:S07]  /*4820*/  IMAD.MOV R8, RZ, RZ, -R8 ;  /* 0x000000ffff087224 */ /* 0x000fce00078e0a08 */
.L_x_550:
[----:B--2---:R-:W-:-:S06]  /*4830*/  IMAD.WIDE R14, R11, 0x8, R12 ;  /* 0x000000080b0e7825 */ /* 0x004fcc00078e020c */
[----:B------:R-:W2:Y:S01]  /*4840*/  LDG.E.64 R14, desc[UR10][R14.64] ;  /* 0x0000000a0e0e7981 */ /* 0x000ea2000c1e1b00 */
[C---:B-1----:R-:W-:Y:S01]  /*4850*/  IADD3 R19, P1, PT, R11.reuse, UR4, RZ ;  /* 0x000000040b137c10 */ /* 0x042fe2000ff3e0ff */
[----:B------:R-:W-:Y:S01]  /*4860*/  VIADD R8, R8, 0x1 ;  /* 0x0000000108087836 */ /* 0x000fe20000000000 */
[----:B------:R-:W-:Y:S01]  /*4870*/  BSSY.RECONVERGENT B3, `(.L_x_548) ;  /* 0x000001b000037945 */ /* 0x000fe20003800200 */
[----:B------:R-:W-:Y:S01]  /*4880*/  IMAD.MOV.U32 R22, RZ, RZ, R6 ;  /* 0x000000ffff167224 */ /* 0x000fe200078e0006 */
[----:B------:R-:W-:Y:S01]  /*4890*/  LEA.HI.X.SX32 R20, R11, UR5, 0x1, P1 ;  /* 0x000000050b147c11 */ /* 0x000fe200088f0eff */
[----:B------:R-:W-:Y:S01]  /*48a0*/  IMAD.MOV.U32 R21, RZ, RZ, R5 ;  /* 0x000000ffff157224 */ /* 0x000fe200078e0005 */
[----:B------:R-:W-:Y:S01]  /*48b0*/  ISETP.NE.AND P2, PT, R8, RZ, PT ;  /* 0x000000ff0800720c */ /* 0x000fe20003f45270 */
[----:B------:R-:W-:Y:S02]  /*48c0*/  IMAD.MOV.U32 R16, RZ, RZ, R2 ;  /* 0x000000ffff107224 */ /* 0x000fe400078e0002 */
        /* <DEDUP_REMOVED lines=21> */
.L_x_549:
[----:B0-----:R-:W-:Y:S05]  /*4a20*/  BSYNC.RECONVERGENT B3 ;  /* 0x0000000000037941 */ /* 0x001fea0003800200 */
.L_x_548:
[----:B------:R-:W-:Y:S02]  /*4a30*/  VIADD R7, R7, 0x100 ;  /* 0x0000010007077836 */ /* 0x000fe40000000000 */
[----:B------:R-:W-:Y:S01]  /*4a40*/  VIADD R11, R11, 0x100 ;  /* 0x000001000b0b7836 */ /* 0x000fe20000000000 */
[----:B------:R-:W-:Y:S06]  /*4a50*/  @P2 BRA `(.L_x_550) ;  /* 0xfffffffc00742947 */ /* 0x000fec000383ffff */
.L_x_547:
[----:B01----:R-:W-:Y:S05]  /*4a60*/  BSYNC.RECONVERGENT B2 ;  /* 0x0000000000027941 */ /* 0x003fea0003800200 */
.L_x_546:
        /* <DEDUP_REMOVED lines=9> */
.L_x_559:
[----:B------:R-:W-:-:S05]  /*4b00*/  IMAD.WIDE R24, R23, 0x8, R10 ;  /* 0x0000000817187825 */ /* 0x000fca00078e020a */
[----:B------:R-:W2:Y:S04]  /*4b10*/  LDG.E.64 R20, desc[UR10][R24.64+-0x1000] ;  /* 0xfff0000a18147981 */ /* 0x000ea8000c1e1b00 */
[----:B------:R0:W5:Y:S04]  /*4b20*/  LDG.E.64 R16, desc[UR10][R24.64+-0x800] ;  /* 0xfff8000a18107981 */ /* 0x000168000c1e1b00 */
        /* <DEDUP_REMOVED lines=25> */
.L_x_552:
[----:B------:R-:W-:Y:S05]  /*4cc0*/  BSYNC.RECONVERGENT B2 ;  /* 0x0000000000027941 */ /* 0x000fea0003800200 */
.L_x_551:
[----:B-----5:R-:W-:Y:S01]  /*4cd0*/  DSETP.GEU.AND P0, PT, R18, R16, PT ;  /* 0x000000101200722a */ /* 0x020fe20003f0e000 */
[C---:B------:R-:W-:Y:S01]  /*4ce0*/  IADD3 R21, P1, PT, R27.reuse, UR6, RZ ;  /* 0x000000061b157c10 */ /* 0x040fe2000ff3e0ff */
[----:B------:R-:W-:Y:S01]  /*4cf0*/  BSSY.RECONVERGENT B2, `(.L_x_553) ;  /* 0x0000015000027945 */ /* 0x000fe20003800200 */
[----:B------:R-:W-:Y:S01]  /*4d00*/  MOV R2, R16 ;  /* 0x0000001000027202 */ /* 0x000fe20000000f00 */
[----:B------:R-:W-:Y:S01]  /*4d10*/  IMAD.MOV.U32 R3, RZ, RZ, R17 ;  /* 0x000000ffff037224 */ /* 0x000fe200078e0011 */
[----:B------:R-:W-:Y:S01]  /*4d20*/  LEA.HI.X.SX32 R25, R27, UR7, 0x1, P1 ;  /* 0x000000071b197c11 */ /* 0x000fe200088f0eff */
[----:B------:R-:W-:-:S04]  /*4d30*/  IMAD.MOV.U32 R5, RZ, RZ, R21 ;  /* 0x000000ffff057224 */ /* 0x000fc800078e0015 */
        /* <DEDUP_REMOVED lines=16> */
.L_x_554:
[----:B------:R-:W-:Y:S05]  /*4e40*/  BSYNC.RECONVERGENT B2 ;  /* 0x0000000000027941 */ /* 0x000fea0003800200 */
.L_x_553:
        /* <DEDUP_REMOVED lines=24> */
.L_x_556:
[----:B------:R-:W-:Y:S05]  /*4fd0*/  BSYNC.RECONVERGENT B2 ;  /* 0x0000000000027941 */ /* 0x000fea0003800200 */
.L_x_555:
        /* <DEDUP_REMOVED lines=22> */
.L_x_558:
[----:B------:R-:W-:Y:S05]  /*5140*/  BSYNC.RECONVERGENT B2 ;  /* 0x0000000000027941 */ /* 0x000fea0003800200 */
.L_x_557:
[----:B------:R-:W-:Y:S02]  /*5150*/  VIADD R7, R7, 0x400 ;  /* 0x0000040007077836 */ /* 0x000fe40000000000 */
[----:B------:R-:W-:Y:S02]  /*5160*/  VIADD R27, R27, 0x400 ;  /* 0x000004001b1b7836 */ /* 0x000fe40000000000 */
[----:B------:R-:W-:Y:S01]  /*5170*/  VIADD R26, R26, 0x400 ;  /* 0x000004001a1a7836 */ /* 0x000fe20000000000 */
[----:B------:R-:W-:Y:S01]  /*5180*/  ISETP.GE.AND P0, PT, R7, R9, PT ;  /* 0x000000090700720c */ /* 0x000fe20003f06270 */
[----:B------:R-:W-:Y:S02]  /*5190*/  VIADD R22, R22, 0x400 ;  /* 0x0000040016167836 */ /* 0x000fe40000000000 */
[----:B------:R-:W-:-:S10]  /*51a0*/  VIADD R23, R23, 0x400 ;  /* 0x0000040017177836 */ /* 0x000fd40000000000 */
[----:B------:R-:W-:Y:S05]  /*51b0*/  @!P0 BRA `(.L_x_559) ;  /* 0xfffffff800508947 */ /* 0x000fea000383ffff */
.L_x_545:
[----:B01----:R-:W-:Y:S05]  /*51c0*/  BSYNC.RECONVERGENT B1 ;  /* 0x0000000000017941 */ /* 0x003fea0003800200 */
.L_x_538:
        /* <DEDUP_REMOVED lines=32> */
.L_x_561:
[----:B------:R-:W-:Y:S05]  /*53d0*/  BSYNC.RECONVERGENT B1 ;  /* 0x0000000000017941 */ /* 0x000fea0003800200 */
.L_x_560:
        /* <DEDUP_REMOVED lines=31> */
.L_x_563:
[----:B------:R-:W-:Y:S05]  /*55d0*/  BSYNC.RECONVERGENT B1 ;  /* 0x0000000000017941 */ /* 0x000fea0003800200 */
.L_x_562:
[----:B------:R-:W-:Y:S01]  /*55e0*/  ISETP.GT.AND P0, PT, R14, 0x1b, PT ;  /* 0x0000001b0e00780c */ /* 0x000fe20003f04270 */
[----:B0-----:R0:W0:Y:S01]  /*55f0*/  SHFL.DOWN PT, R8, R2, 0x4, 0x1f ;  /* 0x08801f0002087f89 */ /* 0x00102200000e0000 */
[----:B------:R-:W-:Y:S01]  /*5600*/  BSSY.RECONVERGENT B1, `(.L_x_564) ;  /* 0x000001d000017945 */ /* 0x000fe20003800200 */
[----:B---3--:R-:W-:Y:S02]  /*5610*/  IMAD.MOV.U32 R11, RZ, RZ, R5 ;  /* 0x000000ffff0b7224 */ /* 0x008fe400078e0005 */
[----:B------:R3:W0:Y:S01]  /*5620*/  SHFL.DOWN PT, R9, R3, 0x4, 0x1f ;  /* 0x08801f0003097f89 */ /* 0x00062200000e0000 */
[----:B------:R-:W-:Y:S02]  /*5630*/  IMAD.MOV.U32 R12, RZ, RZ, R10 ;  /* 0x000000ffff0c7224 */ /* 0x000fe400078e000a */
[----:B-1----:R-:W-:Y:S01]  /*5640*/  IMAD.MOV.U32 R6, RZ, RZ, R2 ;  /* 0x000000ffff067224 */ /* 0x002fe200078e0002 */
[----:B----4-:R3:W1:Y:S01]  /*5650*/  SHFL.DOWN PT, R16, R5, 0x4, 0x1f ;  /* 0x08801f0005107f89 */ /* 0x01066200000e0000 */
[----:B--2---:R-:W-:-:S03]  /*5660*/  IMAD.MOV.U32 R7, RZ, RZ, R3 ;  /* 0x000000ffff077224 */ /* 0x004fc600078e0003 */
[----:B------:R3:W2:Y:S01]  /*5670*/  SHFL.DOWN PT, R13, R10, 0x4, 0x1f ;  /* 0x08801f000a0d7f89 */ /* 0x0006a200000e0000 */
[----:B------:R-:W-:Y:S05]  /*5680*/  @P0 BRA `(.L_x_565) ;  /* 0x0000000000500947 */ /* 0x000fea0003800000 */
[----:B0-----:R-:W-:Y:S01]  /*5690*/  DSETP.GEU.AND P0, PT, R2, R8, PT ;  /* 0x000000080200722a */ /* 0x001fe20003f0e000 */
[----:B-1----:R-:W-:Y:S02]  /*56a0*/  IMAD.MOV.U32 R11, RZ, RZ, R16 ;  /* 0x000000ffff0b7224 */ /* 0x002fe400078e0010 */
        /* <DEDUP_REMOVED lines=18> */
.L_x_565:
[----:B------:R-:W-:Y:S05]  /*57d0*/  BSYNC.RECONVERGENT B1 ;  /* 0x0000000000017941 */ /* 0x000fea0003800200 */
.L_x_564:
[----:B------:R-:W-:Y:S01]  /*57e0*/  ISETP.GT.AND P0, PT, R14, 0x17, PT ;  /* 0x000000170e00780c */ /* 0x000fe20003f04270 */
[----:B0-----:R0:W4:Y:S01]  /*57f0*/  SHFL.DOWN PT, R8, R6, 0x8, 0x1f ;  /* 0x09001f0006087f89 */ /* 0x00112200000e0000 */
[----:B------:R-:W-:Y:S01]  /*5800*/  BSSY.RECONVERGENT B1, `(.L_x_566) ;  /* 0x000001d000017945 */ /* 0x000fe20003800200 */
[----:B---3--:R-:W-:Y:S02]  /*5810*/  IMAD.MOV.U32 R5, RZ, RZ, R11 ;  /* 0x000000ffff057224 */ /* 0x008fe400078e000b */
[----:B------:R0:W3:Y:S01]  /*5820*/  SHFL.DOWN PT, R9, R7, 0x8, 0x1f ;  /* 0x09001f0007097f89 */ /* 0x0000e200000e0000 */
[----:B------:R-:W-:Y:S02]  /*5830*/  IMAD.MOV.U32 R10, RZ, RZ, R12 ;  /* 0x000000ffff0a7224 */ /* 0x000fe400078e000c */
[----:B------:R-:W-:Y:S01]  /*5840*/  IMAD.MOV.U32 R2, RZ, RZ, R6 ;  /* 0x000000ffff027224 */ /* 0x000fe200078e0006 */
[----:B-1----:R0:W1:Y:S01]  /*5850*/  SHFL.DOWN PT, R16, R11, 0x8, 0x1f ;  /* 0x09001f000b107f89 */ /* 0x00206200000e0000 */
[----:B------:R-:W-:-:S03]  /*5860*/  IMAD.MOV.U32 R3, RZ, RZ, R7 ;  /* 0x000000ffff037224 */ /* 0x000fc600078e0007 */
[----:B--2---:R0:W2:Y:S01]  /*5870*/  SHFL.DOWN PT, R13, R12, 0x8, 0x1f ;  /* 0x09001f000c0d7f89 */ /* 0x0040a200000e0000 */
[----:B------:R-:W-:Y:S05]  /*5880*/  @P0 BRA `(.L_x_567) ;  /* 0x0000000000500947 */ /* 0x000fea0003800000 */
[----:B---34-:R-:W-:Y:S01]  /*5890*/  DSETP.GEU.AND P0, PT, R6, R8, PT ;  /* 0x000000080600722a */ /* 0x018fe20003f0e000 */
[----:B-1----:R-:W-:Y:S02]  /*58a0*/  IMAD.MOV.U32 R5, RZ, RZ, R16 ;  /* 0x000000ffff057224 */ /* 0x002fe400078e0010 */
[----:B--2---:R-:W-:Y:S02]  /*58b0*/  IMAD.MOV.U32 R10, RZ, RZ, R13 ;  /* 0x000000ffff0a7224 */ /* 0x004fe400078e000d */
        /* <DEDUP_REMOVED lines=17> */
.L_x_567:
[----:B------:R-:W-:Y:S05]  /*59d0*/  BSYNC.RECONVERGENT B1 ;  /* 0x0000000000017941 */ /* 0x000fea0003800200 */
.L_x_566:
[----:B------:R-:W-:Y:S01]  /*59e0*/  ISETP.GT.AND P0, PT, R14, 0xf, PT ;  /* 0x0000000f0e00780c */ /* 0x000fe20003f04270 */
[----:B0-----:R0:W0:Y:S01]  /*59f0*/  SHFL.DOWN PT, R6, R2, 0x10, 0x1f ;  /* 0x0a001f0002067f89 */ /* 0x00102200000e0000 */
[----:B------:R-:W-:Y:S01]  /*5a00*/  BSSY.RECONVERGENT B1, `(.L_x_568) ;  /* 0x000001d000017945 */ /* 0x000fe20003800200 */
[----:B------:R-:W-:Y:S02]  /*5a10*/  IMAD.MOV.U32 R17, RZ, RZ, R5 ;  /* 0x000000ffff117224 */ /* 0x000fe400078e0005 */
[----:B------:R0:W0:Y:S01]  /*5a20*/  SHFL.DOWN PT, R7, R3, 0x10, 0x1f ;  /* 0x0a001f0003077f89 */ /* 0x00002200000e0000 */
[----:B------:R-:W-:Y:S02]  /*5a30*/  IMAD.MOV.U32 R19, RZ, RZ, R10 ;  /* 0x000000ffff137224 */ /* 0x000fe400078e000a */
[----:B------:R-:W-:Y:S01]  /*5a40*/  IMAD.MOV.U32 R12, RZ, RZ, R2 ;  /* 0x000000ffff0c7224 */ /* 0x000fe200078e0002 */
[----:B----4-:R4:W0:Y:S01]  /*5a50*/  SHFL.DOWN PT, R8, R5, 0x10, 0x1f ;  /* 0x0a001f0005087f89 */ /* 0x01082200000e0000 */
[----:B--2---:R-:W-:-:S03]  /*5a60*/  IMAD.MOV.U32 R13, RZ, RZ, R3 ;  /* 0x000000ffff0d7224 */ /* 0x004fc600078e0003 */
[----:B---3--:R4:W2:Y:S01]  /*5a70*/  SHFL.DOWN PT, R9, R10, 0x10, 0x1f ;  /* 0x0a001f000a097f89 */ /* 0x0088a200000e0000 */
[----:B------:R-:W-:Y:S05]  /*5a80*/  @P0 BRA `(.L_x_569) ;  /* 0x0000000000500947 */ /* 0x000fea0003800000 */
[----:B0-----:R-:W-:Y:S01]  /*5a90*/  DSETP.GEU.AND P0, PT, R2, R6, PT ;  /* 0x000000060200722a */ /* 0x001fe20003f0e000 */
[----:B------:R-:W-:Y:S02]  /*5aa0*/  IMAD.MOV.U32 R17, RZ, RZ, R8 ;  /* 0x000000ffff117224 */ /* 0x000fe400078e0008 */
        /* <DEDUP_REMOVED lines=18> */
.L_x_569:
[----:B------:R-:W-:Y:S05]  /*5bd0*/  BSYNC.RECONVERGENT B1 ;  /* 0x0000000000017941 */ /* 0x000fea0003800200 */
.L_x_568:
[----:B------:R-:W-:Y:S01]  /*5be0*/  ISETP.NE.AND P0, PT, R14, RZ, PT ;  /* 0x000000ff0e00720c */ /* 0x000fe20003f05270 */
[----:B------:R-:W-:-:S12]  /*5bf0*/  BSSY.RECONVERGENT B1, `(.L_x_570) ;  /* 0x000000b000017945 */ /* 0x000fd80003800200 */
[----:B------:R-:W-:Y:S05]  /*5c00*/  @P0 BRA `(.L_x_571) ;  /* 0x0000000000240947 */ /* 0x000fea0003800000 */
[----:B0-----:R-:W0:Y:S01]  /*5c10*/  S2R R6, SR_CgaCtaId ;  /* 0x0000000000067919 */ /* 0x001e220000008800 */
[----:B------:R-:W-:Y:S01]  /*5c20*/  MOV R3, 0x400 ;  /* 0x0000040000037802 */ /* 0x000fe20000000f00 */
[----:B------:R-:W-:Y:S01]  /*5c30*/  IMAD.MOV.U32 R18, RZ, RZ, R17 ;  /* 0x000000ffff127224 */ /* 0x000fe200078e0011 */
[----:B------:R-:W-:-:S04]  /*5c40*/  SHF.R.U32.HI R2, RZ, 0x1, R4 ;  /* 0x00000001ff027819 */ /* 0x000fc80000011604 */
[----:B------:R-:W-:Y:S02]  /*5c50*/  LOP3.LUT R2, R2, 0x1f0, RZ, 0xc0, !PT ;  /* 0x000001f002027812 */ /* 0x000fe400078ec0ff */
[----:B0-----:R-:W-:-:S05]  /*5c60*/  LEA R3, R6, R3, 0x18 ;  /* 0x0000000306037211 */ /* 0x001fca00078ec0ff */
[----:B------:R-:W-:-:S05]  /*5c70*/  IMAD.IADD R3, R2, 0x1, R3 ;  /* 0x0000000102037824 */ /* 0x000fca00078e0203 */
[----:B------:R3:W-:Y:S04]  /*5c80*/  STS.64 [R3+0x10], R18 ;  /* 0x0000101203007388 */ /* 0x0007e80000000a00 */
[----:B------:R3:W-:Y:S02]  /*5c90*/  STS.64 [R3+0x8], R12 ;  /* 0x0000080c03007388 */ /* 0x0007e40000000a00 */
.L_x_571:
[----:B------:R-:W-:Y:S05]  /*5ca0*/  BSYNC.RECONVERGENT B1 ;  /* 0x0000000000017941 */ /* 0x000fea0003800200 */
.L_x_570:
[----:B------:R-:W-:Y:S01]  /*5cb0*/  BAR.SYNC.DEFER_BLOCKING 0x0 ;  /* 0x0000000000007b1d */ /* 0x000fe20000010000 */
[----:B------:R-:W-:-:S13]  /*5cc0*/  ISETP.NE.AND P1, PT, R4, RZ, PT ;  /* 0x000000ff0400720c */ /* 0x000fda0003f25270 */
[----:B------:R-:W-:Y:S05]  /*5cd0*/  @P1 BRA `(.L_x_499) ;  /* 0x00000008008c1947 */ /* 0x000fea0003800000 */
[----:B0--3--:R-:W0:Y:S01]  /*5ce0*/  S2R R3, SR_CgaCtaId ;  /* 0x0000000000037919 */ /* 0x009e220000008800 */
[----:B------:R-:W-:Y:S01]  /*5cf0*/  MOV R2, 0x400 ;  /* 0x0000040000027802 */ /* 0x000fe20000000f00 */
[----:B------:R-:W-:Y:S03]  /*5d00*/  BSSY.RECONVERGENT B1, `(.L_x_572) ;  /* 0x000001a000017945 */ /* 0x000fe60003800200 */
[----:B0-----:R-:W-:-:S05]  /*5d10*/  LEA R30, R3, R2, 0x18 ;  /* 0x00000002031e7211 */ /* 0x001fca00078ec0ff */
[----:B------:R-:W0:Y:S04]  /*5d20*/  LDS.64 R14, [R30+0x18] ;  /* 0x000018001e0e7984 */ /* 0x000e280000000a00 */
[----:B----4-:R-:W3:Y:S04]  /*5d30*/  LDS.128 R4, [R30+0x20] ;  /* 0x000020001e047984 */ /* 0x010ee80000000c00 */
[----:B------:R4:W1:Y:S04]  /*5d40*/  LDS.64 R28, [R30+0x80] ;  /* 0x000080001e1c7984 */ /* 0x0008680000000a00 */
[----:B--2---:R4:W2:Y:S01]  /*5d50*/  LDS.128 R8, [R30+0x30] ;  /* 0x000030001e087984 */ /* 0x0048a20000000c00 */
[----:B0-----:R-:W-:Y:S01]  /*5d60*/  DSETP.GEU.AND P0, PT, R12, R14, PT ;  /* 0x0000000e0c00722a */ /* 0x001fe20003f0e000 */
[----:B------:R-:W-:-:S02]  /*5d70*/  IMAD.MOV.U32 R2, RZ, RZ, R14 ;  /* 0x000000ffff027224 */ /* 0x000fc400078e000e */
[----:B------:R-:W-:Y:S02]  /*5d80*/  IMAD.MOV.U32 R3, RZ, RZ, R15 ;  /* 0x000000ffff037224 */ /* 0x000fe400078e000f */
[----:B---3--:R-:W-:Y:S02]  /*5d90*/  IMAD.MOV.U32 R31, RZ, RZ, R4 ;  /* 0x000000ffff1f7224 */ /* 0x008fe400078e0004 */
[----:B------:R-:W-:-:S07]  /*5da0*/  IMAD.MOV.U32 R33, RZ, RZ, R5 ;  /* 0x000000ffff217224 */ /* 0x000fce00078e0005 */
[----:B-12-4-:R-:W-:Y:S05]  /*5db0*/  @!P0 BRA `(.L_x_573) ;  /* 0x0000000000388947 */ /* 0x016fea0003800000 */
        /* <DEDUP_REMOVED lines=14> */
.L_x_573:
[----:B------:R-:W-:Y:S05]  /*5ea0*/  BSYNC.RECONVERGENT B1 ;  /* 0x0000000000017941 */ /* 0x000fea0003800200 */
.L_x_572:
[----:B------:R0:W1:Y:S01]  /*5eb0*/  LDS.128 R16, [R30+0x40] ;  /* 0x000040001e107984 */ /* 0x0000620000000c00 */
[----:B------:R-:W-:Y:S01]  /*5ec0*/  DSETP.GEU.AND P0, PT, R2, R6, PT ;  /* 0x000000060200722a */ /* 0x000fe20003f0e000 */
[----:B------:R-:W-:Y:S01]  /*5ed0*/  BSSY.RECONVERGENT B1, `(.L_x_574) ;  /* 0x0000017000017945 */ /* 0x000fe20003800200 */
[----:B------:R-:W-:Y:S01]  /*5ee0*/  IMAD.MOV.U32 R35, RZ, RZ, R8 ;  /* 0x000000ffff237224 */ /* 0x000fe200078e0008 */
[----:B------:R0:W2:Y:S01]  /*5ef0*/  LDS.128 R20, [R30+0x50] ;  /* 0x000050001e147984 */ /* 0x0000a20000000c00 */
        /* <DEDUP_REMOVED lines=20> */
.L_x_575:
[----:B------:R-:W-:Y:S05]  /*6040*/  BSYNC.RECONVERGENT B1 ;  /* 0x0000000000017941 */ /* 0x000fea0003800200 */
.L_x_574:
        /* <DEDUP_REMOVED lines=21> */
.L_x_577:
[----:B------:R-:W-:Y:S05]  /*61a0*/  BSYNC.RECONVERGENT B1 ;  /* 0x0000000000017941 */ /* 0x000fea0003800200 */
.L_x_576:
        /* <DEDUP_REMOVED lines=21> */
.L_x_579:
[----:B------:R-:W-:Y:S05]  /*6300*/  BSYNC.RECONVERGENT B1 ;  /* 0x0000000000017941 */ /* 0x000fea0003800200 */
.L_x_578:
        /* <DEDUP_REMOVED lines=21> */
.L_x_581:
[----:B------:R-:W-:Y:S05]  /*6460*/  BSYNC.RECONVERGENT B1 ;  /* 0x0000000000017941 */ /* 0x000fea0003800200 */
.L_x_580:
        /* <DEDUP_REMOVED lines=21> */
.L_x_583:
[----:B------:R-:W-:Y:S05]  /*65c0*/  BSYNC.RECONVERGENT B1 ;  /* 0x0000000000017941 */ /* 0x000fea0003800200 */
.L_x_582:
        /* <DEDUP_REMOVED lines=20> */
.L_x_499:
[----:B------:R-:W-:Y:S05]  /*6710*/  BSYNC.RECONVERGENT B0 ;  /* 0x0000000000007941 */ /* 0x000fea0003800200 */
.L_x_466:
[----:B------:R-:W-:Y:S05]  /*6720*/  @P1 EXIT ;  /* 0x000000000000194d */ /* 0x000fea0003800000 */
[----:B0123--:R-:W0:Y:S01]  /*6730*/  LDC.64 R2, c[0x0][0x390] ;  /* 0x0000e400ff027b82 */ /* 0x00fe220000000a00 */
[----:B------:R-:W-:Y:S02]  /*6740*/  IMAD.MOV.U32 R18, RZ, RZ, R17 ;  /* 0x000000ffff127224 */ /* 0x000fe400078e0011 */
[----:B0-----:R-:W-:-:S05]  /*6750*/  IMAD.WIDE.U32 R2, R0, 0x10, R2 ;  /* 0x0000001000027825 */ /* 0x001fca00078e0002 */
[----:B------:R-:W-:Y:S04]  /*6760*/  STG.E.64 desc[UR10][R2.64], R12 ;  /* 0x0000000c02007986 */ /* 0x000fe8000c101b0a */
[----:B------:R-:W-:Y:S01]  /*6770*/  STG.E.64 desc[UR10][R2.64+0x8], R18 ;  /* 0x0000081202007986 */ /* 0x000fe2000c101b0a */
[----:B------:R-:W-:Y:S05]  /*6780*/  EXIT ;  /* 0x000000000000794d */ /* 0x000fea0003800000 */
.L_x_584:
        /* <DEDUP_REMOVED lines=15> */
.L_x_734:


//--------------------- .text._ZN6thrust24THRUST_300001_SM_1000_NS8cuda_cub4core6detail13_kernel_agentINS1_8__reduce11ReduceAgentINS0_12zip_iteratorIN4cuda3std3__45tupleIJNS0_10device_ptrIdEENS0_17counting_iteratorIlNS0_11use_defaultESF_SF_EEEEEEEPNSB_IJdlEEESJ_iNS1_9__extrema9arg_max_fIdlNSA_4lessIdEEEEEEJSI_SK_iSP_EEEvDpT0_ --------------------------
	.section	.text._ZN6thrust24THRUST_300001_SM_1000_NS8cuda_cub4core6detail13_kernel_agentINS1_8__reduce11ReduceAgentINS0_12zip_iteratorIN4cuda3std3__45tupleIJNS0_10device_ptrIdEENS0_17counting_iteratorIlNS0_11use_defaultESF_SF_EEEEEEEPNSB_IJdlEEESJ_iNS1_9__extrema9arg_max_fIdlNSA_4lessIdEEEEEEJSI_SK_iSP_EEEvDpT0_,"ax",@progbits
	.align	128
        .global         _ZN6thrust24THRUST_300001_SM_1000_NS8cuda_cub4core6detail13_kernel_agentINS1_8__reduce11ReduceAgentINS0_12zip_iteratorIN4cuda3std3__45tupleIJNS0_10device_ptrIdEENS0_17counting_iteratorIlNS0_11use_defaultESF_SF_EEEEEEEPNSB_IJdlEEESJ_iNS1_9__extrema9arg_max_fIdlNSA_4lessIdEEEEEEJSI_SK_iSP_EEEvDpT0_
        .type           _ZN6thrust24THRUST_300001_SM_1000_NS8cuda_cub4core6detail13_kernel_agentINS1_8__reduce11ReduceAgentINS0_12zip_iteratorIN4cuda3std3__45tupleIJNS0_10device_ptrIdEENS0_17counting_iteratorIlNS0_11use_defaultESF_SF_EEEEEEEPNSB_IJdlEEESJ_iNS1_9__extrema9arg_max_fIdlNSA_4lessIdEEEEEEJSI_SK_iSP_EEEvDpT0_,@function
        .size           _ZN6thrust24THRUST_300001_SM_1000_NS8cuda_cub4core6detail13_kernel_agentINS1_8__reduce11ReduceAgentINS0_12zip_iteratorIN4cuda3std3__45tupleIJNS0_10device_ptrIdEENS0_17counting_iteratorIlNS0_11use_defaultESF_SF_EEEEEEEPNSB_IJdlEEESJ_iNS1_9__extrema9arg_max_fIdlNSA_4lessIdEEEEEEJSI_SK_iSP_EEEvDpT0_,(.L_x_735 - _ZN6thrust24THRUST_300001_SM_1000_NS8cuda_cub4core6detail13_kernel_agentINS1_8__reduce11ReduceAgentINS0_12zip_iteratorIN4cuda3std3__45tupleIJNS0_10device_ptrIdEENS0_17counting_iteratorIlNS0_11use_defaultESF_SF_EEEEEEEPNSB_IJdlEEESJ_iNS1_9__extrema9arg_max_fIdlNSA_4lessIdEEEEEEJSI_SK_iSP_EEEvDpT0_)
        .other          _ZN6thrust24THRUST_300001_SM_1000_NS8cuda_cub4core6detail13_kernel_agentINS1_8__reduce11ReduceAgentINS0_12zip_iteratorIN4cuda3std3__45tupleIJNS0_10device_ptrIdEENS0_17counting_iteratorIlNS0_11use_defaultESF_SF_EEEEEEEPNSB_IJdlEEESJ_iNS1_9__extrema9arg_max_fIdlNSA_4lessIdEEEEEEJSI_SK_iSP_EEEvDpT0_,@"STO_CUDA_ENTRY STV_DEFAULT"
_ZN6thrust24THRUST_300001_SM_1000_NS8cuda_cub4core6detail13_kernel_agentINS1_8__reduce11ReduceAgentINS0_12zip_iteratorIN4cuda3std3__45tupleIJNS0_10device_ptrIdEENS0_17counting_iteratorIlNS0_11use_defaultESF_SF_EEEEEEEPNSB_IJdlEEESJ_iNS1_9__extrema9arg_max_fIdlNSA_4lessIdEEEEEEJSI_SK_iSP_EEEvDpT0_:
.text._ZN6thrust24THRUST_300001_SM_1000_NS8cuda_cub4core6detail13_kernel_agentINS1_8__reduce11ReduceAgentINS0_12zip_iteratorIN4cuda3std3__45tupleIJNS0_10device_ptrIdEENS0_17counting_iteratorIlNS0_11use_defaultESF_SF_EEEEEEEPNSB_IJdlEEESJ_iNS1_9__extrema9arg_max_fIdlNSA_4lessIdEEEEEEJSI_SK_iSP_EEEvDpT0_:
        /* <DEDUP_REMOVED lines=23> */
.L_x_588:
[----:B0-----:R-:W-:Y:S05]  /*0170*/  BSYNC.RECONVERGENT B1 ;  /* 0x0000000000017941 */ /* 0x001fea0003800200 */
.L_x_587:
        /* <DEDUP_REMOVED lines=19> */
.L_x_595:
        /* <DEDUP_REMOVED lines=31> */
.L_x_594:
[----:B------:R-:W-:Y:S05]  /*04a0*/  BSYNC.RECONVERGENT B3 ;  /* 0x0000000000037941 */ /* 0x000fea0003800200 */
.L_x_593:
[----:B------:R-:W-:Y:S01]  /*04b0*/  IADD3 R14, P0, PT, R14, 0x100, RZ ;  /* 0x000001000e0e7810 */ /* 0x000fe20007f1e0ff */
[----:B------:R-:W-:Y:S02]  /*04c0*/  VIADD R10, R10, 0x100 ;  /* 0x000001000a0a7836 */ /* 0x000fe40000000000 */
[----:B------:R-:W-:Y:S01]  /*04d0*/  IMAD.X R13, RZ, RZ, R13, P3 ;  /* 0x000000ffff0d7224 */ /* 0x000fe200018e060d */
[----:B------:R-:W-:Y:S01]  /*04e0*/  IADD3.X R15, PT, PT, RZ, R15, RZ, P0, !PT ;  /* 0x0000000fff0f7210 */ /* 0x000fe200007fe4ff */
[----:B------:R-:W-:Y:S08]  /*04f0*/  @P2 BRA `(.L_x_595) ;  /* 0xfffffffc006c2947 */ /* 0x000ff0000383ffff */
.L_x_592:
[----:B------:R-:W-:Y:S05]  /*0500*/  BSYNC.RECONVERGENT B2 ;  /* 0x0000000000027941 */ /* 0x000fea0003800200 */
.L_x_591:
[----:B------:R-:W-:-:S13]  /*0510*/  ISETP.GE.U32.AND P0, PT, R16, 0x300, PT ;  /* 0x000003001000780c */ /* 0x000fda0003f06070 */
[----:B------:R-:W-:Y:S05]  /*0520*/  @!P0 BRA `(.L_x_590) ;  /* 0x0000000400bc8947 */ /* 0x000fea0003800000 */
[----:B------:R-:W0:Y:S01]  /*0530*/  LDC.64 R4, c[0x0][0x380] ;  /* 0x0000e000ff047b82 */ /* 0x000e220000000a00 */
[----:B------:R-:W-:-:S07]  /*0540*/  VIADD R20, R10, 0x200 ;  /* 0x000002000a147836 */ /* 0x000fce0000000000 */
[----:B------:R-:W1:Y:S02]  /*0550*/  LDC.64 R6, c[0x0][0x388] ;  /* 0x0000e200ff067b82 */ /* 0x000e640000000a00 */
.L_x_604:
        /* <DEDUP_REMOVED lines=30> */
.L_x_597:
[----:B------:R-:W-:Y:S05]  /*0740*/  BSYNC.RECONVERGENT B2 ;  /* 0x0000000000027941 */ /* 0x000fea0003800200 */
.L_x_596:
        /* <DEDUP_REMOVED lines=23> */
.L_x_599:
[----:B------:R-:W-:Y:S05]  /*08c0*/  BSYNC.RECONVERGENT B2 ;  /* 0x0000000000027941 */ /* 0x000fea0003800200 */
.L_x_598:
        /* <DEDUP_REMOVED lines=25> */
.L_x_601:
[----:B------:R-:W-:Y:S05]  /*0a60*/  BSYNC.RECONVERGENT B2 ;  /* 0x0000000000027941 */ /* 0x000fea0003800200 */
.L_x_600:
        /* <DEDUP_REMOVED lines=22> */
.L_x_603:
[----:B------:R-:W-:Y:S05]  /*0bd0*/  BSYNC.RECONVERGENT B2 ;  /* 0x0000000000027941 */ /* 0x000fea0003800200 */
.L_x_602:
[C---:B------:R-:W-:Y:S02]  /*0be0*/  VIADD R10, R20.reuse, 0x200 ;  /* 0x00000200140a7836 */ /* 0x040fe40000000000 */
[----:B------:R-:W-:-:S03]  /*0bf0*/  VIADD R20, R20, 0x400 ;  /* 0x0000040014147836 */ /* 0x000fc60000000000 */
[----:B------:R-:W-:-:S13]  /*0c00*/  ISETP.GE.AND P0, PT, R10, UR5, PT ;  /* 0x000000050a007c0c */ /* 0x000fda000bf06270 */
[----:B------:R-:W-:Y:S05]  /*0c10*/  @!P0 BRA `(.L_x_604) ;  /* 0xfffffff800508947 */ /* 0x000fea000383ffff */
.L_x_590:
[----:B------:R-:W-:Y:S05]  /*0c20*/  BSYNC.RECONVERGENT B1 ;  /* 0x0000000000017941 */ /* 0x000fea0003800200 */
.L_x_589:
        /* <DEDUP_REMOVED lines=35> */
.L_x_607:
[----:B------:R-:W-:Y:S05]  /*0e60*/  BSYNC.RECONVERGENT B1 ;  /* 0x0000000000017941 */ /* 0x000fea0003800200 */
.L_x_606:
        /* <DEDUP_REMOVED lines=31> */
.L_x_609:
[----:B------:R-:W-:Y:S05]  /*1060*/  BSYNC.RECONVERGENT B1 ;  /* 0x0000000000017941 */ /* 0x000fea0003800200 */
.L_x_608:
        /* <DEDUP_REMOVED lines=31> */
.L_x_611:
[----:B------:R-:W-:Y:S05]  /*1260*/  BSYNC.RECONVERGENT B1 ;  /* 0x0000000000017941 */ /* 0x000fea0003800200 */
.L_x_610:
[----:B------:R-:W-:Y:S01]  /*1270*/  ISETP.GT.AND P0, PT, R10, 0x17, PT ;  /* 0x000000170a00780c */ /* 0x000fe20003f04270 */
[----:B-1----:R1:W1:Y:S01]  /*1280*/  SHFL.DOWN PT, R2, R4, 0x8, 0x1f ;  /* 0x09001f0004027f89 */ /* 0x00226200000e0000 */
[----:B------:R-:W-:Y:S01]  /*1290*/  BSSY.RECONVERGENT B1, `(.L_x_612) ;  /* 0x000001d000017945 */ /* 0x000fe20003800200 */
[----:B0-----:R-:W-:Y:S02]  /*12a0*/  IMAD.MOV.U32 R8, RZ, RZ, R11 ;  /* 0x000000ffff087224 */ /* 0x001fe400078e000b */
[----:B------:R0:W0:Y:S01]  /*12b0*/  SHFL.DOWN PT, R3, R5, 0x8, 0x1f ;  /* 0x09001f0005037f89 */ /* 0x00002200000e0000 */
[----:B------:R-:W-:Y:S02]  /*12c0*/  IMAD.MOV.U32 R9, RZ, RZ, R12 ;  /* 0x000000ffff097224 */ /* 0x000fe400078e000c */
[----:B------:R-:W-:Y:S01]  /*12d0*/  IMAD.MOV.U32 R6, RZ, RZ, R4 ;  /* 0x000000ffff067224 */ /* 0x000fe200078e0004 */
[----:B---3--:R3:W0:Y:S01]  /*12e0*/  SHFL.DOWN PT, R14, R11, 0x8, 0x1f ;  /* 0x09001f000b0e7f89 */ /* 0x00862200000e0000 */
[----:B--2---:R-:W-:-:S03]  /*12f0*/  IMAD.MOV.U32 R7, RZ, RZ, R5 ;  /* 0x000000ffff077224 */ /* 0x004fc600078e0005 */
[----:B----4-:R3:W2:Y:S01]  /*1300*/  SHFL.DOWN PT, R13, R12, 0x8, 0x1f ;  /* 0x09001f000c0d7f89 */ /* 0x0106a200000e0000 */
[----:B------:R-:W-:Y:S05]  /*1310*/  @P0 BRA `(.L_x_613) ;  /* 0x0000000000500947 */ /* 0x000fea0003800000 */
[----:B01----:R-:W-:Y:S01]  /*1320*/  DSETP.GEU.AND P0, PT, R4, R2, PT ;  /* 0x000000020400722a */ /* 0x003fe20003f0e000 */
        /* <DEDUP_REMOVED lines=19> */
.L_x_613:
[----:B------:R-:W-:Y:S05]  /*1460*/  BSYNC.RECONVERGENT B1 ;  /* 0x0000000000017941 */ /* 0x000fea0003800200 */
.L_x_612:
[----:B------:R-:W-:Y:S01]  /*1470*/  ISETP.GT.AND P0, PT, R10, 0xf, PT ;  /* 0x0000000f0a00780c */ /* 0x000fe20003f04270 */
[----:B-1----:R1:W4:Y:S01]  /*1480*/  SHFL.DOWN PT, R4, R6, 0x10, 0x1f ;  /* 0x0a001f0006047f89 */ /* 0x00232200000e0000 */
[----:B------:R-:W-:Y:S01]  /*1490*/  BSSY.RECONVERGENT B1, `(.L_x_614) ;  /* 0x000001d000017945 */ /* 0x000fe20003800200 */
[----:B0-----:R-:W-:Y:S02]  /*14a0*/  IMAD.MOV.U32 R14, RZ, RZ, R8 ;  /* 0x000000ffff0e7224 */ /* 0x001fe400078e0008 */
[----:B------:R1:W0:Y:S01]  /*14b0*/  SHFL.DOWN PT, R5, R7, 0x10, 0x1f ;  /* 0x0a001f0007057f89 */ /* 0x00022200000e0000 */
[----:B------:R-:W-:Y:S02]  /*14c0*/  IMAD.MOV.U32 R15, RZ, RZ, R9 ;  /* 0x000000ffff0f7224 */ /* 0x000fe400078e0009 */
[----:B------:R-:W-:Y:S01]  /*14d0*/  IMAD.MOV.U32 R2, RZ, RZ, R6 ;  /* 0x000000ffff027224 */ /* 0x000fe200078e0006 */
[----:B---3--:R1:W3:Y:S01]  /*14e0*/  SHFL.DOWN PT, R11, R8, 0x10, 0x1f ;  /* 0x0a001f00080b7f89 */ /* 0x0082e200000e0000 */
[----:B------:R-:W-:-:S03]  /*14f0*/  IMAD.MOV.U32 R3, RZ, RZ, R7 ;  /* 0x000000ffff037224 */ /* 0x000fc600078e0007 */
[----:B------:R1:W0:Y:S01]  /*1500*/  SHFL.DOWN PT, R12, R9, 0x10, 0x1f ;  /* 0x0a001f00090c7f89 */ /* 0x00022200000e0000 */
[----:B------:R-:W-:Y:S05]  /*1510*/  @P0 BRA `(.L_x_615) ;  /* 0x0000000000500947 */ /* 0x000fea0003800000 */
[----:B0---4-:R-:W-:Y:S01]  /*1520*/  DSETP.GEU.AND P0, PT, R6, R4, PT ;  /* 0x000000040600722a */ /* 0x011fe20003f0e000 */
[----:B---3--:R-:W-:Y:S02]  /*1530*/  IMAD.MOV.U32 R14, RZ, RZ, R11 ;  /* 0x000000ffff0e7224 */ /* 0x008fe400078e000b */
        /* <DEDUP_REMOVED lines=18> */
.L_x_615:
[----:B------:R-:W-:Y:S05]  /*1660*/  BSYNC.RECONVERGENT B1 ;  /* 0x0000000000017941 */ /* 0x000fea0003800200 */
.L_x_614:
[----:B------:R-:W-:Y:S01]  /*1670*/  ISETP.NE.AND P0, PT, R10, RZ, PT ;  /* 0x000000ff0a00720c */ /* 0x000fe20003f05270 */
[----:B------:R-:W-:-:S12]  /*1680*/  BSSY.RECONVERGENT B1, `(.L_x_616) ;  /* 0x000000a000017945 */ /* 0x000fd80003800200 */
[----:B------:R-:W-:Y:S05]  /*1690*/  @P0 BRA `(.L_x_617) ;  /* 0x0000000000200947 */ /* 0x000fea0003800000 */
[----:B-1----:R-:W1:Y:S01]  /*16a0*/  S2R R6, SR_CgaCtaId ;  /* 0x0000000000067919 */ /* 0x002e620000008800 */
[----:B0-----:R-:W-:Y:S02]  /*16b0*/  MOV R5, 0x400 ;  /* 0x0000040000057802 */ /* 0x001fe40000000f00 */
[----:B----4-:R-:W-:-:S04]  /*16c0*/  SHF.R.U32.HI R4, RZ, 0x1, R0 ;  /* 0x00000001ff047819 */ /* 0x010fc80000011600 */
[----:B------:R-:W-:Y:S02]  /*16d0*/  LOP3.LUT R4, R4, 0x1f0, RZ, 0xc0, !PT ;  /* 0x000001f004047812 */ /* 0x000fe400078ec0ff */
[----:B-1----:R-:W-:-:S05]  /*16e0*/  LEA R5, R6, R5, 0x18 ;  /* 0x0000000506057211 */ /* 0x002fca00078ec0ff */
[----:B------:R-:W-:-:S05]  /*16f0*/  IMAD.IADD R5, R4, 0x1, R5 ;  /* 0x0000000104057824 */ /* 0x000fca00078e0205 */
[----:B------:R0:W-:Y:S04]  /*1700*/  STS.64 [R5+0x10], R14 ;  /* 0x0000100e05007388 */ /* 0x0001e80000000a00 */
[----:B------:R0:W-:Y:S02]  /*1710*/  STS.64 [R5+0x8], R2 ;  /* 0x0000080205007388 */ /* 0x0001e40000000a00 */
.L_x_617:
[----:B------:R-:W-:Y:S05]  /*1720*/  BSYNC.RECONVERGENT B1 ;  /* 0x0000000000017941 */ /* 0x000fea0003800200 */
.L_x_616:
        /* <DEDUP_REMOVED lines=8> */
[----:B-1--4-:R-:W1:Y:S04]  /*17b0*/  LDS.128 R4, [R0+0x20] ;  /* 0x0000200000047984 */ /* 0x012e680000000c00 */
[----:B--2---:R2:W4:Y:S04]  /*17c0*/  LDS.64 R12, [R0+0x80] ;  /* 0x00008000000c7984 */ /* 0x0045280000000a00 */
[----:B---3--:R2:W3:Y:S01]  /*17d0*/  LDS.128 R8, [R0+0x30] ;  /* 0x0000300000087984 */ /* 0x0084e20000000c00 */
        /* <DEDUP_REMOVED lines=20> */
.L_x_620:
[----:B------:R-:W-:Y:S05]  /*1920*/  BSYNC.RECONVERGENT B1 ;  /* 0x0000000000017941 */ /* 0x000fea0003800200 */
.L_x_619:
        /* <DEDUP_REMOVED lines=23> */
.L_x_622:
[----:B------:R-:W-:Y:S05]  /*1aa0*/  BSYNC.RECONVERGENT B1 ;  /* 0x0000000000017941 */ /* 0x000fea0003800200 */
.L_x_621:
        /* <DEDUP_REMOVED lines=21> */
.L_x_624:
[----:B------:R-:W-:Y:S05]  /*1c00*/  BSYNC.RECONVERGENT B1 ;  /* 0x0000000000017941 */ /* 0x000fea0003800200 */
.L_x_623:
        /* <DEDUP_REMOVED lines=23> */
.L_x_626:
[----:B------:R-:W-:Y:S05]  /*1d80*/  BSYNC.RECONVERGENT B1 ;  /* 0x0000000000017941 */ /* 0x000fea0003800200 */
.L_x_625:
        /* <DEDUP_REMOVED lines=21> */
.L_x_628:
[----:B------:R-:W-:Y:S05]  /*1ee0*/  BSYNC.RECONVERGENT B1 ;  /* 0x0000000000017941 */ /* 0x000fea0003800200 */
.L_x_627:
        /* <DEDUP_REMOVED lines=21> */
.L_x_630:
[----:B------:R-:W-:Y:S05]  /*2040*/  BSYNC.RECONVERGENT B1 ;  /* 0x0000000000017941 */ /* 0x000fea0003800200 */
.L_x_629:
        /* <DEDUP_REMOVED lines=21> */
.L_x_605:
        /* <DEDUP_REMOVED lines=38> */
.L_x_632:
[----:B------:R-:W-:Y:S05]  /*2400*/  BSYNC.RECONVERGENT B1 ;  /* 0x0000000000017941 */ /* 0x000fea0003800200 */
.L_x_631:
[----:B------:R-:W-:Y:S01]  /*2410*/  IADD3 R8, PT, PT, R4, 0x2, RZ ;  /* 0x0000000204087810 */ /* 0x000fe20007ffe0ff */
[----:B------:R1:W1:Y:S01]  /*2420*/  SHFL.DOWN PT, R2, R6, 0x2, R5 ;  /* 0x0840000006027989 */ /* 0x00026200000e0005 */
[----:B------:R-:W-:Y:S01]  /*2430*/  BSSY.RECONVERGENT B1, `(.L_x_633) ;  /* 0x000001e000017945 */ /* 0x000fe20003800200 */
[----:B--2---:R-:W-:Y:S01]  /*2440*/  IMAD.MOV.U32 R10, RZ, RZ, R14 ;  /* 0x000000ffff0a7224 */ /* 0x004fe200078e000e */
[----:B------:R-:W-:Y:S01]  /*2450*/  ISETP.GT.AND P0, PT, R8, R5, PT ;  /* 0x000000050800720c */ /* 0x000fe20003f04270 */
[----:B------:R2:W1:Y:S01]  /*2460*/  SHFL.DOWN PT, R3, R7, 0x2, R5 ;  /* 0x0840000007037989 */ /* 0x00046200000e0005 */
[----:B----4-:R-:W-:Y:S02]  /*2470*/  IMAD.MOV.U32 R12, RZ, RZ, R16 ;  /* 0x000000ffff0c7224 */ /* 0x010fe400078e0010 */
        /* <DEDUP_REMOVED lines=25> */
.L_x_634:
[----:B------:R-:W-:Y:S05]  /*2610*/  BSYNC.RECONVERGENT B1 ;  /* 0x0000000000017941 */ /* 0x000fea0003800200 */
.L_x_633:
[----:B-1----:R-:W-:Y:S01]  /*2620*/  VIADD R2, R4, 0x4 ;  /* 0x0000000404027836 */ /* 0x002fe20000000000 */
[----:B------:R1:W4:Y:S01]  /*2630*/  SHFL.DOWN PT, R6, R8, 0x4, R5 ;  /* 0x0880000008067989 */ /* 0x00032200000e0005 */
[----:B------:R-:W-:Y:S01]  /*2640*/  BSSY.RECONVERGENT B1, `(.L_x_635) ;  /* 0x000001e000017945 */ /* 0x000fe20003800200 */
[----:B--2---:R-:W-:Y:S02]  /*2650*/  IMAD.MOV.U32 R14, RZ, RZ, R10 ;  /* 0x000000ffff0e7224 */ /* 0x004fe400078e000a */
[----:B------:R-:W-:Y:S01]  /*2660*/  ISETP.GT.AND P0, PT, R2, R5, PT ;  /* 0x000000050200720c */ /* 0x000fe20003f04270 */
[----:B------:R1:W2:Y:S01]  /*2670*/  SHFL.DOWN PT, R7, R9, 0x4, R5 ;  /* 0x0880000009077989 */ /* 0x0002a200000e0005 */
[----:B------:R-:W-:Y:S02]  /*2680*/  IMAD.MOV.U32 R16, RZ, RZ, R12 ;  /* 0x000000ffff107224 */ /* 0x000fe400078e000c */
[----:B------:R-:W-:Y:S01]  /*2690*/  IMAD.MOV.U32 R2, RZ, RZ, R8 ;  /* 0x000000ffff027224 */ /* 0x000fe200078e0008 */
[----:B---3--:R1:W3:Y:S01]  /*26a0*/  SHFL.DOWN PT, R11, R10, 0x4, R5 ;  /* 0x088000000a0b7989 */ /* 0x0082e200000e0005 */
[----:B------:R-:W-:-:S03]  /*26b0*/  IMAD.MOV.U32 R3, RZ, RZ, R9 ;  /* 0x000000ffff037224 */ /* 0x000fc600078e0009 */
[----:B0-----:R1:W0:Y:S04]  /*26c0*/  SHFL.DOWN PT, R13, R12, 0x4, R5 ;  /* 0x088000000c0d7989 */ /* 0x00122800000e0005 */
[----:B------:R-:W-:Y:S05]  /*26d0*/  @P0 BRA `(.L_x_636) ;  /* 0x0000000000500947 */ /* 0x000fea0003800000 */
[----:B--2-4-:R-:W-:Y:S01]  /*26e0*/  DSETP.GEU.AND P0, PT, R8, R6, PT ;  /* 0x000000060800722a */ /* 0x014fe20003f0e000 */
[----:B---3--:R-:W-:Y:S02]  /*26f0*/  IMAD.MOV.U32 R14, RZ, RZ, R11 ;  /* 0x000000ffff0e7224 */ /* 0x008fe400078e000b */
[----:B0-----:R-:W-:Y:S02]  /*2700*/  IMAD.MOV.U32 R16, RZ, RZ, R13 ;  /* 0x000000ffff107224 */ /* 0x001fe400078e000d */
        /* <DEDUP_REMOVED lines=17> */
.L_x_636:
[----:B------:R-:W-:Y:S05]  /*2820*/  BSYNC.RECONVERGENT B1 ;  /* 0x0000000000017941 */ /* 0x000fea0003800200 */
.L_x_635:
[----:B----4-:R-:W-:Y:S01]  /*2830*/  VIADD R6, R4, 0x8 ;  /* 0x0000000804067836 */ /* 0x010fe20000000000 */
[----:B-1----:R1:W4:Y:S01]  /*2840*/  SHFL.DOWN PT, R8, R2, 0x8, R5 ;  /* 0x0900000002087989 */ /* 0x00232200000e0005 */
[----:B------:R-:W-:Y:S01]  /*2850*/  BSSY.RECONVERGENT B1, `(.L_x_637) ;  /* 0x000001e000017945 */ /* 0x000fe20003800200 */
[----:B------:R-:W-:Y:S02]  /*2860*/  IMAD.MOV.U32 R10, RZ, RZ, R14 ;  /* 0x000000ffff0a7224 */ /* 0x000fe400078e000e */
[----:B------:R-:W-:Y:S01]  /*2870*/  ISETP.GT.AND P0, PT, R6, R5, PT ;  /* 0x000000050600720c */ /* 0x000fe20003f04270 */
[----:B------:R1:W1:Y:S01]  /*2880*/  SHFL.DOWN PT, R9, R3, 0x8, R5 ;  /* 0x0900000003097989 */ /* 0x00026200000e0005 */
[----:B------:R-:W-:Y:S02]  /*2890*/  IMAD.MOV.U32 R12, RZ, RZ, R16 ;  /* 0x000000ffff0c7224 */ /* 0x000fe400078e0010 */
[----:B------:R-:W-:Y:S01]  /*28a0*/  IMAD.MOV.U32 R6, RZ, RZ, R2 ;  /* 0x000000ffff067224 */ /* 0x000fe200078e0002 */
[----:B---3--:R3:W1:Y:S01]  /*28b0*/  SHFL.DOWN PT, R11, R14, 0x8, R5 ;  /* 0x090000000e0b7989 */ /* 0x00866200000e0005 */
[----:B--2---:R-:W-:-:S03]  /*28c0*/  IMAD.MOV.U32 R7, RZ, RZ, R3 ;  /* 0x000000ffff077224 */ /* 0x004fc600078e0003 */
[----:B0-----:R3:W0:Y:S04]  /*28d0*/  SHFL.DOWN PT, R13, R16, 0x8, R5 ;  /* 0x09000000100d7989 */ /* 0x00162800000e0005 */
[----:B------:R-:W-:Y:S05]  /*28e0*/  @P0 BRA `(.L_x_638) ;  /* 0x0000000000500947 */ /* 0x000fea0003800000 */
[----:B-1--4-:R-:W-:Y:S01]  /*28f0*/  DSETP.GEU.AND P0, PT, R2, R8, PT ;  /* 0x000000080200722a */ /* 0x012fe20003f0e000 */
[----:B------:R-:W-:Y:S02]  /*2900*/  IMAD.MOV.U32 R10, RZ, RZ, R11 ;  /* 0x000000ffff0a7224 */ /* 0x000fe400078e000b */
        /* <DEDUP_REMOVED lines=18> */
.L_x_638:
[----:B------:R-:W-:Y:S05]  /*2a30*/  BSYNC.RECONVERGENT B1 ;  /* 0x0000000000017941 */ /* 0x000fea0003800200 */
.L_x_637:
[----:B-1----:R-:W-:Y:S01]  /*2a40*/  VIADD R2, R4, 0x10 ;  /* 0x0000001004027836 */ /* 0x002fe20000000000 */
[----:B----4-:R1:W2:Y:S01]  /*2a50*/  SHFL.DOWN PT, R8, R6, 0x10, R5 ;  /* 0x0a00000006087989 */ /* 0x0102a200000e0005 */
[----:B------:R-:W-:Y:S01]  /*2a60*/  BSSY.RECONVERGENT B1, `(.L_x_639) ;  /* 0x000001e000017945 */ /* 0x000fe20003800200 */
[----:B---3--:R-:W-:Y:S02]  /*2a70*/  IMAD.MOV.U32 R14, RZ, RZ, R10 ;  /* 0x000000ffff0e7224 */ /* 0x008fe400078e000a */
[----:B------:R-:W-:Y:S01]  /*2a80*/  ISETP.GT.AND P0, PT, R2, R5, PT ;  /* 0x000000050200720c */ /* 0x000fe20003f04270 */
[----:B------:R1:W3:Y:S01]  /*2a90*/  SHFL.DOWN PT, R9, R7, 0x10, R5 ;  /* 0x0a00000007097989 */ /* 0x0002e200000e0005 */
[----:B------:R-:W-:Y:S02]  /*2aa0*/  IMAD.MOV.U32 R15, RZ, RZ, R12 ;  /* 0x000000ffff0f7224 */ /* 0x000fe400078e000c */
[----:B------:R-:W-:Y:S01]  /*2ab0*/  IMAD.MOV.U32 R2, RZ, RZ, R6 ;  /* 0x000000ffff027224 */ /* 0x000fe200078e0006 */
[----:B------:R1:W4:Y:S01]  /*2ac0*/  SHFL.DOWN PT, R11, R10, 0x10, R5 ;  /* 0x0a0000000a0b7989 */ /* 0x00032200000e0005 */
[----:B------:R-:W-:-:S03]  /*2ad0*/  IMAD.MOV.U32 R3, RZ, RZ, R7 ;  /* 0x000000ffff037224 */ /* 0x000fc600078e0007 */
[----:B0-----:R1:W0:Y:S04]  /*2ae0*/  SHFL.DOWN PT, R13, R12, 0x10, R5 ;  /* 0x0a0000000c0d7989 */ /* 0x00122800000e0005 */
[----:B------:R-:W-:Y:S05]  /*2af0*/  @P0 BRA `(.L_x_640) ;  /* 0x0000000000500947 */ /* 0x000fea0003800000 */
[----:B--23--:R-:W-:Y:S01]  /*2b00*/  DSETP.GEU.AND P0, PT, R6, R8, PT ;  /* 0x000000080600722a */ /* 0x00cfe20003f0e000 */
[----:B----4-:R-:W-:Y:S02]  /*2b10*/  IMAD.MOV.U32 R14, RZ, RZ, R11 ;  /* 0x000000ffff0e7224 */ /* 0x010fe400078e000b */
[----:B0-----:R-:W-:Y:S02]  /*2b20*/  IMAD.MOV.U32 R15, RZ, RZ, R13 ;  /* 0x000000ffff0f7224 */ /* 0x001fe400078e000d */
        /* <DEDUP_REMOVED lines=17> */
.L_x_640:
[----:B------:R-:W-:Y:S05]  /*2c40*/  BSYNC.RECONVERGENT B1 ;  /* 0x0000000000017941 */ /* 0x000fea0003800200 */
.L_x_639:
        /* <DEDUP_REMOVED lines=11> */
.L_x_642:
[----:B------:R-:W-:Y:S05]  /*2d00*/  BSYNC.RECONVERGENT B1 ;  /* 0x0000000000017941 */ /* 0x000fea0003800200 */
.L_x_641:
[----:B------:R-:W-:Y:S01]  /*2d10*/  BAR.SYNC.DEFER_BLOCKING 0x0 ;  /* 0x0000000000007b1d */ /* 0x000fe20000010000 */
[----:B------:R-:W-:-:S13]  /*2d20*/  ISETP.NE.AND P1, PT, R0, RZ, PT ;  /* 0x000000ff0000720c */ /* 0x000fda0003f25270 */
[----:B------:R-:W-:Y:S05]  /*2d30*/  @P1 BRA `(.L_x_618) ;  /* 0x0000003400ec1947 */ /* 0x000fea0003800000 */
[----:B------:R-:W-:Y:S01]  /*2d40*/  UISETP.GE.AND UP0, UPT, UR6, 0x21, UPT ;  /* 0x000000210600788c */ /* 0x000fe2000bf06270 */
[----:B----4-:R-:W-:Y:S02]  /*2d50*/  IMAD.MOV.U32 R11, RZ, RZ, R14 ;  /* 0x000000ffff0b7224 */ /* 0x010fe400078e000e */
[----:B--2---:R-:W-:Y:S02]  /*2d60*/  IMAD.MOV.U32 R8, RZ, RZ, R15 ;  /* 0x000000ffff087224 */ /* 0x004fe400078e000f */
        /* <DEDUP_REMOVED lines=29> */
.L_x_644:
[----:B------:R-:W-:Y:S05]  /*2f40*/  BSYNC.RECONVERGENT B1 ;  /* 0x0000000000017941 */ /* 0x000fea0003800200 */
.L_x_643:
[----:B------:R-:W-:Y:S01]  /*2f50*/  UISETP.GE.AND UP0, UPT, UR6, 0x41, UPT ;  /* 0x000000410600788c */ /* 0x000fe2000bf06270 */
[----:B---3--:R-:W-:Y:S02]  /*2f60*/  IMAD.MOV.U32 R9, RZ, RZ, R11 ;  /* 0x000000ffff097224 */ /* 0x008fe400078e000b */
[----:B------:R-:W-:Y:S02]  /*2f70*/  IMAD.MOV.U32 R0, RZ, RZ, R8 ;  /* 0x000000ffff007224 */ /* 0x000fe400078e0008 */
[----:B------:R-:W-:Y:S02]  /*2f80*/  IMAD.MOV.U32 R2, RZ, RZ, R4 ;  /* 0x000000ffff027224 */ /* 0x000fe400078e0004 */
[----:B------:R-:W-:Y:S02]  /*2f90*/  IMAD.MOV.U32 R3, RZ, RZ, R5 ;  /* 0x000000ffff037224 */ /* 0x000fe400078e0005 */
        /* <DEDUP_REMOVED lines=9> */
[----:B------:R-:W-:Y:S01]  /*3030*/  IMAD.MOV.U32 R3, RZ, RZ, R7 ;  /* 0x000000ffff037224 */ /* 0x000fe200078e0007 */
[----:B0-----:R-:W-:Y:S01]  /*3040*/  MOV R0, R13 ;  /* 0x0000000d00007202 */ /* 0x001fe20000000f00 */
        /* <DEDUP_REMOVED lines=16> */
.L_x_646:
[----:B------:R-:W-:Y:S05]  /*3150*/  BSYNC.RECONVERGENT B1 ;  /* 0x0000000000017941 */ /* 0x000fea0003800200 */
.L_x_645:
[----:B------:R-:W-:Y:S01]  /*3160*/  UISETP.GE.AND UP0, UPT, UR6, 0x61, UPT ;  /* 0x000000610600788c */ /* 0x000fe2000bf06270 */
[----:B------:R-:W-:Y:S02]  /*3170*/  IMAD.MOV.U32 R11, RZ, RZ, R9 ;  /* 0x000000ffff0b7224 */ /* 0x000fe400078e0009 */
        /* <DEDUP_REMOVED lines=30> */
.L_x_648:
[----:B------:R-:W-:Y:S05]  /*3360*/  BSYNC.RECONVERGENT B1 ;  /* 0x0000000000017941 */ /* 0x000fea0003800200 */
.L_x_647:
        /* <DEDUP_REMOVED lines=32> */
.L_x_650:
[----:B------:R-:W-:Y:S05]  /*3570*/  BSYNC.RECONVERGENT B1 ;  /* 0x0000000000017941 */ /* 0x000fea0003800200 */
.L_x_649:
        /* <DEDUP_REMOVED lines=32> */
.L_x_652:
[----:B------:R-:W-:Y:S05]  /*3780*/  BSYNC.RECONVERGENT B1 ;  /* 0x0000000000017941 */ /* 0x000fea0003800200 */
.L_x_651:
        /* <DEDUP_REMOVED lines=32> */
.L_x_654:
[----:B------:R-:W-:Y:S05]  /*3990*/  BSYNC.RECONVERGENT B1 ;  /* 0x0000000000017941 */ /* 0x000fea0003800200 */
.L_x_653:
[----:B------:R-:W-:Y:S01]  /*39a0*/  UISETP.GE.AND UP0, UPT, UR6, 0xe1, UPT ;  /* 0x000000e10600788c */ /* 0x000fe2000bf06270 */
[----:B------:R-:W-:Y:S02]  /*39b0*/  IMAD.MOV.U32 R14, RZ, RZ, R9 ;  /* 0x000000ffff0e7224 */ /* 0x000fe400078e0009 */
[----:B------:R-:W-:Y:S02]  /*39c0*/  IMAD.MOV.U32 R15, RZ, RZ, R0 ;  /* 0x000000ffff0f7224 */ /* 0x000fe400078e0000 */
[----:B------:R-:W-:Y:S02]  /*39d0*/  IMAD.MOV.U32 R2, RZ, RZ, R6 ;  /* 0x000000ffff027224 */ /* 0x000fe400078e0006 */
[----:B------:R-:W-:Y:S02]  /*39e0*/  IMAD.MOV.U32 R3, RZ, RZ, R7 ;  /* 0x000000ffff037224 */ /* 0x000fe400078e0007 */
[----:B------:R-:W-:Y:S05]  /*39f0*/  BRA.U !UP0, `(.L_x_618) ;  /* 0x0000002908bc7547 */ /* 0x000fea000b800000 */
        /* <DEDUP_REMOVED lines=26> */
.L_x_586:
        /* <DEDUP_REMOVED lines=37> */
.L_x_656:
[----:B------:R-:W-:Y:S05]  /*3df0*/  BSYNC.RECONVERGENT B1 ;  /* 0x0000000000017941 */ /* 0x000fea0003800200 */
.L_x_655:
[----:B------:R-:W-:Y:S01]  /*3e00*/  UISETP.GE.U32.AND UP0, UPT, UR4, 0xa00, UPT ;  /* 0x00000a000400788c */ /* 0x000fe2000bf06070 */
[----:B------:R-:W-:-:S08]  /*3e10*/  IMAD.MOV.U32 R5, RZ, RZ, 0x500 ;  /* 0x00000500ff057424 */ /* 0x000fd000078e00ff */
[----:B------:R-:W-:Y:S05]  /*3e20*/  BRA.U !UP0, `(.L_x_657) ;  /* 0x0000000508647547 */ /* 0x000fea000b800000 */
[----:B------:R-:W-:Y:S01]  /*3e30*/  IMAD.MOV.U32 R14, RZ, RZ, R8 ;  /* 0x000000ffff0e7224 */ /* 0x000fe200078e0008 */
[----:B------:R-:W-:Y:S01]  /*3e40*/  MOV R15, R9 ;  /* 0x00000009000f7202 */ /* 0x000fe20000000f00 */
[----:B------:R-:W-:Y:S01]  /*3e50*/  IMAD.MOV.U32 R17, RZ, RZ, 0x500 ;  /* 0x00000500ff117424 */ /* 0x000fe200078e00ff */
[----:B------:R-:W0:Y:S01]  /*3e60*/  LDCU UR4, c[0x0][0x398] ;  /* 0x00007300ff0477ac */ /* 0x000e220008000800 */
[----:B------:R-:W1:Y:S05]  /*3e70*/  LDCU.64 UR6, c[0x0][0x388] ;  /* 0x00007100ff0677ac */ /* 0x000e6a0008000a00 */
.L_x_660:
[----:B------:R-:W-:-:S05]  /*3e80*/  IMAD.WIDE.U32 R20, R17, 0x8, R2 ;  /* 0x0000000811147825 */ /* 0x000fca00078e0002 */
[----:B------:R-:W2:Y:S04]  /*3e90*/  LDG.E.64 R12, desc[UR8][R20.64] ;  /* 0x00000008140c7981 */ /* 0x000ea8000c1e1b00 */
[----:B------:R-:W3:Y:S01]  /*3ea0*/  LDG.E.64 R10, desc[UR8][R20.64+0x800] ;  /* 0x00080008140a7981 */ /* 0x000ee2000c1e1b00 */
[----:B------:R-:W-:Y:S01]  /*3eb0*/  IADD3 R16, P0, PT, R0, R17, RZ ;  /* 0x0000001100107210 */ /* 0x000fe20007f1e0ff */
[----:B------:R-:W-:Y:S02]  /*3ec0*/  BSSY.RECONVERGENT B1, `(.L_x_658) ;  /* 0x0000022000017945 */ /* 0x000fe40003800200 */
[----:B------:R-:W5:Y:S01]  /*3ed0*/  LDG.E.64 R6, desc[UR8][R20.64+0x1000] ;  /* 0x0010000814067981 */ /* 0x000f62000c1e1b00 */
[----:B-1----:R-:W-:Y:S01]  /*3ee0*/  IADD3 R16, P2, PT, R16, UR6, RZ ;  /* 0x0000000610107c10 */ /* 0x002fe2000ff5e0ff */
[----:B------:R-:W-:-:S02]  /*3ef0*/  IMAD.X R19, RZ, RZ, RZ, P0 ;  /* 0x000000ffff137224 */ /* 0x000fc400000e06ff */
[----:B------:R-:W5:Y:S03]  /*3f00*/  LDG.E.64 R4, desc[UR8][R20.64+0x1800] ;  /* 0x0018000814047981 */ /* 0x000f66000c1e1b00 */
[----:B------:R-:W-:Y:S01]  /*3f10*/  IADD3.X R19, PT, PT, R19, UR7, RZ, P2, !PT ;  /* 0x0000000713137c10 */ /* 0x000fe200097fe4ff */
[----:B------:R1:W5:Y:S04]  /*3f20*/  LDG.E.64 R8, desc[UR8][R20.64+0x2000] ;  /* 0x0020000814087981 */ /* 0x000368000c1e1b00 */
[----:B------:R-:W-:Y:S02]  /*3f30*/  IMAD.MOV.U32 R18, RZ, RZ, R19 ;  /* 0x000000ffff127224 */ /* 0x000fe400078e0013 */
[----:B-1----:R-:W-:Y:S01]  /*3f40*/  IMAD.MOV.U32 R21, RZ, RZ, R16 ;  /* 0x000000ffff157224 */ /* 0x002fe200078e0010 */
        /* <DEDUP_REMOVED lines=12> */
[----:B---3--:R-:W-:-:S14]  /*4010*/  DSETP.GEU.AND P2, PT, R12, R10, PT ;  /* 0x0000000a0c00722a */ /* 0x008fdc0003f4e000 */
[----:B------:R-:W-:Y:S05]  /*4020*/  @!P2 BRA `(.L_x_659) ;  /* 0x00000000002ca947 */ /* 0x000fea0003800000 */
[----:B------:R-:W-:-:S04]  /*4030*/  IADD3 R14, P0, P1, R0, UR6, R17 ;  /* 0x00000006000e7c10 */ /* 0x000fc8000f91e011 */
[----:B------:R-:W-:Y:S02]  /*4040*/  IADD3 R14, P2, PT, R14, 0x100, RZ ;  /* 0x000001000e0e7810 */ /* 0x000fe40007f5e0ff */
[----:B------:R-:W-:Y:S02]  /*4050*/  IADD3.X R15, PT, PT, RZ, UR7, RZ, P0, P1 ;  /* 0x00000007ff0f7c10 */ /* 0x000fe400087e24ff */
[----:B------:R-:W-:-:S03]  /*4060*/  ISETP.GE.U32.AND P0, PT, R21, R14, PT ;  /* 0x0000000e1500720c */ /* 0x000fc60003f06070 */
[----:B------:R-:W-:-:S05]  /*4070*/  IMAD.X R15, RZ, RZ, R15, P2 ;  /* 0x000000ffff0f7224 */ /* 0x000fca00010e060f */
[----:B------:R-:W-:-:S13]  /*4080*/  ISETP.GE.AND.EX P0, PT, R18, R15, PT, P0 ;  /* 0x0000000f1200720c */ /* 0x000fda0003f06300 */
[----:B------:R-:W-:-:S06]  /*4090*/  DSETP.LT.OR P0, PT, R10, R12, !P0 ;  /* 0x0000000c0a00722a */ /* 0x000fcc0004701400 */
[----:B------:R-:W-:Y:S02]  /*40a0*/  FSEL R10, R12, R10, P0 ;  /* 0x0000000a0c0a7208 */ /* 0x000fe40000000000 */
[----:B------:R-:W-:Y:S02]  /*40b0*/  FSEL R11, R13, R11, P0 ;  /* 0x0000000b0d0b7208 */ /* 0x000fe40000000000 */
[----:B------:R-:W-:Y:S02]  /*40c0*/  SEL R14, R21, R14, P0 ;  /* 0x0000000e150e7207 */ /* 0x000fe40000000000 */
[----:B------:R-:W-:-:S07]  /*40d0*/  SEL R15, R18, R15, P0 ;  /* 0x0000000f120f7207 */ /* 0x000fce0000000000 */
.L_x_659:
[----:B0-----:R-:W-:Y:S05]  /*40e0*/  BSYNC.RECONVERGENT B1 ;  /* 0x0000000000017941 */ /* 0x001fea0003800200 */
.L_x_658:
[----:B-----5:R-:W-:Y:S01]  /*40f0*/  DSETP.GEU.AND P2, PT, R10, R6, PT ;  /* 0x000000060a00722a */ /* 0x020fe20003f4e000 */
[----:B------:R-:W-:Y:S02]  /*4100*/  IADD3 R13, P0, PT, R16, 0x200, RZ ;  /* 0x00000200100d7810 */ /* 0x000fe40007f1e0ff */
[----:B------:R-:W-:-:S03]  /*4110*/  IADD3 R23, P3, P4, R0, UR6, R17 ;  /* 0x0000000600177c10 */ /* 0x000fc6000fc7e011 */
[----:B------:R-:W-:Y:S01]  /*4120*/  IMAD.X R12, RZ, RZ, R19, P0 ;  /* 0x000000ffff0c7224 */ /* 0x000fe200000e0613 */
[----:B------:R-:W-:-:S07]  /*4130*/  IADD3.X R24, PT, PT, RZ, UR7, RZ, P3, P4 ;  /* 0x00000007ff187c10 */ /* 0x000fce0009fe84ff */
        /* <DEDUP_REMOVED lines=10> */
[----:B------:R-:W-:Y:S01]  /*41e0*/  IMAD.X R11, RZ, RZ, R24, P3 ;  /* 0x000000ffff0b7224 */ /* 0x000fe200018e0618 */
[----:B------:R-:W-:Y:S01]  /*41f0*/  IADD3 R23, P3, PT, R23, 0x400, RZ ;  /* 0x0000040017177810 */ /* 0x000fe20007f7e0ff */
[----:B------:R-:W-:-:S04]  /*4200*/  DSETP.GEU.AND P1, PT, R6, R4, PT ;  /* 0x000000040600722a */ /* 0x000fc80003f2e000 */
[----:B------:R-:W-:-:S10]  /*4210*/  IMAD.X R24, RZ, RZ, R24, P3 ;  /* 0x000000ffff187224 */ /* 0x000fd400018e0618 */
        /* <DEDUP_REMOVED lines=9> */
[----:B------:R-:W-:-:S04]  /*42b0*/  VIADD R6, R17, 0xa00 ;  /* 0x00000a0011067836 */ /* 0x000fc80000000000 */
[----:B------:R-:W-:Y:S01]  /*42c0*/  DSETP.GEU.AND P2, PT, R4, R8, PT ;  /* 0x000000080400722a */ /* 0x000fe20003f4e000 */
[----:B------:R-:W-:-:S13]  /*42d0*/  ISETP.GT.AND P1, PT, R6, UR4, PT ;  /* 0x0000000406007c0c */ /* 0x000fda000bf24270 */
[----:B------:R-:W-:-:S04]  /*42e0*/  @P2 ISETP.GE.U32.AND P0, PT, R10, R23, PT ;  /* 0x000000170a00220c */ /* 0x000fc80003f06070 */
[----:B------:R-:W-:-:S13]  /*42f0*/  @P2 ISETP.GE.AND.EX P0, PT, R11, R24, PT, P0 ;  /* 0x000000180b00220c */ /* 0x000fda0003f06300 */
[----:B------:R-:W-:-:S06]  /*4300*/  @P2 DSETP.LT.OR P0, PT, R8, R4, !P0 ;  /* 0x000000040800222a */ /* 0x000fcc0004701400 */
[----:B------:R-:W-:Y:S02]  /*4310*/  @P2 FSEL R4, R4, R8, P0 ;  /* 0x0000000804042208 */ /* 0x000fe40000000000 */
[----:B------:R-:W-:Y:S01]  /*4320*/  @P2 FSEL R7, R5, R9, P0 ;  /* 0x0000000905072208 */ /* 0x000fe20000000000 */
[----:B------:R-:W-:Y:S01]  /*4330*/  VIADD R5, R17, 0x500 ;  /* 0x0000050011057836 */ /* 0x000fe20000000000 */
[----:B------:R-:W-:Y:S01]  /*4340*/  @P2 SEL R23, R10, R23, P0 ;  /* 0x000000170a172207 */ /* 0x000fe20000000000 */
[----:B------:R-:W-:Y:S01]  /*4350*/  @P2 IMAD.MOV.U32 R8, RZ, RZ, R4 ;  /* 0x000000ffff082224 */ /* 0x000fe200078e0004 */
[----:B------:R-:W-:Y:S01]  /*4360*/  @P2 SEL R24, R11, R24, P0 ;  /* 0x000000180b182207 */ /* 0x000fe20000000000 */
[----:B------:R-:W-:Y:S02]  /*4370*/  @P2 IMAD.MOV.U32 R9, RZ, RZ, R7 ;  /* 0x000000ffff092224 */ /* 0x000fe400078e0007 */
[----:B------:R-:W-:Y:S02]  /*4380*/  IMAD.MOV.U32 R17, RZ, RZ, R5 ;  /* 0x000000ffff117224 */ /* 0x000fe400078e0005 */
[----:B------:R-:W-:-:S02]  /*4390*/  IMAD.MOV.U32 R14, RZ, RZ, R8 ;  /* 0x000000ffff0e7224 */ /* 0x000fc400078e0008 */
[----:B------:R-:W-:Y:S01]  /*43a0*/  IMAD.MOV.U32 R15, RZ, RZ, R9 ;  /* 0x000000ffff0f7224 */ /* 0x000fe200078e0009 */
[----:B------:R-:W-:Y:S06]  /*43b0*/  @!P1 BRA `(.L_x_660) ;  /* 0xfffffff800b09947 */ /* 0x000fec000383ffff */
.L_x_657:
        /* <DEDUP_REMOVED lines=14> */
[----:B------:R-:W-:Y:S02]  /*44a0*/  IADD3 R7, PT, PT, R0, R5, RZ ;  /* 0x0000000500077210 */ /* 0x000fe40007ffe0ff */
[----:B------:R-:W-:Y:S02]  /*44b0*/  LEA.HI R4, R10, 0x1, RZ, 0x18 ;  /* 0x000000010a047811 */ /* 0x000fe400078fc0ff */
[----:B------:R-:W-:Y:S02]  /*44c0*/  IADD3 R14, P0, PT, R7, UR6, RZ ;  /* 0x00000006070e7c10 */ /* 0x000fe4000ff1e0ff */
[----:B------:R-:W-:Y:S01]  /*44d0*/  LOP3.LUT R6, R4, 0x3, RZ, 0xc0, !PT ;  /* 0x0000000304067812 */ /* 0x000fe200078ec0ff */
[----:B------:R-:W-:Y:S02]  /*44e0*/  IMAD.MOV.U32 R4, RZ, RZ, R0 ;  /* 0x000000ffff047224 */ /* 0x000fe400078e0000 */
[----:B------:R-:W-:-:S02]  /*44f0*/  IMAD.X R15, RZ, RZ, UR7, P0 ;  /* 0x00000007ff0f7e24 */ /* 0x000fc400080e06ff */
[----:B------:R-:W-:Y:S02]  /*4500*/  IMAD.MOV R11, RZ, RZ, -R6 ;  /* 0x000000ffff0b7224 */ /* 0x000fe400078e0a06 */
[----:B0-----:R-:W-:-:S04]  /*4510*/  IMAD.WIDE.U32 R2, R7, 0x8, R2 ;  /* 0x0000000807027825 */ /* 0x001fc800078e0002 */
[----:B------:R-:W-:Y:S02]  /*4520*/  IMAD.MOV.U32 R12, RZ, RZ, R2 ;  /* 0x000000ffff0c7224 */ /* 0x000fe400078e0002 */
[----:B------:R-:W-:-:S07]  /*4530*/  IMAD.MOV.U32 R13, RZ, RZ, R3 ;  /* 0x000000ffff0d7224 */ /* 0x000fce00078e0003 */
.L_x_667:
        /* <DEDUP_REMOVED lines=31> */
.L_x_666:
[----:B------:R-:W-:Y:S05]  /*4730*/  BSYNC.RECONVERGENT B3 ;  /* 0x0000000000037941 */ /* 0x000fea0003800200 */
.L_x_665:
[----:B------:R-:W-:Y:S01]  /*4740*/  IADD3 R14, P0, PT, R14, 0x100, RZ ;  /* 0x000001000e0e7810 */ /* 0x000fe20007f1e0ff */
[----:B------:R-:W-:Y:S02]  /*4750*/  VIADD R4, R4, 0x100 ;  /* 0x0000010004047836 */ /* 0x000fe40000000000 */
[----:B------:R-:W-:Y:S02]  /*4760*/  IMAD.X R13, RZ, RZ, R13, P3 ;  /* 0x000000ffff0d7224 */ /* 0x000fe400018e060d */
[----:B------:R-:W-:Y:S01]  /*4770*/  IMAD.X R15, RZ, RZ, R15, P0 ;  /* 0x000000ffff0f7224 */ /* 0x000fe200000e060f */
[----:B------:R-:W-:Y:S07]  /*4780*/  @P2 BRA `(.L_x_667) ;  /* 0xfffffffc006c2947 */ /* 0x000fee000383ffff */
.L_x_664:
[----:B------:R-:W-:Y:S05]  /*4790*/  BSYNC.RECONVERGENT B2 ;  /* 0x0000000000027941 */ /* 0x000fea0003800200 */
.L_x_663:
[----:B------:R-:W-:-:S13]  /*47a0*/  ISETP.GE.U32.AND P0, PT, R10, 0x300, PT ;  /* 0x000003000a00780c */ /* 0x000fda0003f06070 */
[----:B------:R-:W-:Y:S05]  /*47b0*/  @!P0 BRA `(.L_x_662) ;  /* 0x0000000400fc8947 */ /* 0x000fea0003800000 */
[----:B------:R-:W0:Y:S01]  /*47c0*/  LDCU.128 UR12, c[0x0][0x380] ;  /* 0x00007000ff0c77ac */ /* 0x000e220008000c00 */
[----:B------:R-:W1:Y:S01]  /*47d0*/  LDC.64 R20, c[0x0][0x380] ;  /* 0x0000e000ff147b82 */ /* 0x000e620000000a00 */
[CC--:B------:R-:W-:Y:S01]  /*47e0*/  IADD3 R7, P1, PT, R4.reuse, R5.reuse, RZ ;  /* 0x0000000504077210 */ /* 0x0c0fe20007f3e0ff */
[C---:B------:R-:W-:Y:S01]  /*47f0*/  VIADD R22, R4.reuse, 0x200 ;  /* 0x0000020004167836 */ /* 0x040fe20000000000 */
[----:B------:R-:W-:-:S03]  /*4800*/  IADD3 R16, PT, PT, R4, R5, RZ ;  /* 0x0000000504107210 */ /* 0x000fc60007ffe0ff */
[----:B------:R-:W-:Y:S02]  /*4810*/  IMAD.X R10, RZ, RZ, RZ, P1 ;  /* 0x000000ffff0a7224 */ /* 0x000fe400008e06ff */
[----:B------:R-:W2:Y:S01]  /*4820*/  LDC.64 R2, c[0x0][0x388] ;  /* 0x0000e200ff027b82 */ /* 0x000ea20000000a00 */
[C---:B0-----:R-:W-:Y:S02]  /*4830*/  LEA R6, P2, R7.reuse, UR12, 0x3 ;  /* 0x0000000c07067c11 */ /* 0x041fe4000f8418ff */
[----:B------:R-:W-:Y:S02]  /*4840*/  IADD3 R18, P0, PT, R16, UR14, RZ ;  /* 0x0000000e10127c10 */ /* 0x000fe4000ff1e0ff */
[----:B------:R-:W-:Y:S02]  /*4850*/  IADD3 R6, P1, PT, R6, 0x1800, RZ ;  /* 0x0000180006067810 */ /* 0x000fe40007f3e0ff */
[----:B------:R-:W-:Y:S01]  /*4860*/  LEA.HI.X R5, R7, UR13, R10, 0x3, P2 ;  /* 0x0000000d07057c11 */ /* 0x000fe200090f1c0a */
[----:B-1----:R-:W-:-:S04]  /*4870*/  IMAD.WIDE.U32 R20, R16, 0x8, R20 ;  /* 0x0000000810147825 */ /* 0x002fc800078e0014 */
[----:B------:R-:W-:Y:S02]  /*4880*/  IMAD.X R19, RZ, RZ, UR15, P0 ;  /* 0x0000000fff137e24 */ /* 0x000fe400080e06ff */
[----:B------:R-:W-:-:S07]  /*4890*/  IMAD.X R5, RZ, RZ, R5, P1 ;  /* 0x000000ffff057224 */ /* 0x000fce00008e0605 */
.L_x_676:
[----:B------:R-:W3:Y:S01]  /*48a0*/  LDG.E.64 R14, desc[UR8][R20.64] ;  /* 0x00000008140e7981 */ /* 0x000ee2000c1e1b00 */
[----:B------:R-:W-:-:S05]  /*48b0*/  IMAD.MOV.U32 R4, RZ, RZ, R6 ;  /* 0x000000ffff047224 */ /* 0x000fca00078e0006 */
[----:B------:R0:W5:Y:S04]  /*48c0*/  LDG.E.64 R10, desc[UR8][R4.64+-0x1000] ;  /* 0xfff00008040a7981 */ /* 0x000168000c1e1b00 */
[----:B------:R0:W5:Y:S01]  /*48d0*/  LDG.E.64 R6, desc[UR8][R4.64+-0x800] ;  /* 0xfff8000804067981 */ /* 0x000162000c1e1b00 */
[----:B------:R-:W-:Y:S01]  /*48e0*/  BSSY.RECONVERGENT B2, `(.L_x_668) ;  /* 0x0000015000027945 */ /* 0x000fe20003800200 */
[----:B------:R-:W-:Y:S02]  /*48f0*/  IMAD.MOV.U32 R26, RZ, RZ, R18 ;  /* 0x000000ffff1a7224 */ /* 0x000fe400078e0012 */
[----:B------:R-:W-:Y:S01]  /*4900*/  IMAD.MOV.U32 R25, RZ, RZ, R19 ;  /* 0x000000ffff197224 */ /* 0x000fe200078e0013 */
[----:B---3--:R-:W-:Y:S01]  /*4910*/  DSETP.GEU.AND P0, PT, R8, R14, PT ;  /* 0x0000000e0800722a */ /* 0x008fe20003f0e000 */
[----:B------:R-:W-:-:S02]  /*4920*/  IMAD.MOV.U32 R12, RZ, RZ, R14 ;  /* 0x000000ffff0c7224 */ /* 0x000fc400078e000e */
        /* <DEDUP_REMOVED lines=16> */
.L_x_669:
[----:B------:R-:W-:Y:S05]  /*4a30*/  BSYNC.RECONVERGENT B2 ;  /* 0x0000000000027941 */ /* 0x000fea0003800200 */
.L_x_668:
[----:B-----5:R-:W-:Y:S01]  /*4a40*/  DSETP.GEU.AND P0, PT, R12, R10, PT ;  /* 0x0000000a0c00722a */ /* 0x020fe20003f0e000 */
[----:B------:R-:W-:Y:S01]  /*4a50*/  VIADD R9, R16, 0x100 ;  /* 0x0000010010097836 */ /* 0x000fe20000000000 */
[----:B------:R-:W-:Y:S01]  /*4a60*/  BSSY.RECONVERGENT B2, `(.L_x_670) ;  /* 0x0000016000027945 */ /* 0x000fe20003800200 */
[----:B------:R-:W-:-:S03]  /*4a70*/  IMAD.MOV.U32 R8, RZ, RZ, R10 ;  /* 0x000000ffff087224 */ /* 0x000fc600078e000a */
[----:B--2---:R-:W-:Y:S01]  /*4a80*/  IADD3 R23, P1, PT, R9, R2, RZ ;  /* 0x0000000209177210 */ /* 0x004fe20007f3e0ff */
[----:B------:R-:W-:-:S04]  /*4a90*/  IMAD.MOV.U32 R9, RZ, RZ, R11 ;  /* 0x000000ffff097224 */ /* 0x000fc800078e000b */
[----:B------:R-:W-:Y:S02]  /*4aa0*/  IMAD.X R24, RZ, RZ, R3, P1 ;  /* 0x000000ffff187224 */ /* 0x000fe400008e0603 */
[----:B------:R-:W-:Y:S02]  /*4ab0*/  IMAD.MOV.U32 R15, RZ, RZ, R23 ;  /* 0x000000ffff0f7224 */ /* 0x000fe400078e0017 */
[----:B------:R-:W-:Y:S01]  /*4ac0*/  IMAD.MOV.U32 R14, RZ, RZ, R24 ;  /* 0x000000ffff0e7224 */ /* 0x000fe200078e0018 */
        /* <DEDUP_REMOVED lines=15> */
.L_x_671:
[----:B------:R-:W-:Y:S05]  /*4bc0*/  BSYNC.RECONVERGENT B2 ;  /* 0x0000000000027941 */ /* 0x000fea0003800200 */
.L_x_670:
[----:B------:R0:W5:Y:S01]  /*4bd0*/  LDG.E.64 R10, desc[UR8][R4.64] ;  /* 0x00000008040a7981 */ /* 0x000162000c1e1b00 */
[----:B------:R-:W-:Y:S01]  /*4be0*/  DSETP.GEU.AND P0, PT, R8, R6, PT ;  /* 0x000000060800722a */ /* 0x000fe20003f0e000 */
[----:B------:R-:W-:Y:S01]  /*4bf0*/  IADD3 R13, PT, PT, R16, 0x200, RZ ;  /* 0x00000200100d7810 */ /* 0x000fe20007ffe0ff */
[----:B------:R-:W-:Y:S01]  /*4c00*/  BSSY.RECONVERGENT B2, `(.L_x_672) ;  /* 0x0000016000027945 */ /* 0x000fe20003800200 */
[----:B------:R-:W-:Y:S02]  /*4c10*/  IMAD.MOV.U32 R12, RZ, RZ, R6 ;  /* 0x000000ffff0c7224 */ /* 0x000fe400078e0006 */
[----:B------:R-:W-:Y:S01]  /*4c20*/  IADD3 R24, P1, PT, R13, R2, RZ ;  /* 0x000000020d187210 */ /* 0x000fe20007f3e0ff */
[----:B------:R-:W-:-:S04]  /*4c30*/  IMAD.MOV.U32 R13, RZ, RZ, R7 ;  /* 0x000000ffff0d7224 */ /* 0x000fc800078e0007 */
[----:B------:R-:W-:Y:S02]  /*4c40*/  IMAD.X R23, RZ, RZ, R3, P1 ;  /* 0x000000ffff177224 */ /* 0x000fe400008e0603 */
        /* <DEDUP_REMOVED lines=17> */
.L_x_673:
[----:B------:R-:W-:Y:S05]  /*4d60*/  BSYNC.RECONVERGENT B2 ;  /* 0x0000000000027941 */ /* 0x000fea0003800200 */
.L_x_672:
[----:B-----5:R-:W-:Y:S01]  /*4d70*/  DSETP.GEU.AND P0, PT, R12, R10, PT ;  /* 0x0000000a0c00722a */ /* 0x020fe20003f0e000 */
[----:B------:R-:W-:Y:S01]  /*4d80*/  VIADD R7, R16, 0x300 ;  /* 0x0000030010077836 */ /* 0x000fe20000000000 */
[----:B------:R-:W-:Y:S01]  /*4d90*/  BSSY.RECONVERGENT B2, `(.L_x_674) ;  /* 0x0000016000027945 */ /* 0x000fe20003800200 */
[----:B------:R-:W-:Y:S02]  /*4da0*/  IMAD.MOV.U32 R8, RZ, RZ, R10 ;  /* 0x000000ffff087224 */ /* 0x000fe400078e000a */
[----:B------:R-:W-:Y:S01]  /*4db0*/  IMAD.MOV.U32 R9, RZ, RZ, R11 ;  /* 0x000000ffff097224 */ /* 0x000fe200078e000b */
[----:B------:R-:W-:-:S05]  /*4dc0*/  IADD3 R7, P1, PT, R7, R2, RZ ;  /* 0x0000000207077210 */ /* 0x000fca0007f3e0ff */
        /* <DEDUP_REMOVED lines=18> */
.L_x_675:
[----:B------:R-:W-:Y:S05]  /*4ef0*/  BSYNC.RECONVERGENT B2 ;  /* 0x0000000000027941 */ /* 0x000fea0003800200 */
.L_x_674:
[----:B------:R-:W-:Y:S01]  /*4f00*/  VIADD R10, R22, 0x200 ;  /* 0x00000200160a7836 */ /* 0x000fe20000000000 */
[----:B------:R-:W-:Y:S01]  /*4f10*/  IADD3 R6, P2, PT, R4, 0x2000, RZ ;  /* 0x0000200004067810 */ /* 0x000fe20007f5e0ff */
[----:B------:R-:W-:Y:S01]  /*4f20*/  VIADD R22, R22, 0x400 ;  /* 0x0000040016167836 */ /* 0x000fe20000000000 */
[----:B------:R-:W-:Y:S01]  /*4f30*/  IADD3 R18, P1, PT, R18, 0x400, RZ ;  /* 0x0000040012127810 */ /* 0x000fe20007f3e0ff */
[----:B------:R-:W-:Y:S01]  /*4f40*/  VIADD R16, R16, 0x400 ;  /* 0x0000040010107836 */ /* 0x000fe20000000000 */
[----:B------:R-:W-:Y:S01]  /*4f50*/  ISETP.GE.AND P0, PT, R10, R17, PT ;  /* 0x000000110a00720c */ /* 0x000fe20003f06270 */
[----:B------:R-:W-:Y:S01]  /*4f60*/  IMAD.X R5, RZ, RZ, R5, P2 ;  /* 0x000000ffff057224 */ /* 0x000fe200010e0605 */
[----:B------:R-:W-:Y:S02]  /*4f70*/  IADD3 R20, P2, PT, R20, 0x2000, RZ ;  /* 0x0000200014147810 */ /* 0x000fe40007f5e0ff */
[----:B------:R-:W-:-:S03]  /*4f80*/  IADD3.X R19, PT, PT, RZ, R19, RZ, P1, !PT ;  /* 0x00000013ff137210 */ /* 0x000fc60000ffe4ff */
[----:B------:R-:W-:-:S06]  /*4f90*/  IMAD.X R21, RZ, RZ, R21, P2 ;  /* 0x000000ffff157224 */ /* 0x000fcc00010e0615 */
[----:B------:R-:W-:Y:S05]  /*4fa0*/  @!P0 BRA `(.L_x_676) ;  /* 0xfffffff8003c8947 */ /* 0x000fea000383ffff */
.L_x_662:
[----:B------:R-:W-:Y:S05]  /*4fb0*/  BSYNC.RECONVERGENT B1 ;  /* 0x0000000000017941 */ /* 0x000fea0003800200 */
.L_x_661:
        /* <DEDUP_REMOVED lines=32> */
.L_x_678:
[----:B------:R-:W-:Y:S05]  /*51c0*/  BSYNC.RECONVERGENT B1 ;  /* 0x0000000000017941 */ /* 0x000fea0003800200 */
.L_x_677:
        /* <DEDUP_REMOVED lines=31> */
.L_x_680:
[----:B------:R-:W-:Y:S05]  /*53c0*/  BSYNC.RECONVERGENT B1 ;  /* 0x0000000000017941 */ /* 0x000fea0003800200 */
.L_x_679:
        /* <DEDUP_REMOVED lines=31> */
.L_x_682:
[----:B------:R-:W-:Y:S05]  /*55c0*/  BSYNC.RECONVERGENT B1 ;  /* 0x0000000000017941 */ /* 0x000fea0003800200 */
.L_x_681:
        /* <DEDUP_REMOVED lines=31> */
.L_x_684:
[----:B------:R-:W-:Y:S05]  /*57c0*/  BSYNC.RECONVERGENT B1 ;  /* 0x0000000000017941 */ /* 0x000fea0003800200 */
.L_x_683:
[----:B------:R-:W-:Y:S01]  /*57d0*/  ISETP.GT.AND P0, PT, R10, 0xf, PT ;  /* 0x0000000f0a00780c */ /* 0x000fe20003f04270 */
[----:B-1----:R1:W1:Y:S01]  /*57e0*/  SHFL.DOWN PT, R6, R4, 0x10, 0x1f ;  /* 0x0a001f0004067f89 */ /* 0x00226200000e0000 */
[----:B------:R-:W-:Y:S01]  /*57f0*/  BSSY.RECONVERGENT B1, `(.L_x_685) ;  /* 0x000001d000017945 */ /* 0x000fe20003800200 */
[----:B---3--:R-:W-:Y:S02]  /*5800*/  IMAD.MOV.U32 R14, RZ, RZ, R8 ;  /* 0x000000ffff0e7224 */ /* 0x008fe400078e0008 */
[----:B--2---:R2:W3:Y:S01]  /*5810*/  SHFL.DOWN PT, R7, R5, 0x10, 0x1f ;  /* 0x0a001f0005077f89 */ /* 0x0044e200000e0000 */
[----:B------:R-:W-:Y:S02]  /*5820*/  IMAD.MOV.U32 R15, RZ, RZ, R9 ;  /* 0x000000ffff0f7224 */ /* 0x000fe400078e0009 */
[----:B------:R-:W-:Y:S01]  /*5830*/  IMAD.MOV.U32 R2, RZ, RZ, R4 ;  /* 0x000000ffff027224 */ /* 0x000fe200078e0004 */
[----:B0-----:R2:W0:Y:S01]  /*5840*/  SHFL.DOWN PT, R11, R8, 0x10, 0x1f ;  /* 0x0a001f00080b7f89 */ /* 0x00142200000e0000 */
        /* <DEDUP_REMOVED lines=23> */
.L_x_686:
[----:B------:R-:W-:Y:S05]  /*59c0*/  BSYNC.RECONVERGENT B1 ;  /* 0x0000000000017941 */ /* 0x000fea0003800200 */
.L_x_685:
        /* <DEDUP_REMOVED lines=11> */
.L_x_688:
[----:B------:R-:W-:Y:S05]  /*5a80*/  BSYNC.RECONVERGENT B1 ;  /* 0x0000000000017941 */ /* 0x000fea0003800200 */
.L_x_687:
        /* <DEDUP_REMOVED lines=8> */
[----:B---3--:R-:W2:Y:S04]  /*5b10*/  LDS.128 R4, [R0+0x20] ;  /* 0x0000200000047984 */ /* 0x008ea80000000c00 */
[----:B0---4-:R0:W3:Y:S04]  /*5b20*/  LDS.64 R12, [R0+0x80] ;  /* 0x00008000000c7984 */ /* 0x0110e80000000a00 */
[----:B------:R0:W4:Y:S01]  /*5b30*/  LDS.128 R8, [R0+0x30] ;  /* 0x0000300000087984 */ /* 0x0001220000000c00 */
[----:B-1----:R-:W-:Y:S01]  /*5b40*/  DSETP.GEU.AND P0, PT, R2, R16, PT ;  /* 0x000000100200722a */ /* 0x002fe20003f0e000 */
[----:B------:R-:W-:-:S02]  /*5b50*/  IMAD.MOV.U32 R24, RZ, RZ, R16 ;  /* 0x000000ffff187224 */ /* 0x000fc400078e0010 */
[----:B------:R-:W-:Y:S02]  /*5b60*/  IMAD.MOV.U32 R25, RZ, RZ, R17 ;  /* 0x000000ffff197224 */ /* 0x000fe400078e0011 */
[----:B--2---:R-:W-:Y:S02]  /*5b70*/  IMAD.MOV.U32 R27, RZ, RZ, R4 ;  /* 0x000000ffff1b7224 */ /* 0x004fe400078e0004 */
[----:B------:R-:W-:-:S07]  /*5b80*/  IMAD.MOV.U32 R29, RZ, RZ, R5 ;  /* 0x000000ffff1d7224 */ /* 0x000fce00078e0005 */
[----:B0--34-:R-:W-:Y:S05]  /*5b90*/  @!P0 BRA `(.L_x_690) ;  /* 0x0000000000388947 */ /* 0x019fea0003800000 */
        /* <DEDUP_REMOVED lines=14> */
.L_x_690:
[----:B------:R-:W-:Y:S05]  /*5c80*/  BSYNC.RECONVERGENT B1 ;  /* 0x0000000000017941 */ /* 0x000fea0003800200 */
.L_x_689:
[----:B------:R0:W1:Y:S01]  /*5c90*/  LDS.128 R16, [R0+0x40] ;  /* 0x0000400000107984 */ /* 0x0000620000000c00 */
[----:B------:R-:W-:Y:S01]  /*5ca0*/  DSETP.GEU.AND P0, PT, R24, R6, PT ;  /* 0x000000061800722a */ /* 0x000fe20003f0e000 */
[----:B------:R-:W-:Y:S01]  /*5cb0*/  BSSY.RECONVERGENT B1, `(.L_x_691) ;  /* 0x0000015000017945 */ /* 0x000fe20003800200 */
[----:B------:R-:W-:Y:S01]  /*5cc0*/  IMAD.MOV.U32 R4, RZ, RZ, R6 ;  /* 0x000000ffff047224 */ /* 0x000fe200078e0006 */
[----:B------:R0:W2:Y:S01]  /*5cd0*/  LDS.128 R20, [R0+0x50] ;  /* 0x0000500000147984 */ /* 0x0000a20000000c00 */
[----:B------:R-:W-:Y:S01]  /*5ce0*/  MOV R5, R7 ;  /* 0x0000000700057202 */ /* 0x000fe20000000f00 */
[----:B------:R-:W-:Y:S02]  /*5cf0*/  IMAD.MOV.U32 R15, RZ, RZ, R8 ;  /* 0x000000ffff0f7224 */ /* 0x000fe400078e0008 */
[----:B------:R-:W-:-:S07]  /*5d00*/  IMAD.MOV.U32 R14, RZ, RZ, R9 ;  /* 0x000000ffff0e7224 */ /* 0x000fce00078e0009 */
        /* <DEDUP_REMOVED lines=15> */
.L_x_692:
[----:B------:R-:W-:Y:S05]  /*5e00*/  BSYNC.RECONVERGENT B1 ;  /* 0x0000000000017941 */ /* 0x000fea0003800200 */
.L_x_691:
        /* <DEDUP_REMOVED lines=21> */
.L_x_694:
[----:B------:R-:W-:Y:S05]  /*5f60*/  BSYNC.RECONVERGENT B1 ;  /* 0x0000000000017941 */ /* 0x000fea0003800200 */
.L_x_693:
        /* <DEDUP_REMOVED lines=23> */
.L_x_696:
[----:B------:R-:W-:Y:S05]  /*60e0*/  BSYNC.RECONVERGENT B1 ;  /* 0x0000000000017941 */ /* 0x000fea0003800200 */
.L_x_695:
        /* <DEDUP_REMOVED lines=21> */
.L_x_698:
[----:B------:R-:W-:Y:S05]  /*6240*/  BSYNC.RECONVERGENT B1 ;  /* 0x0000000000017941 */ /* 0x000fea0003800200 */
.L_x_697:
        /* <DEDUP_REMOVED lines=21> */
.L_x_700:
[----:B------:R-:W-:Y:S05]  /*63a0*/  BSYNC.RECONVERGENT B1 ;  /* 0x0000000000017941 */ /* 0x000fea0003800200 */
.L_x_699:
        /* <DEDUP_REMOVED lines=20> */
.L_x_618:
[----:B------:R-:W-:Y:S05]  /*64f0*/  BSYNC.RECONVERGENT B0 ;  /* 0x0000000000007941 */ /* 0x000fea0003800200 */
.L_x_585:
[----:B------:R-:W-:Y:S05]  /*6500*/  @P1 EXIT ;  /* 0x000000000000194d */ /* 0x000fea0003800000 */
[----:B012-4-:R-:W0:Y:S02]  /*6510*/  LDC.64 R4, c[0x0][0x390] ;  /* 0x0000e400ff047b82 */ /* 0x017e240000000a00 */
[----:B0-----:R-:W-:Y:S04]  /*6520*/  STG.E.64 desc[UR8][R4.64], R2 ;  /* 0x0000000204007986 */ /* 0x001fe8000c101b08 */
[----:B------:R-:W-:Y:S01]  /*6530*/  STG.E.64 desc[UR8][R4.64+0x8], R14 ;  /* 0x0000080e04007986 */ /* 0x000fe2000c101b08 */
[----:B------:R-:W-:Y:S05]  /*6540*/  EXIT ;  /* 0x000000000000794d */ /* 0x000fea0003800000 */
.L_x_701:
        /* <DEDUP_REMOVED lines=11> */
.L_x_735:


//--------------------- .text._Z13modify_matrixPdS_ii --------------------------
	.section	.text._Z13modify_matrixPdS_ii,"ax",@progbits
	.align	128
        .global         _Z13modify_matrixPdS_ii
        .type           _Z13modify_matrixPdS_ii,@function
        .size           _Z13modify_matrixPdS_ii,(.L_x_736 - _Z13modify_matrixPdS_ii)
        .other          _Z13modify_matrixPdS_ii,@"STO_CUDA_ENTRY STV_DEFAULT"
_Z13modify_matrixPdS_ii:
.text._Z13modify_matrixPdS_ii:
[----:B------:R-:W-:Y:S01]  /*0000*/  LDC R1, c[0x0][0x37c] ;  /* 0x0000df00ff017b82 */ /* 0x000fe20000000800 */
[----:B------:R-:W0:Y:S07]  /*0010*/  S2R R7, SR_TID.X ;  /* 0x0000000000077919 */ /* 0x000e2e0000002100 */
[----:B------:R-:W0:Y:S08]  /*0020*/  S2UR UR4, SR_CTAID.X ;  /* 0x00000000000479c3 */ /* 0x000e300000002500 */
[----:B------:R-:W0:Y:S08]  /*0030*/  LDC R14, c[0x0][0x360] ;  /* 0x0000d800ff0e7b82 */ /* 0x000e300000000800 */
[----:B------:R-:W1:Y:S01]  /*0040*/  LDC R2, c[0x0][0x390] ;  /* 0x0000e400ff027b82 */ /* 0x000e620000000800 */
[----:B0-----:R-:W-:-:S02]  /*0050*/  IMAD R7, R14, UR4, R7 ;  /* 0x000000040e077c24 */ /* 0x001fc4000f8e0207 */
[----:B-1----:R-:W-:-:S05]  /*0060*/  IMAD R0, R2, R2, RZ ;  /* 0x0000000202007224 */ /* 0x002fca00078e02ff */
[----:B------:R-:W-:-:S13]  /*0070*/  ISETP.GE.AND P0, PT, R7, R0, PT ;  /* 0x000000000700720c */ /* 0x000fda0003f06270 */
[----:B------:R-:W-:Y:S05]  /*0080*/  @P0 EXIT ;  /* 0x000000000000094d */ /* 0x000fea0003800000 */
[----:B------:R-:W-:Y:S01]  /*0090*/  IABS R10, R2 ;  /* 0x00000002000a7213 */ /* 0x000fe20000000000 */
[----:B------:R-:W0:Y:S01]  /*00a0*/  LDC R11, c[0x0][0x390] ;  /* 0x0000e400ff0b7b82 */ /* 0x000e220000000800 */
[----:B------:R-:W1:Y:S02]  /*00b0*/  LDCU UR4, c[0x0][0x370] ;  /* 0x00006e00ff0477ac */ /* 0x000e640008000800 */
[----:B------:R-:W2:Y:S01]  /*00c0*/  I2F.RP R6, R10 ;  /* 0x0000000a00067306 */ /* 0x000ea20000209400 */
[----:B------:R-:W3:Y:S04]  /*00d0*/  LDCU.64 UR6, c[0x0][0x358] ;  /* 0x00006b00ff0677ac */ /* 0x000ee80008000a00 */
[----:B------:R-:W4:Y:S01]  /*00e0*/  LDC.64 R2, c[0x0][0x380] ;  /* 0x0000e000ff027b82 */ /* 0x000f220000000a00 */
[----:B------:R-:W0:Y:S07]  /*00f0*/  LDCU UR5, c[0x0][0x394] ;  /* 0x00007280ff0577ac */ /* 0x000e2e0008000800 */
[----:B------:R-:W3:Y:S01]  /*0100*/  LDC.64 R4, c[0x0][0x388] ;  /* 0x0000e200ff047b82 */ /* 0x000ee20000000a00 */
[----:B--2---:R-:W2:Y:S01]  /*0110*/  MUFU.RCP R6, R6 ;  /* 0x0000000600067308 */ /* 0x004ea20000001000 */
[----:B-1----:R-:W-:Y:S01]  /*0120*/  IMAD R14, R14, UR4, RZ ;  /* 0x000000040e0e7c24 */ /* 0x002fe2000f8e02ff */
[----:B0-----:R-:W-:-:S02]  /*0130*/  ISETP.NE.AND P0, PT, R11, RZ, PT ;  /* 0x000000ff0b00720c */ /* 0x001fc40003f05270 */
[----:B------:R-:W-:Y:S01]  /*0140*/  IABS R15, R11 ;  /* 0x0000000b000f7213 */ /* 0x000fe20000000000 */
[----:B--2---:R-:W-:-:S04]  /*0150*/  VIADD R12, R6, 0xffffffe ;  /* 0x0ffffffe060c7836 */ /* 0x004fc80000000000 */
[----:B------:R0:W1:Y:S02]  /*0160*/  F2I.FTZ.U32.TRUNC.NTZ R13, R12 ;  /* 0x0000000c000d7305 */ /* 0x000064000021f000 */
[----:B0-----:R-:W-:Y:S01]  /*0170*/  IMAD.MOV.U32 R12, RZ, RZ, RZ ;  /* 0x000000ffff0c7224 */ /* 0x001fe200078e00ff */
[----:B-1----:R-:W-:-:S05]  /*0180*/  IADD3 R9, PT, PT, RZ, -R13, RZ ;  /* 0x8000000dff097210 */ /* 0x002fca0007ffe0ff */
[----:B------:R-:W-:-:S04]  /*0190*/  IMAD R9, R9, R10, RZ ;  /* 0x0000000a09097224 */ /* 0x000fc800078e02ff */
[----:B------:R-:W-:Y:S01]  /*01a0*/  IMAD.HI.U32 R12, R13, R9, R12 ;  /* 0x000000090d0c7227 */ /* 0x000fe200078e000c */
[----:B---34-:R-:W-:-:S07]  /*01b0*/  MOV R13, R7 ;  /* 0x00000007000d7202 */ /* 0x018fce0000000f00 */
.L_x_704:
[----:B0-----:R-:W-:Y:S01]  /*01c0*/  IABS R7, R13 ;  /* 0x0000000d00077213 */ /* 0x001fe20000000000 */
[----:B------:R-:W-:Y:S01]  /*01d0*/  BSSY.RECONVERGENT B0, `(.L_x_702) ;  /* 0x0000017000007945 */ /* 0x000fe20003800200 */
[----:B------:R-:W-:-:S03]  /*01e0*/  ISETP.GE.AND P2, PT, R13, RZ, PT ;  /* 0x000000ff0d00720c */ /* 0x000fc60003f46270 */
[----:B------:R-:W-:-:S04]  /*01f0*/  IMAD.HI.U32 R6, R12, R7, RZ ;  /* 0x000000070c067227 */ /* 0x000fc800078e00ff */
[----:B------:R-:W-:-:S04]  /*0200*/  IMAD.MOV R6, RZ, RZ, -R6 ;  /* 0x000000ffff067224 */ /* 0x000fc800078e0a06 */
[----:B------:R-:W-:-:S05]  /*0210*/  IMAD R6, R15, R6, R7 ;  /* 0x000000060f067224 */ /* 0x000fca00078e0207 */
[----:B------:R-:W-:-:S13]  /*0220*/  ISETP.GT.U32.AND P1, PT, R10, R6, PT ;  /* 0x000000060a00720c */ /* 0x000fda0003f24070 */
[----:B------:R-:W-:-:S04]  /*0230*/  @!P1 IADD3 R6, PT, PT, R6, -R15, RZ ;  /* 0x8000000f06069210 */ /* 0x000fc80007ffe0ff */
[----:B------:R-:W-:-:S13]  /*0240*/  ISETP.GT.U32.AND P1, PT, R10, R6, PT ;  /* 0x000000060a00720c */ /* 0x000fda0003f24070 */
[----:B------:R-:W-:-:S05]  /*0250*/  @!P1 IMAD.IADD R6, R6, 0x1, -R15 ;  /* 0x0000000106069824 */ /* 0x000fca00078e0a0f */
[----:B------:R-:W-:Y:S02]  /*0260*/  @!P2 IADD3 R6, PT, PT, -R6, RZ, RZ ;  /* 0x000000ff0606a210 */ /* 0x000fe40007ffe1ff */
[----:B------:R-:W-:-:S04]  /*0270*/  @!P0 LOP3.LUT R6, RZ, R11, RZ, 0x33, !PT ;  /* 0x0000000bff068212 */ /* 0x000fc800078e33ff */
[----:B------:R-:W-:-:S13]  /*0280*/  ISETP.NE.AND P1, PT, R6, UR5, PT ;  /* 0x0000000506007c0c */ /* 0x000fda000bf25270 */
[----:B------:R-:W-:Y:S05]  /*0290*/  @!P1 BRA `(.L_x_703) ;  /* 0x0000000000289947 */ /* 0x000fea0003800000 */
[--C-:B------:R-:W-:Y:S01]  /*02a0*/  IADD3 R19, PT, PT, R13, UR5, -R6.reuse ;  /* 0x000000050d137c10 */ /* 0x100fe2000fffe806 */
[----:B------:R-:W-:Y:S02]  /*02b0*/  IMAD R17, R11, UR5, R6 ;  /* 0x000000050b117c24 */ /* 0x000fe4000f8e0206 */
[----:B------:R-:W-:-:S04]  /*02c0*/  IMAD.WIDE R6, R13, 0x8, R2 ;  /* 0x000000080d067825 */ /* 0x000fc800078e0202 */
[----:B------:R-:W-:Y:S01]  /*02d0*/  IMAD.WIDE R16, R17, 0x8, R4 ;  /* 0x0000000811107825 */ /* 0x000fe200078e0204 */
[----:B------:R-:W2:Y:S03]  /*02e0*/  LDG.E.64 R8, desc[UR6][R6.64] ;  /* 0x0000000606087981 */ /* 0x000ea6000c1e1b00 */
[----:B------:R-:W-:Y:S02]  /*02f0*/  IMAD.WIDE R18, R19, 0x8, R2 ;  /* 0x0000000813127825 */ /* 0x000fe400078e0202 */
[----:B------:R-:W2:Y:S04]  /*0300*/  LDG.E.64 R16, desc[UR6][R16.64] ;  /* 0x0000000610107981 */ /* 0x000ea8000c1e1b00 */
[----:B------:R-:W2:Y:S02]  /*0310*/  LDG.E.64 R18, desc[UR6][R18.64] ;  /* 0x0000000612127981 */ /* 0x000ea4000c1e1b00 */
[----:B--2---:R-:W-:-:S07]  /*0320*/  DFMA R8, -R16, R18, R8 ;  /* 0x000000121008722b */ /* 0x004fce0000000108 */
[----:B------:R0:W-:Y:S04]  /*0330*/  STG.E.64 desc[UR6][R6.64], R8 ;  /* 0x0000000806007986 */ /* 0x0001e8000c101b06 */
.L_x_703:
[----:B------:R-:W-:Y:S05]  /*0340*/  BSYNC.RECONVERGENT B0 ;  /* 0x0000000000007941 */ /* 0x000fea0003800200 */
.L_x_702:
[----:B------:R-:W-:-:S05]  /*0350*/  IMAD.IADD R13, R14, 0x1, R13 ;  /* 0x000000010e0d7824 */ /* 0x000fca00078e020d */
[----:B------:R-:W-:-:S13]  /*0360*/  ISETP.GE.AND P1, PT, R13, R0, PT ;  /* 0x000000000d00720c */ /* 0x000fda0003f26270 */
[----:B------:R-:W-:Y:S05]  /*0370*/  @!P1 BRA `(.L_x_704) ;  /* 0xfffffffc00909947 */ /* 0x000fea000383ffff */
[----:B------:R-:W-:Y:S05]  /*0380*/  EXIT ;  /* 0x000000000000794d */ /* 0x000fea0003800000 */
.L_x_705:
        /* <DEDUP_REMOVED lines=15> */
.L_x_736:


//--------------------- .text._Z13gpu_compute_LPdS_ii --------------------------
	.section	.text._Z13gpu_compute_LPdS_ii,"ax",@progbits
	.align	128
        .global         _Z13gpu_compute_LPdS_ii
        .type           _Z13gpu_compute_LPdS_ii,@function
        .size           _Z13gpu_compute_LPdS_ii,(.L_x_726 - _Z13gpu_compute_LPdS_ii)
        .other          _Z13gpu_compute_LPdS_ii,@"STO_CUDA_ENTRY STV_DEFAULT"
_Z13gpu_compute_LPdS_ii:
.text._Z13gpu_compute_LPdS_ii:
[----:B------:R-:W-:Y:S01]  /*0000*/  LDC R1, c[0x0][0x37c] ;  /* 0x0000df00ff017b82 */ /* 0x000fe20000000800 */
[----:B------:R-:W0:Y:S07]  /*0010*/  S2R R25, SR_TID.X ;  /* 0x0000000000197919 */ /* 0x000e2e0000002100 */
[----:B------:R-:W0:Y:S01]  /*0020*/  S2UR UR4, SR_CTAID.X ;  /* 0x00000000000479c3 */ /* 0x000e220000002500 */
[----:B------:R-:W1:Y:S07]  /*0030*/  LDCU UR5, c[0x0][0x390] ;  /* 0x00007200ff0577ac */ /* 0x000e6e0008000800 */
[----:B------:R-:W0:Y:S02]  /*0040*/  LDC R24, c[0x0][0x360] ;  /* 0x0000d800ff187b82 */ /* 0x000e240000000800 */
[----:B0-----:R-:W-:-:S05]  /*0050*/  IMAD R25, R24, UR4, R25 ;  /* 0x0000000418197c24 */ /* 0x001fca000f8e0219 */
[----:B-1----:R-:W-:-:S13]  /*0060*/  ISETP.GE.AND P0, PT, R25, UR5, PT ;  /* 0x0000000519007c0c */ /* 0x002fda000bf06270 */
[----:B------:R-:W-:Y:S05]  /*0070*/  @P0 EXIT ;  /* 0x000000000000094d */ /* 0x000fea0003800000 */
[----:B------:R-:W0:Y:S01]  /*0080*/  LDC R3, c[0x0][0x394] ;  /* 0x0000e500ff037b82 */ /* 0x000e220000000800 */
[----:B------:R-:W1:Y:S01]  /*0090*/  LDCU UR4, c[0x0][0x370] ;  /* 0x00006e00ff0477ac */ /* 0x000e620008000800 */
[----:B------:R-:W2:Y:S06]  /*00a0*/  LDCU.64 UR6, c[0x0][0x358] ;  /* 0x00006b00ff0677ac */ /* 0x000eac0008000a00 */
[----:B------:R-:W3:Y:S01]  /*00b0*/  LDC.64 R6, c[0x0][0x380] ;  /* 0x0000e000ff067b82 */ /* 0x000ee20000000a00 */
[----:B------:R-:W4:Y:S07]  /*00c0*/  LDCU UR8, c[0x0][0x390] ;  /* 0x00007200ff0877ac */ /* 0x000f2e0008000800 */
[----:B------:R-:W5:Y:S01]  /*00d0*/  LDC.64 R4, c[0x0][0x388] ;  /* 0x0000e200ff047b82 */ /* 0x000f620000000a00 */
[----:B-1----:R-:W-:-:S07]  /*00e0*/  IMAD R24, R24, UR4, RZ ;  /* 0x0000000418187c24 */ /* 0x002fce000f8e02ff */
[----:B------:R-:W1:Y:S01]  /*00f0*/  LDC R0, c[0x0][0x394] ;  /* 0x0000e500ff007b82 */ /* 0x000e620000000800 */
[----:B0-----:R-:W-:-:S07]  /*0100*/  IMAD R3, R3, UR5, R3 ;  /* 0x0000000503037c24 */ /* 0x001fce000f8e0203 */
[----:B------:R-:W0:Y:S01]  /*0110*/  LDC.64 R10, c[0x0][0x380] ;  /* 0x0000e000ff0a7b82 */ /* 0x000e220000000a00 */
[----:B---3--:R-:W-:-:S07]  /*0120*/  IMAD.WIDE R6, R3, 0x8, R6 ;  /* 0x0000000803067825 */ /* 0x008fce00078e0206 */
[----:B------:R-:W3:Y:S01]  /*0130*/  LDC.64 R8, c[0x0][0x388] ;  /* 0x0000e200ff087b82 */ /* 0x000ee20000000a00 */
[----:B--2-45:R-:W-:-:S07]  /*0140*/  IMAD.WIDE R4, R3, 0x8, R4 ;  /* 0x0000000803047825 */ /* 0x034fce00078e0204 */
.L_x_710:
[----:B-1----:R-:W-:Y:S01]  /*0150*/  ISETP.GE.AND P0, PT, R25, R0, PT ;  /* 0x000000001900720c */ /* 0x002fe20003f06270 */
[----:B------:R-:W-:-:S12]  /*0160*/  BSSY.RECONVERGENT B0, `(.L_x_706) ;  /* 0x0000023000007945 */ /* 0x000fd80003800200 */
[----:B--2---:R-:W-:Y:S05]  /*0170*/  @!P0 BRA `(.L_x_707) ;  /* 0x0000000000848947 */ /* 0x004fea0003800000 */
[----:B------:R-:W-:-:S13]  /*0180*/  ISETP.NE.AND P0, PT, R25, R0, PT ;  /* 0x000000001900720c */ /* 0x000fda0003f05270 */
[----:B------:R-:W-:Y:S02]  /*0190*/  @!P0 IMAD.MOV.U32 R2, RZ, RZ, 0x0 ;  /* 0x00000000ff028424 */ /* 0x000fe400078e00ff */
[----:B------:R-:W-:-:S05]  /*01a0*/  @!P0 IMAD.MOV.U32 R3, RZ, RZ, 0x3ff00000 ;  /* 0x3ff00000ff038424 */ /* 0x000fca00078e00ff */
[----:B------:R1:W-:Y:S01]  /*01b0*/  @!P0 STG.E.64 desc[UR6][R4.64], R2 ;  /* 0x0000000204008986 */ /* 0x0003e2000c101b06 */
[----:B------:R-:W-:Y:S05]  /*01c0*/  @!P0 BRA `(.L_x_707) ;  /* 0x0000000000708947 */ /* 0x000fea0003800000 */
[----:B------:R-:W2:Y:S02]  /*01d0*/  LDG.E.64 R14, desc[UR6][R6.64] ;  /* 0x00000006060e7981 */ /* 0x000ea4000c1e1b00 */
[----:B--2---:R-:W-:-:S14]  /*01e0*/  DSETP.NEU.AND P0, PT, R14, RZ, PT ;  /* 0x000000ff0e00722a */ /* 0x004fdc0003f0d000 */
[----:B------:R-:W-:Y:S05]  /*01f0*/  @!P0 BRA `(.L_x_707) ;  /* 0x0000000000648947 */ /* 0x000fea0003800000 */
[----:B------:R-:W-:-:S04]  /*0200*/  IMAD R27, R0, UR8, R25 ;  /* 0x00000008001b7c24 */ /* 0x000fc8000f8e0219 */
[----:B0-----:R-:W-:-:S06]  /*0210*/  IMAD.WIDE R12, R27, 0x8, R10 ;  /* 0x000000081b0c7825 */ /* 0x001fcc00078e020a */
[----:B------:R-:W2:Y:S01]  /*0220*/  LDG.E.64 R12, desc[UR6][R12.64] ;  /* 0x000000060c0c7981 */ /* 0x000ea2000c1e1b00 */
[----:B-1----:R-:W0:Y:S01]  /*0230*/  MUFU.RCP64H R3, R15 ;  /* 0x0000000f00037308 */ /* 0x002e220000001800 */
[----:B------:R-:W-:Y:S01]  /*0240*/  IMAD.MOV.U32 R2, RZ, RZ, 0x1 ;  /* 0x00000001ff027424 */ /* 0x000fe200078e00ff */
[----:B------:R-:W-:Y:S05]  /*0250*/  BSSY.RECONVERGENT B1, `(.L_x_708) ;  /* 0x0000011000017945 */ /* 0x000fea0003800200 */
[----:B0-----:R-:W-:-:S08]  /*0260*/  DFMA R16, -R14, R2, 1 ;  /* 0x3ff000000e10742b */ /* 0x001fd00000000102 */
[----:B------:R-:W-:-:S08]  /*0270*/  DFMA R16, R16, R16, R16 ;  /* 0x000000101010722b */ /* 0x000fd00000000010 */
[----:B------:R-:W-:-:S08]  /*0280*/  DFMA R16, R2, R16, R2 ;  /* 0x000000100210722b */ /* 0x000fd00000000002 */
[----:B------:R-:W-:-:S08]  /*0290*/  DFMA R2, -R14, R16, 1 ;  /* 0x3ff000000e02742b */ /* 0x000fd00000000110 */
[----:B------:R-:W-:-:S08]  /*02a0*/  DFMA R2, R16, R2, R16 ;  /* 0x000000021002722b */ /* 0x000fd00000000010 */
[----:B--2---:R-:W-:Y:S01]  /*02b0*/  DMUL R16, R12, R2 ;  /* 0x000000020c107228 */ /* 0x004fe20000000000 */
[----:B------:R-:W-:-:S07]  /*02c0*/  FSETP.GEU.AND P1, PT, |R13|, 6.5827683646048100446e-37, PT ;  /* 0x036000000d00780b */ /* 0x000fce0003f2e200 */
[----:B------:R-:W-:-:S08]  /*02d0*/  DFMA R18, -R14, R16, R12 ;  /* 0x000000100e12722b */ /* 0x000fd0000000010c */
[----:B------:R-:W-:-:S10]  /*02e0*/  DFMA R2, R2, R18, R16 ;  /* 0x000000120202722b */ /* 0x000fd40000000010 */
[----:B------:R-:W-:-:S05]  /*02f0*/  FFMA R16, RZ, R15, R3 ;  /* 0x0000000fff107223 */ /* 0x000fca0000000003 */
[----:B------:R-:W-:-:S13]  /*0300*/  FSETP.GT.AND P0, PT, |R16|, 1.469367938527859385e-39, PT ;  /* 0x001000001000780b */ /* 0x000fda0003f04200 */
[----:B------:R-:W-:Y:S05]  /*0310*/  @P0 BRA P1, `(.L_x_709) ;  /* 0x0000000000100947 */ /* 0x000fea0000800000 */
[----:B------:R-:W-:-:S07]  /*0320*/  MOV R26, 0x340 ;  /* 0x00000340001a7802 */ /* 0x000fce0000000f00 */
[----:B---3--:R-:W-:Y:S05]  /*0330*/  CALL.REL.NOINC `($__internal_0_$__cuda_sm20_div_rn_f64_full) ;  /* 0x0000000000287944 */ /* 0x008fea0003c00000 */
[----:B------:R-:W-:Y:S02]  /*0340*/  IMAD.MOV.U32 R2, RZ, RZ, R18 ;  /* 0x000000ffff027224 */ /* 0x000fe400078e0012 */
[----:B------:R-:W-:-:S07]  /*0350*/  IMAD.MOV.U32 R3, RZ, RZ, R19 ;  /* 0x000000ffff037224 */ /* 0x000fce00078e0013 */
.L_x_709:
[----:B------:R-:W-:Y:S05]  /*0360*/  BSYNC.RECONVERGENT B1 ;  /* 0x0000000000017941 */ /* 0x000fea0003800200 */
.L_x_708:
[----:B---3--:R-:W-:-:S05]  /*0370*/  IMAD.WIDE R12, R27, 0x8, R8 ;  /* 0x000000081b0c7825 */ /* 0x008fca00078e0208 */
[----:B------:R2:W-:Y:S02]  /*0380*/  STG.E.64 desc[UR6][R12.64], R2 ;  /* 0x000000020c007986 */ /* 0x0005e4000c101b06 */
.L_x_707:
[----:B------:R-:W-:Y:S05]  /*0390*/  BSYNC.RECONVERGENT B0 ;  /* 0x0000000000007941 */ /* 0x000fea0003800200 */
.L_x_706:
[----:B------:R-:W-:-:S05]  /*03a0*/  IMAD.IADD R25, R24, 0x1, R25 ;  /* 0x0000000118197824 */ /* 0x000fca00078e0219 */
[----:B------:R-:W-:-:S13]  /*03b0*/  ISETP.GE.AND P0, PT, R25, UR8, PT ;  /* 0x0000000819007c0c */ /* 0x000fda000bf06270 */
[----:B------:R-:W-:Y:S05]  /*03c0*/  @!P0 BRA `(.L_x_710) ;  /* 0xfffffffc00608947 */ /* 0x000fea000383ffff */
[----:B------:R-:W-:Y:S05]  /*03d0*/  EXIT ;  /* 0x000000000000794d */ /* 0x000fea0003800000 */
        .weak           $__internal_0_$__cuda_sm20_div_rn_f64_full
        .type           $__internal_0_$__cuda_sm20_div_rn_f64_full,@function
        .size           $__internal_0_$__cuda_sm20_div_rn_f64_full,(.L_x_726 - $__internal_0_$__cuda_sm20_div_rn_f64_full)
$__internal_0_$__cuda_sm20_div_rn_f64_full:
[----:B------:R-:W-:Y:S01]  /*03e0*/  FSETP.GEU.AND P2, PT, |R13|, 1.469367938527859385e-39, PT ;  /* 0x001000000d00780b */ /* 0x000fe20003f4e200 */
[--C-:B------:R-:W-:Y:S01]  /*03f0*/  IMAD.MOV.U32 R16, RZ, RZ, R14.reuse ;  /* 0x000000ffff107224 */ /* 0x100fe200078e000e */
[C---:B------:R-:W-:Y:S01]  /*0400*/  FSETP.GEU.AND P0, PT, |R15|.reuse, 1.469367938527859385e-39, PT ;  /* 0x001000000f00780b */ /* 0x040fe20003f0e200 */
[----:B------:R-:W-:Y:S01]  /*0410*/  IMAD.MOV.U32 R17, RZ, RZ, R15 ;  /* 0x000000ffff117224 */ /* 0x000fe200078e000f */
[----:B------:R-:W-:Y:S01]  /*0420*/  LOP3.LUT R2, R15, 0x800fffff, RZ, 0xc0, !PT ;  /* 0x800fffff0f027812 */ /* 0x000fe200078ec0ff */
[----:B------:R-:W-:Y:S01]  /*0430*/  IMAD.MOV.U32 R29, RZ, RZ, 0x1ca00000 ;  /* 0x1ca00000ff1d7424 */ /* 0x000fe200078e00ff */
[----:B------:R-:W-:Y:S01]  /*0440*/  LOP3.LUT R28, R13, 0x7ff00000, RZ, 0xc0, !PT ;  /* 0x7ff000000d1c7812 */ /* 0x000fe200078ec0ff */
[----:B------:R-:W-:Y:S01]  /*0450*/  IMAD.MOV.U32 R18, RZ, RZ, 0x1 ;  /* 0x00000001ff127424 */ /* 0x000fe200078e00ff */
[----:B------:R-:W-:Y:S01]  /*0460*/  LOP3.LUT R3, R2, 0x3ff00000, RZ, 0xfc, !PT ;  /* 0x3ff0000002037812 */ /* 0x000fe200078efcff */
[----:B------:R-:W-:Y:S01]  /*0470*/  IMAD.MOV.U32 R2, RZ, RZ, R14 ;  /* 0x000000ffff027224 */ /* 0x000fe200078e000e */
[----:B------:R-:W-:Y:S01]  /*0480*/  LOP3.LUT R31, R15, 0x7ff00000, RZ, 0xc0, !PT ;  /* 0x7ff000000f1f7812 */ /* 0x000fe200078ec0ff */
[----:B------:R-:W-:Y:S01]  /*0490*/  IMAD.MOV.U32 R14, RZ, RZ, R12 ;  /* 0x000000ffff0e7224 */ /* 0x000fe200078e000c */
[----:B------:R-:W-:Y:S01]  /*04a0*/  BSSY.RECONVERGENT B2, `(.L_x_711) ;  /* 0x000004d000027945 */ /* 0x000fe20003800200 */
[----:B------:R-:W-:Y:S01]  /*04b0*/  @!P2 LOP3.LUT R19, R17, 0x7ff00000, RZ, 0xc0, !PT ;  /* 0x7ff000001113a812 */ /* 0x000fe200078ec0ff */
[----:B------:R-:W-:Y:S01]  /*04c0*/  @!P2 IMAD.MOV.U32 R20, RZ, RZ, RZ ;  /* 0x000000ffff14a224 */ /* 0x000fe200078e00ff */
[----:B------:R-:W-:Y:S01]  /*04d0*/  @!P0 DMUL R2, R16, 8.98846567431157953865e+307 ;  /* 0x7fe0000010028828 */ /* 0x000fe20000000000 */
[----:B------:R-:W-:-:S02]  /*04e0*/  ISETP.GE.U32.AND P1, PT, R28, R31, PT ;  /* 0x0000001f1c00720c */ /* 0x000fc40003f26070 */
[----:B------:R-:W-:Y:S02]  /*04f0*/  @!P2 ISETP.GE.U32.AND P3, PT, R28, R19, PT ;  /* 0x000000131c00a20c */ /* 0x000fe40003f66070 */
[C---:B------:R-:W-:Y:S01]  /*0500*/  SEL R15, R29.reuse, 0x63400000, !P1 ;  /* 0x634000001d0f7807 */ /* 0x040fe20004800000 */
[----:B------:R-:W0:Y:S01]  /*0510*/  MUFU.RCP64H R19, R3 ;  /* 0x0000000300137308 */ /* 0x000e220000001800 */
[----:B------:R-:W-:Y:S02]  /*0520*/  @!P2 SEL R21, R29, 0x63400000, !P3 ;  /* 0x634000001d15a807 */ /* 0x000fe40005800000 */
[--C-:B------:R-:W-:Y:S02]  /*0530*/  LOP3.LUT R15, R15, 0x800fffff, R13.reuse, 0xf8, !PT ;  /* 0x800fffff0f0f7812 */ /* 0x100fe400078ef80d */
[----:B------:R-:W-:Y:S02]  /*0540*/  @!P2 LOP3.LUT R21, R21, 0x80000000, R13, 0xf8, !PT ;  /* 0x800000001515a812 */ /* 0x000fe400078ef80d */
[----:B------:R-:W-:-:S02]  /*0550*/  @!P0 LOP3.LUT R31, R3, 0x7ff00000, RZ, 0xc0, !PT ;  /* 0x7ff00000031f8812 */ /* 0x000fc400078ec0ff */
[----:B------:R-:W-:-:S06]  /*0560*/  @!P2 LOP3.LUT R21, R21, 0x100000, RZ, 0xfc, !PT ;  /* 0x001000001515a812 */ /* 0x000fcc00078efcff */
[----:B------:R-:W-:Y:S02]  /*0570*/  @!P2 DFMA R14, R14, 2, -R20 ;  /* 0x400000000e0ea82b */ /* 0x000fe40000000814 */
[----:B0-----:R-:W-:-:S08]  /*0580*/  DFMA R20, R18, -R2, 1 ;  /* 0x3ff000001214742b */ /* 0x001fd00000000802 */
[----:B------:R-:W-:-:S08]  /*0590*/  DFMA R20, R20, R20, R20 ;  /* 0x000000141414722b */ /* 0x000fd00000000014 */
[----:B------:R-:W-:-:S08]  /*05a0*/  DFMA R18, R18, R20, R18 ;  /* 0x000000141212722b */ /* 0x000fd00000000012 */
[----:B------:R-:W-:-:S08]  /*05b0*/  DFMA R20, R18, -R2, 1 ;  /* 0x3ff000001214742b */ /* 0x000fd00000000802 */
[----:B------:R-:W-:-:S08]  /*05c0*/  DFMA R18, R18, R20, R18 ;  /* 0x000000141212722b */ /* 0x000fd00000000012 */
[----:B------:R-:W-:-:S08]  /*05d0*/  DMUL R20, R18, R14 ;  /* 0x0000000e12147228 */ /* 0x000fd00000000000 */
[----:B------:R-:W-:-:S08]  /*05e0*/  DFMA R22, R20, -R2, R14 ;  /* 0x800000021416722b */ /* 0x000fd0000000000e */
[----:B------:R-:W-:Y:S01]  /*05f0*/  DFMA R22, R18, R22, R20 ;  /* 0x000000161216722b */ /* 0x000fe20000000014 */
[----:B------:R-:W-:Y:S01]  /*0600*/  IMAD.MOV.U32 R20, RZ, RZ, R28 ;  /* 0x000000ffff147224 */ /* 0x000fe200078e001c */
[----:B------:R-:W-:-:S05]  /*0610*/  @!P2 LOP3.LUT R20, R15, 0x7ff00000, RZ, 0xc0, !PT ;  /* 0x7ff000000f14a812 */ /* 0x000fca00078ec0ff */
[----:B------:R-:W-:-:S05]  /*0620*/  VIADD R18, R20, 0xffffffff ;  /* 0xffffffff14127836 */ /* 0x000fca0000000000 */
[----:B------:R-:W-:Y:S01]  /*0630*/  ISETP.GT.U32.AND P0, PT, R18, 0x7feffffe, PT ;  /* 0x7feffffe1200780c */ /* 0x000fe20003f04070 */
[----:B------:R-:W-:-:S05]  /*0640*/  VIADD R18, R31, 0xffffffff ;  /* 0xffffffff1f127836 */ /* 0x000fca0000000000 */
[----:B------:R-:W-:-:S13]  /*0650*/  ISETP.GT.U32.OR P0, PT, R18, 0x7feffffe, P0 ;  /* 0x7feffffe1200780c */ /* 0x000fda0000704470 */
[----:B------:R-:W-:Y:S05]  /*0660*/  @P0 BRA `(.L_x_712) ;  /* 0x00000000006c0947 */ /* 0x000fea0003800000 */
[----:B------:R-:W-:-:S04]  /*0670*/  LOP3.LUT R13, R17, 0x7ff00000, RZ, 0xc0, !PT ;  /* 0x7ff00000110d7812 */ /* 0x000fc800078ec0ff */
[CC--:B------:R-:W-:Y:S02]  /*0680*/  VIADDMNMX R12, R28.reuse, -R13.reuse, 0xb9600000, !PT ;  /* 0xb96000001c0c7446 */ /* 0x0c0fe4000780090d */
[----:B------:R-:W-:Y:S02]  /*0690*/  ISETP.GE.U32.AND P0, PT, R28, R13, PT ;  /* 0x0000000d1c00720c */ /* 0x000fe40003f06070 */
[----:B------:R-:W-:Y:S02]  /*06a0*/  VIMNMX R12, PT, PT, R12, 0x46a00000, PT ;  /* 0x46a000000c0c7848 */ /* 0x000fe40003fe0100 */
[----:B------:R-:W-:-:S05]  /*06b0*/  SEL R29, R29, 0x63400000, !P0 ;  /* 0x634000001d1d7807 */ /* 0x000fca0004000000 */
[----:B------:R-:W-:Y:S02]  /*06c0*/  IMAD.IADD R20, R12, 0x1, -R29 ;  /* 0x000000010c147824 */ /* 0x000fe400078e0a1d */
[----:B------:R-:W-:Y:S02]  /*06d0*/  IMAD.MOV.U32 R12, RZ, RZ, RZ ;  /* 0x000000ffff0c7224 */ /* 0x000fe400078e00ff */
[----:B------:R-:W-:-:S06]  /*06e0*/  VIADD R13, R20, 0x7fe00000 ;  /* 0x7fe00000140d7836 */ /* 0x000fcc0000000000 */
[----:B------:R-:W-:-:S10]  /*06f0*/  DMUL R18, R22, R12 ;  /* 0x0000000c16127228 */ /* 0x000fd40000000000 */
[----:B------:R-:W-:-:S13]  /*0700*/  FSETP.GTU.AND P0, PT, |R19|, 1.469367938527859385e-39, PT ;  /* 0x001000001300780b */ /* 0x000fda0003f0c200 */
[----:B------:R-:W-:Y:S05]  /*0710*/  @P0 BRA `(.L_x_713) ;  /* 0x0000000000940947 */ /* 0x000fea0003800000 */
[----:B------:R-:W-:Y:S01]  /*0720*/  DFMA R2, R22, -R2, R14 ;  /* 0x800000021602722b */ /* 0x000fe2000000000e */
[----:B------:R-:W-:-:S09]  /*0730*/  IMAD.MOV.U32 R12, RZ, RZ, RZ ;  /* 0x000000ffff0c7224 */ /* 0x000fd200078e00ff */
[C---:B------:R-:W-:Y:S02]  /*0740*/  FSETP.NEU.AND P0, PT, R3.reuse, RZ, PT ;  /* 0x000000ff0300720b */ /* 0x040fe40003f0d000 */
[----:B------:R-:W-:-:S04]  /*0750*/  LOP3.LUT R17, R3, 0x80000000, R17, 0x48, !PT ;  /* 0x8000000003117812 */ /* 0x000fc800078e4811 */
[----:B------:R-:W-:-:S07]  /*0760*/  LOP3.LUT R13, R17, R13, RZ, 0xfc, !PT ;  /* 0x0000000d110d7212 */ /* 0x000fce00078efcff */
[----:B------:R-:W-:Y:S05]  /*0770*/  @!P0 BRA `(.L_x_713) ;  /* 0x00000000007c8947 */ /* 0x000fea0003800000 */
[----:B------:R-:W-:Y:S01]  /*0780*/  IMAD.MOV R3, RZ, RZ, -R20 ;  /* 0x000000ffff037224 */ /* 0x000fe200078e0a14 */
[----:B------:R-:W-:Y:S01]  /*0790*/  DMUL.RP R12, R22, R12 ;  /* 0x0000000c160c7228 */ /* 0x000fe20000008000 */
[----:B------:R-:W-:-:S06]  /*07a0*/  IMAD.MOV.U32 R2, RZ, RZ, RZ ;  /* 0x000000ffff027224 */ /* 0x000fcc00078e00ff */
[----:B------:R-:W-:-:S03]  /*07b0*/  DFMA R2, R18, -R2, R22 ;  /* 0x800000021202722b */ /* 0x000fc60000000016 */
[----:B------:R-:W-:-:S03]  /*07c0*/  LOP3.LUT R17, R13, R17, RZ, 0x3c, !PT ;  /* 0x000000110d117212 */ /* 0x000fc600078e3cff */
[----:B------:R-:W-:-:S04]  /*07d0*/  IADD3 R2, PT, PT, -R20, -0x43300000, RZ ;  /* 0xbcd0000014027810 */ /* 0x000fc80007ffe1ff */
[----:B------:R-:W-:-:S04]  /*07e0*/  FSETP.NEU.AND P0, PT, |R3|, R2, PT ;  /* 0x000000020300720b */ /* 0x000fc80003f0d200 */
[----:B------:R-:W-:Y:S02]  /*07f0*/  FSEL R18, R12, R18, !P0 ;  /* 0x000000120c127208 */ /* 0x000fe40004000000 */
[----:B------:R-:W-:Y:S01]  /*0800*/  FSEL R19, R17, R19, !P0 ;  /* 0x0000001311137208 */ /* 0x000fe20004000000 */
[----:B------:R-:W-:Y:S06]  /*0810*/  BRA `(.L_x_713) ;  /* 0x0000000000547947 */ /* 0x000fec0003800000 */
.L_x_712:
[----:B------:R-:W-:-:S14]  /*0820*/  DSETP.NAN.AND P0, PT, R12, R12, PT ;  /* 0x0000000c0c00722a */ /* 0x000fdc0003f08000 */
[----:B------:R-:W-:Y:S05]  /*0830*/  @P0 BRA `(.L_x_714) ;  /* 0x0000000000440947 */ /* 0x000fea0003800000 */
[----:B------:R-:W-:-:S14]  /*0840*/  DSETP.NAN.AND P0, PT, R16, R16, PT ;  /* 0x000000101000722a */ /* 0x000fdc0003f08000 */
[----:B------:R-:W-:Y:S05]  /*0850*/  @P0 BRA `(.L_x_715) ;  /* 0x0000000000300947 */ /* 0x000fea0003800000 */
[----:B------:R-:W-:Y:S01]  /*0860*/  ISETP.NE.AND P0, PT, R20, R31, PT ;  /* 0x0000001f1400720c */ /* 0x000fe20003f05270 */
[----:B------:R-:W-:Y:S02]  /*0870*/  IMAD.MOV.U32 R18, RZ, RZ, 0x0 ;  /* 0x00000000ff127424 */ /* 0x000fe400078e00ff */
[----:B------:R-:W-:-:S10]  /*0880*/  IMAD.MOV.U32 R19, RZ, RZ, -0x80000 ;  /* 0xfff80000ff137424 */ /* 0x000fd400078e00ff */
[----:B------:R-:W-:Y:S05]  /*0890*/  @!P0 BRA `(.L_x_713) ;  /* 0x0000000000348947 */ /* 0x000fea0003800000 */
[----:B------:R-:W-:Y:S02]  /*08a0*/  ISETP.NE.AND P0, PT, R20, 0x7ff00000, PT ;  /* 0x7ff000001400780c */ /* 0x000fe40003f05270 */
[----:B------:R-:W-:Y:S02]  /*08b0*/  LOP3.LUT R19, R13, 0x80000000, R17, 0x48, !PT ;  /* 0x800000000d137812 */ /* 0x000fe400078e4811 */
[----:B------:R-:W-:-:S13]  /*08c0*/  ISETP.EQ.OR P0, PT, R31, RZ, !P0 ;  /* 0x000000ff1f00720c */ /* 0x000fda0004702670 */
[----:B------:R-:W-:Y:S01]  /*08d0*/  @P0 LOP3.LUT R2, R19, 0x7ff00000, RZ, 0xfc, !PT ;  /* 0x7ff0000013020812 */ /* 0x000fe200078efcff */
[----:B------:R-:W-:Y:S02]  /*08e0*/  @!P0 IMAD.MOV.U32 R18, RZ, RZ, RZ ;  /* 0x000000ffff128224 */ /* 0x000fe400078e00ff */
[----:B------:R-:W-:Y:S02]  /*08f0*/  @P0 IMAD.MOV.U32 R18, RZ, RZ, RZ ;  /* 0x000000ffff120224 */ /* 0x000fe400078e00ff */
[----:B------:R-:W-:Y:S01]  /*0900*/  @P0 IMAD.MOV.U32 R19, RZ, RZ, R2 ;  /* 0x000000ffff130224 */ /* 0x000fe200078e0002 */
[----:B------:R-:W-:Y:S06]  /*0910*/  BRA `(.L_x_713) ;  /* 0x0000000000147947 */ /* 0x000fec0003800000 */
.L_x_715:
[----:B------:R-:W-:Y:S01]  /*0920*/  LOP3.LUT R19, R17, 0x80000, RZ, 0xfc, !PT ;  /* 0x0008000011137812 */ /* 0x000fe200078efcff */
[----:B------:R-:W-:Y:S01]  /*0930*/  IMAD.MOV.U32 R18, RZ, RZ, R16 ;  /* 0x000000ffff127224 */ /* 0x000fe200078e0010 */
[----:B------:R-:W-:Y:S06]  /*0940*/  BRA `(.L_x_713) ;  /* 0x0000000000087947 */ /* 0x000fec0003800000 */
.L_x_714:
[----:B------:R-:W-:Y:S01]  /*0950*/  LOP3.LUT R19, R13, 0x80000, RZ, 0xfc, !PT ;  /* 0x000800000d137812 */ /* 0x000fe200078efcff */
[----:B------:R-:W-:-:S07]  /*0960*/  IMAD.MOV.U32 R18, RZ, RZ, R12 ;  /* 0x000000ffff127224 */ /* 0x000fce00078e000c */
.L_x_713:
[----:B------:R-:W-:Y:S05]  /*0970*/  BSYNC.RECONVERGENT B2 ;  /* 0x0000000000027941 */ /* 0x000fea0003800200 */
.L_x_711:
[----:B------:R-:W-:Y:S02]  /*0980*/  IMAD.MOV.U32 R2, RZ, RZ, R26 ;  /* 0x000000ffff027224 */ /* 0x000fe400078e001a */
[----:B------:R-:W-:-:S04]  /*0990*/  IMAD.MOV.U32 R3, RZ, RZ, 0x0 ;  /* 0x00000000ff037424 */ /* 0x000fc800078e00ff */
[----:B------:R-:W-:Y:S05]  /*09a0*/  RET.REL.NODEC R2 `(_Z13gpu_compute_LPdS_ii) ;  /* 0xfffffff402947950 */ /* 0x000fea0003c3ffff */
.L_x_716:
        /* <DEDUP_REMOVED lines=13> */
.L_x_726:


//--------------------- .text._Z8gpu_swapPdiii    --------------------------
	.section	.text._Z8gpu_swapPdiii,"ax",@progbits
	.align	128
        .global         _Z8gpu_swapPdiii
        .type           _Z8gpu_swapPdiii,@function
        .size           _Z8gpu_swapPdiii,(.L_x_738 - _Z8gpu_swapPdiii)
        .other          _Z8gpu_swapPdiii,@"STO_CUDA_ENTRY STV_DEFAULT"
_Z8gpu_swapPdiii:
.text._Z8gpu_swapPdiii:
[----:B------:R-:W-:Y:S01]  /*0000*/  LDC R1, c[0x0][0x37c] ;  /* 0x0000df00ff017b82 */ /* 0x000fe20000000800 */
[----:B------:R-:W0:Y:S07]  /*0010*/  S2R R7, SR_TID.X ;  /* 0x0000000000077919 */ /* 0x000e2e0000002100 */
[----:B------:R-:W0:Y:S01]  /*0020*/  S2UR UR4, SR_CTAID.X ;  /* 0x00000000000479c3 */ /* 0x000e220000002500 */
[----:B------:R-:W1:Y:S07]  /*0030*/  LDCU UR6, c[0x0][0x388] ;  /* 0x00007100ff0677ac */ /* 0x000e6e0008000800 */
[----:B------:R-:W0:Y:S01]  /*0040*/  LDC R0, c[0x0][0x360] ;  /* 0x0000d800ff007b82 */ /* 0x000e220000000800 */
[----:B------:R-:W2:Y:S01]  /*0050*/  LDCU UR5, c[0x0][0x370] ;  /* 0x00006e00ff0577ac */ /* 0x000ea20008000800 */
[----:B0-----:R-:W-:-:S02]  /*0060*/  IMAD R7, R0, UR4, R7 ;  /* 0x0000000400077c24 */ /* 0x001fc4000f8e0207 */
[----:B--2---:R-:W-:-:S03]  /*0070*/  IMAD R0, R0, UR5, RZ ;  /* 0x0000000500007c24 */ /* 0x004fc6000f8e02ff */
[----:B-1----:R-:W-:-:S13]  /*0080*/  ISETP.GE.AND P0, PT, R7, UR6, PT ;  /* 0x0000000607007c0c */ /* 0x002fda000bf06270 */
[----:B------:R-:W-:Y:S05]  /*0090*/  @P0 EXIT ;  /* 0x000000000000094d */ /* 0x000fea0003800000 */
[----:B------:R-:W0:Y:S01]  /*00a0*/  I2F.U32.RP R8, R0 ;  /* 0x0000000000087306 */ /* 0x000e220000209000 */
[----:B------:R-:W-:Y:S01]  /*00b0*/  IADD3 R4, PT, PT, R0, R7, RZ ;  /* 0x0000000700047210 */ /* 0x000fe20007ffe0ff */
[----:B------:R-:W1:Y:S01]  /*00c0*/  LDCU.64 UR4, c[0x0][0x358] ;  /* 0x00006b00ff0477ac */ /* 0x000e620008000a00 */
[----:B------:R-:W-:Y:S01]  /*00d0*/  IADD3 R9, PT, PT, RZ, -R0, RZ ;  /* 0x80000000ff097210 */ /* 0x000fe20007ffe0ff */
[----:B------:R-:W-:Y:S01]  /*00e0*/  BSSY.RECONVERGENT B0, `(.L_x_717) ;  /* 0x0000031000007945 */ /* 0x000fe20003800200 */
[C---:B------:R-:W-:Y:S02]  /*00f0*/  ISETP.GE.AND P0, PT, R4.reuse, UR6, PT ;  /* 0x0000000604007c0c */ /* 0x040fe4000bf06270 */
[----:B------:R-:W-:Y:S02]  /*0100*/  VIMNMX R5, PT, PT, R4, UR6, !PT ;  /* 0x0000000604057c48 */ /* 0x000fe4000ffe0100 */
[----:B------:R-:W-:Y:S02]  /*0110*/  SEL R6, RZ, 0x1, P0 ;  /* 0x00000001ff067807 */ /* 0x000fe40000000000 */
[----:B------:R-:W-:-:S02]  /*0120*/  ISETP.NE.U32.AND P2, PT, R0, RZ, PT ;  /* 0x000000ff0000720c */ /* 0x000fc40003f45070 */
[----:B------:R-:W-:Y:S01]  /*0130*/  IADD3 R5, PT, PT, R5, -R4, -R6 ;  /* 0x8000000405057210 */ /* 0x000fe20007ffe806 */
[----:B0-----:R-:W0:Y:S01]  /*0140*/  MUFU.RCP R8, R8 ;  /* 0x0000000800087308 */ /* 0x001e220000001000 */
[----:B------:R-:W2:Y:S01]  /*0150*/  LDC R4, c[0x0][0x38c] ;  /* 0x0000e300ff047b82 */ /* 0x000ea20000000800 */
[----:B0-----:R-:W-:-:S06]  /*0160*/  IADD3 R2, PT, PT, R8, 0xffffffe, RZ ;  /* 0x0ffffffe08027810 */ /* 0x001fcc0007ffe0ff */
[----:B------:R0:W3:Y:S02]  /*0170*/  F2I.FTZ.U32.TRUNC.NTZ R3, R2 ;  /* 0x0000000200037305 */ /* 0x0000e4000021f000 */
[----:B0-----:R-:W-:Y:S02]  /*0180*/  HFMA2 R2, -RZ, RZ, 0, 0 ;  /* 0x00000000ff027431 */ /* 0x001fe400000001ff */
[----:B---3--:R-:W-:-:S04]  /*0190*/  IMAD R9, R9, R3, RZ ;  /* 0x0000000309097224 */ /* 0x008fc800078e02ff */
[----:B------:R-:W-:-:S06]  /*01a0*/  IMAD.HI.U32 R8, R3, R9, R2 ;  /* 0x0000000903087227 */ /* 0x000fcc00078e0002 */
[----:B------:R-:W-:-:S05]  /*01b0*/  IMAD.HI.U32 R9, R8, R5, RZ ;  /* 0x0000000508097227 */ /* 0x000fca00078e00ff */
[----:B------:R-:W-:-:S05]  /*01c0*/  IADD3 R2, PT, PT, -R9, RZ, RZ ;  /* 0x000000ff09027210 */ /* 0x000fca0007ffe1ff */
[----:B------:R-:W-:Y:S02]  /*01d0*/  IMAD R5, R0, R2, R5 ;  /* 0x0000000200057224 */ /* 0x000fe400078e0205 */
[----:B------:R-:W0:Y:S03]  /*01e0*/  LDC.64 R2, c[0x0][0x380] ;  /* 0x0000e000ff027b82 */ /* 0x000e260000000a00 */
[----:B------:R-:W-:-:S13]  /*01f0*/  ISETP.GE.U32.AND P0, PT, R5, R0, PT ;  /* 0x000000000500720c */ /* 0x000fda0003f06070 */
[----:B------:R-:W-:Y:S02]  /*0200*/  @P0 IADD3 R5, PT, PT, -R0, R5, RZ ;  /* 0x0000000500050210 */ /* 0x000fe40007ffe1ff */
[----:B------:R-:W-:Y:S02]  /*0210*/  @P0 IADD3 R9, PT, PT, R9, 0x1, RZ ;  /* 0x0000000109090810 */ /* 0x000fe40007ffe0ff */
[-C--:B------:R-:W-:Y:S02]  /*0220*/  ISETP.GE.U32.AND P1, PT, R5, R0.reuse, PT ;  /* 0x000000000500720c */ /* 0x080fe40003f26070 */
[----:B------:R-:W3:Y:S11]  /*0230*/  LDC R5, c[0x0][0x390] ;  /* 0x0000e400ff057b82 */ /* 0x000ef60000000800 */
[----:B------:R-:W-:Y:S01]  /*0240*/  @P1 VIADD R9, R9, 0x1 ;  /* 0x0000000109091836 */ /* 0x000fe20000000000 */
[----:B------:R-:W-:-:S04]  /*0250*/  @!P2 LOP3.LUT R9, RZ, R0, RZ, 0x33, !PT ;  /* 0x00000000ff09a212 */ /* 0x000fc800078e33ff */
[----:B------:R-:W-:-:S04]  /*0260*/  IADD3 R6, PT, PT, R6, R9, RZ ;  /* 0x0000000906067210 */ /* 0x000fc80007ffe0ff */
[C---:B------:R-:W-:Y:S02]  /*0270*/  LOP3.LUT R8, R6.reuse, 0x3, RZ, 0xc0, !PT ;  /* 0x0000000306087812 */ /* 0x040fe400078ec0ff */
[----:B------:R-:W-:Y:S02]  /*0280*/  ISETP.GE.U32.AND P1, PT, R6, 0x3, PT ;  /* 0x000000030600780c */ /* 0x000fe40003f26070 */
[----:B------:R-:W-:-:S13]  /*0290*/  ISETP.NE.AND P0, PT, R8, 0x3, PT ;  /* 0x000000030800780c */ /* 0x000fda0003f05270 */
[----:B012---:R-:W-:Y:S05]  /*02a0*/  @!P0 BRA `(.L_x_718) ;  /* 0x0000000000508947 */ /* 0x007fea0003800000 */
[----:B------:R-:W0:Y:S01]  /*02b0*/  LDC R10, c[0x0][0x390] ;  /* 0x0000e400ff0a7b82 */ /* 0x000e220000000800 */
[----:B------:R-:W-:-:S04]  /*02c0*/  IADD3 R6, PT, PT, R6, 0x1, RZ ;  /* 0x0000000106067810 */ /* 0x000fc80007ffe0ff */
[----:B------:R-:W-:-:S03]  /*02d0*/  LOP3.LUT R6, R6, 0x3, RZ, 0xc0, !PT ;  /* 0x0000000306067812 */ /* 0x000fc600078ec0ff */
[----:B------:R-:W1:Y:S01]  /*02e0*/  LDC R12, c[0x0][0x38c] ;  /* 0x0000e300ff0c7b82 */ /* 0x000e620000000800 */
[----:B------:R-:W-:-:S07]  /*02f0*/  IADD3 R6, PT, PT, -R6, RZ, RZ ;  /* 0x000000ff06067210 */ /* 0x000fce0007ffe1ff */
[----:B------:R-:W2:Y:S01]  /*0300*/  LDC.64 R8, c[0x0][0x380] ;  /* 0x0000e000ff087b82 */ /* 0x000ea20000000a00 */
[C---:B0-----:R-:W-:Y:S02]  /*0310*/  IMAD R19, R7.reuse, UR6, R10 ;  /* 0x0000000607137c24 */ /* 0x041fe4000f8e020a */
[----:B-1----:R-:W-:-:S07]  /*0320*/  IMAD R21, R7, UR6, R12 ;  /* 0x0000000607157c24 */ /* 0x002fce000f8e020c */
.L_x_719:
[----:B0-2---:R-:W-:-:S04]  /*0330*/  IMAD.WIDE R14, R19, 0x8, R8 ;  /* 0x00000008130e7825 */ /* 0x005fc800078e0208 */
[----:B------:R-:W-:Y:S01]  /*0340*/  IMAD.WIDE R10, R21, 0x8, R8 ;  /* 0x00000008150a7825 */ /* 0x000fe200078e0208 */
[----:B------:R-:W2:Y:S04]  /*0350*/  LDG.E.64 R16, desc[UR4][R14.64] ;  /* 0x000000040e107981 */ /* 0x000ea8000c1e1b00 */
[----:B------:R-:W4:Y:S01]  /*0360*/  LDG.E.64 R12, desc[UR4][R10.64] ;  /* 0x000000040a0c7981 */ /* 0x000f22000c1e1b00 */
[----:B------:R-:W-:Y:S01]  /*0370*/  IADD3 R6, PT, PT, R6, 0x1, RZ ;  /* 0x0000000106067810 */ /* 0x000fe20007ffe0ff */
[C---:B------:R-:W-:Y:S02]  /*0380*/  IMAD.IADD R7, R0.reuse, 0x1, R7 ;  /* 0x0000000100077824 */ /* 0x040fe400078e0207 */
[----:B------:R-:W-:Y:S01]  /*0390*/  IMAD R19, R0, UR6, R19 ;  /* 0x0000000600137c24 */ /* 0x000fe2000f8e0213 */
[----:B------:R-:W-:Y:S01]  /*03a0*/  ISETP.NE.AND P0, PT, R6, RZ, PT ;  /* 0x000000ff0600720c */ /* 0x000fe20003f05270 */
[----:B------:R-:W-:Y:S01]  /*03b0*/  IMAD R21, R0, UR6, R21 ;  /* 0x0000000600157c24 */ /* 0x000fe2000f8e0215 */
[----:B--2---:R0:W-:Y:S04]  /*03c0*/  STG.E.64 desc[UR4][R10.64], R16 ;  /* 0x000000100a007986 */ /* 0x0041e8000c101b04 */
[----:B----4-:R0:W-:Y:S07]  /*03d0*/  STG.E.64 desc[UR4][R14.64], R12 ;  /* 0x0000000c0e007986 */ /* 0x0101ee000c101b04 */
[----:B------:R-:W-:Y:S05]  /*03e0*/  @P0 BRA `(.L_x_719) ;  /* 0xfffffffc00d00947 */ /* 0x000fea000383ffff */
.L_x_718:
[----:B------:R-:W-:Y:S05]  /*03f0*/  BSYNC.RECONVERGENT B0 ;  /* 0x0000000000007941 */ /* 0x000fea0003800200 */
.L_x_717:
[----:B------:R-:W-:Y:S05]  /*0400*/  @!P1 EXIT ;  /* 0x000000000000994d */ /* 0x000fea0003800000 */
.L_x_720:
[C---:B01-3--:R-:W-:Y:S02]  /*0410*/  IMAD R15, R7.reuse, UR6, R5 ;  /* 0x00000006070f7c24 */ /* 0x04bfe4000f8e0205 */
[----:B------:R-:W-:Y:S02]  /*0420*/  IMAD R17, R7, UR6, R4 ;  /* 0x0000000607117c24 */ /* 0x000fe4000f8e0204 */
[----:B------:R-:W-:-:S04]  /*0430*/  IMAD.WIDE R14, R15, 0x8, R2 ;  /* 0x000000080f0e7825 */ /* 0x000fc800078e0202 */
[----:B------:R-:W-:Y:S01]  /*0440*/  IMAD.WIDE R16, R17, 0x8, R2 ;  /* 0x0000000811107825 */ /* 0x000fe200078e0202 */
[----:B------:R-:W2:Y:S04]  /*0450*/  LDG.E.64 R20, desc[UR4][R14.64] ;  /* 0x000000040e147981 */ /* 0x000ea8000c1e1b00 */
[----:B------:R-:W3:Y:S01]  /*0460*/  LDG.E.64 R18, desc[UR4][R16.64] ;  /* 0x0000000410127981 */ /* 0x000ee2000c1e1b00 */
[----:B------:R-:W-:-:S05]  /*0470*/  IADD3 R27, PT, PT, R0, R7, RZ ;  /* 0x00000007001b7210 */ /* 0x000fca0007ffe0ff */
[C---:B------:R-:W-:Y:S02]  /*0480*/  IMAD R7, R27.reuse, UR6, R5 ;  /* 0x000000061b077c24 */ /* 0x040fe4000f8e0205 */
[----:B------:R-:W-:Y:S02]  /*0490*/  IMAD R9, R27, UR6, R4 ;  /* 0x000000061b097c24 */ /* 0x000fe4000f8e0204 */
[----:B------:R-:W-:-:S04]  /*04a0*/  IMAD.WIDE R6, R7, 0x8, R2 ;  /* 0x0000000807067825 */ /* 0x000fc800078e0202 */
[----:B------:R-:W-:Y:S01]  /*04b0*/  IMAD.WIDE R8, R9, 0x8, R2 ;  /* 0x0000000809087825 */ /* 0x000fe200078e0202 */
[----:B--2---:R0:W-:Y:S04]  /*04c0*/  STG.E.64 desc[UR4][R16.64], R20 ;  /* 0x0000001410007986 */ /* 0x0041e8000c101b04 */
[----:B---3--:R1:W-:Y:S04]  /*04d0*/  STG.E.64 desc[UR4][R14.64], R18 ;  /* 0x000000120e007986 */ /* 0x0083e8000c101b04 */
        /* <DEDUP_REMOVED lines=9> */
[----:B0-----:R-:W4:Y:S04]  /*0570*/  LDG.E.64 R16, desc[UR4][R10.64] ;  /* 0x000000040a107981 */ /* 0x001f28000c1e1b00 */
[----:B-1----:R-:W5:Y:S01]  /*0580*/  LDG.E.64 R14, desc[UR4][R12.64] ;  /* 0x000000040c0e7981 */ /* 0x002f62000c1e1b00 */
[----:B------:R-:W-:-:S05]  /*0590*/  IADD3 R27, PT, PT, R0, R27, RZ ;  /* 0x0000001b001b7210 */ /* 0x000fca0007ffe0ff */
[C---:B------:R-:W-:Y:S02]  /*05a0*/  IMAD R21, R27.reuse, UR6, R5 ;  /* 0x000000061b157c24 */ /* 0x040fe4000f8e0205 */
[----:B------:R-:W-:Y:S02]  /*05b0*/  IMAD R19, R27, UR6, R4 ;  /* 0x000000061b137c24 */ /* 0x000fe4000f8e0204 */
[----:B------:R-:W-:-:S04]  /*05c0*/  IMAD.WIDE R20, R21, 0x8, R2 ;  /* 0x0000000815147825 */ /* 0x000fc800078e0202 */
[----:B------:R-:W-:Y:S01]  /*05d0*/  IMAD.WIDE R18, R19, 0x8, R2 ;  /* 0x0000000813127825 */ /* 0x000fe200078e0202 */
[----:B----4-:R1:W-:Y:S04]  /*05e0*/  STG.E.64 desc[UR4][R12.64], R16 ;  /* 0x000000100c007986 */ /* 0x0103e8000c101b04 */
[----:B-----5:R1:W-:Y:S04]  /*05f0*/  STG.E.64 desc[UR4][R10.64], R14 ;  /* 0x0000000e0a007986 */ /* 0x0203e8000c101b04 */
[----:B--2---:R-:W2:Y:S04]  /*0600*/  LDG.E.64 R24, desc[UR4][R20.64] ;  /* 0x0000000414187981 */ /* 0x004ea8000c1e1b00 */
[----:B------:R-:W4:Y:S01]  /*0610*/  LDG.E.64 R8, desc[UR4][R18.64] ;  /* 0x0000000412087981 */ /* 0x000f22000c1e1b00 */
[----:B---3--:R-:W-:-:S04]  /*0620*/  IADD3 R7, PT, PT, R0, R27, RZ ;  /* 0x0000001b00077210 */ /* 0x008fc80007ffe0ff */
[----:B------:R-:W-:Y:S01]  /*0630*/  ISETP.GE.AND P0, PT, R7, UR6, PT ;  /* 0x0000000607007c0c */ /* 0x000fe2000bf06270 */
[----:B--2---:R1:W-:Y:S04]  /*0640*/  STG.E.64 desc[UR4][R18.64], R24 ;  /* 0x0000001812007986 */ /* 0x0043e8000c101b04 */
[----:B----4-:R1:W-:Y:S08]  /*0650*/  STG.E.64 desc[UR4][R20.64], R8 ;  /* 0x0000000814007986 */ /* 0x0103f0000c101b04 */
[----:B------:R-:W-:Y:S05]  /*0660*/  @!P0 BRA `(.L_x_720) ;  /* 0xfffffffc00688947 */ /* 0x000fea000383ffff */
[----:B------:R-:W-:Y:S05]  /*0670*/  EXIT ;  /* 0x000000000000794d */ /* 0x000fea0003800000 */
.L_x_721:
        /* <DEDUP_REMOVED lines=16> */
.L_x_738:


//--------------------- .text._Z13gpu_transposePdi --------------------------
	.section	.text._Z13gpu_transposePdi,"ax",@progbits
	.align	128
        .global         _Z13gpu_transposePdi
        .type           _Z13gpu_transposePdi,@function
        .size           _Z13gpu_transposePdi,(.L_x_739 - _Z13gpu_transposePdi)
        .other          _Z13gpu_transposePdi,@"STO_CUDA_ENTRY STV_DEFAULT"
_Z13gpu_transposePdi:
.text._Z13gpu_transposePdi:
        /* <DEDUP_REMOVED lines=11> */
[----:B------:R-:W1:Y:S01]  /*00b0*/  LDCU UR4, c[0x0][0x370] ;  /* 0x00006e00ff0477ac */ /* 0x000e620008000800 */
[----:B------:R-:W-:Y:S01]  /*00c0*/  IMAD.MOV.U32 R6, RZ, RZ, RZ ;  /* 0x000000ffff067224 */ /* 0x000fe200078e00ff */
[----:B------:R-:W2:Y:S01]  /*00d0*/  I2F.RP R9, R4 ;  /* 0x0000000400097306 */ /* 0x000ea20000209400 */
[----:B------:R-:W3:Y:S04]  /*00e0*/  LDCU.64 UR6, c[0x0][0x358] ;  /* 0x00006b00ff0677ac */ /* 0x000ee80008000a00 */
[----:B------:R-:W4:Y:S03]  /*00f0*/  LDC.64 R2, c[0x0][0x380] ;  /* 0x0000e000ff027b82 */ /* 0x000f260000000a00 */
[----:B--2---:R-:W2:Y:S02]  /*0100*/  MUFU.RCP R9, R9 ;  /* 0x0000000900097308 */ /* 0x004ea40000001000 */
[----:B--2---:R-:W-:-:S06]  /*0110*/  IADD3 R7, PT, PT, R9, 0xffffffe, RZ ;  /* 0x0ffffffe09077810 */ /* 0x004fcc0007ffe0ff */
[----:B------:R-:W2:Y:S02]  /*0120*/  F2I.FTZ.U32.TRUNC.NTZ R7, R7 ;  /* 0x0000000700077305 */ /* 0x000ea4000021f000 */
[----:B--2---:R-:W-:-:S05]  /*0130*/  IADD3 R11, PT, PT, RZ, -R7, RZ ;  /* 0x80000007ff0b7210 */ /* 0x004fca0007ffe0ff */
[----:B------:R-:W-:-:S04]  /*0140*/  IMAD R11, R11, R4, RZ ;  /* 0x000000040b0b7224 */ /* 0x000fc800078e02ff */
[----:B------:R-:W-:-:S04]  /*0150*/  IMAD.HI.U32 R6, R7, R11, R6 ;  /* 0x0000000b07067227 */ /* 0x000fc800078e0006 */
[----:B01-34-:R-:W-:-:S07]  /*0160*/  IMAD R7, R10, UR4, RZ ;  /* 0x000000040a077c24 */ /* 0x01bfce000f8e02ff */
.L_x_724:
[----:B0-----:R-:W-:Y:S01]  /*0170*/  IABS R11, R8 ;  /* 0x00000008000b7213 */ /* 0x001fe20000000000 */
[----:B------:R-:W-:Y:S01]  /*0180*/  BSSY.RECONVERGENT B0, `(.L_x_722) ;  /* 0x000001e000007945 */ /* 0x000fe20003800200 */
[----:B------:R-:W-:-:S03]  /*0190*/  IABS R12, R5 ;  /* 0x00000005000c7213 */ /* 0x000fc60000000000 */
[----:B------:R-:W-:-:S05]  /*01a0*/  IMAD.HI.U32 R9, R6, R11, RZ ;  /* 0x0000000b06097227 */ /* 0x000fca00078e00ff */
[----:B------:R-:W-:-:S05]  /*01b0*/  IADD3 R10, PT, PT, -R9, RZ, RZ ;  /* 0x000000ff090a7210 */ /* 0x000fca0007ffe1ff */
[----:B------:R-:W-:Y:S01]  /*01c0*/  IMAD R11, R12, R10, R11 ;  /* 0x0000000a0c0b7224 */ /* 0x000fe200078e020b */
[----:B------:R-:W-:-:S04]  /*01d0*/  LOP3.LUT R10, R8, R5, RZ, 0x3c, !PT ;  /* 0x00000005080a7212 */ /* 0x000fc800078e3cff */
[----:B------:R-:W-:Y:S02]  /*01e0*/  ISETP.GT.U32.AND P2, PT, R4, R11, PT ;  /* 0x0000000b0400720c */ /* 0x000fe40003f44070 */
[----:B------:R-:W-:-:S11]  /*01f0*/  ISETP.GE.AND P1, PT, R10, RZ, PT ;  /* 0x000000ff0a00720c */ /* 0x000fd60003f26270 */
[----:B------:R-:W-:Y:S01]  /*0200*/  @!P2 IMAD.IADD R11, R11, 0x1, -R12 ;  /* 0x000000010b0ba824 */ /* 0x000fe200078e0a0c */
[----:B------:R-:W-:Y:S02]  /*0210*/  @!P2 IADD3 R9, PT, PT, R9, 0x1, RZ ;  /* 0x000000010909a810 */ /* 0x000fe40007ffe0ff */
[----:B------:R-:W-:Y:S02]  /*0220*/  ISETP.NE.AND P2, PT, R5, RZ, PT ;  /* 0x000000ff0500720c */ /* 0x000fe40003f45270 */
[----:B------:R-:W-:-:S13]  /*0230*/  ISETP.GE.U32.AND P0, PT, R11, R4, PT ;  /* 0x000000040b00720c */ /* 0x000fda0003f06070 */
[----:B------:R-:W-:-:S05]  /*0240*/  @P0 VIADD R9, R9, 0x1 ;  /* 0x0000000109090836 */ /* 0x000fca0000000000 */
[----:B------:R-:W-:-:S05]  /*0250*/  MOV R10, R9 ;  /* 0x00000009000a7202 */ /* 0x000fca0000000f00 */
[----:B------:R-:W-:Y:S01]  /*0260*/  @!P1 IMAD.MOV R10, RZ, RZ, -R10 ;  /* 0x000000ffff0a9224 */ /* 0x000fe200078e0a0a */
[----:B------:R-:W-:-:S04]  /*0270*/  @!P2 LOP3.LUT R10, RZ, R5, RZ, 0x33, !PT ;  /* 0x00000005ff0aa212 */ /* 0x000fc800078e33ff */
[----:B------:R-:W-:-:S05]  /*0280*/  IADD3 R9, PT, PT, -R10, RZ, RZ ;  /* 0x000000ff0a097210 */ /* 0x000fca0007ffe1ff */
[--C-:B------:R-:W-:Y:S02]  /*0290*/  IMAD R9, R5, R9, R8.reuse ;  /* 0x0000000905097224 */ /* 0x100fe400078e0208 */
[----:B------:R-:W-:-:S03]  /*02a0*/  IMAD.IADD R8, R7, 0x1, R8 ;  /* 0x0000000107087824 */ /* 0x000fc600078e0208 */
[----:B------:R-:W-:Y:S02]  /*02b0*/  ISETP.GT.AND P0, PT, R9, R10, PT ;  /* 0x0000000a0900720c */ /* 0x000fe40003f04270 */
[----:B------:R-:W-:-:S11]  /*02c0*/  ISETP.GE.AND P1, PT, R8, R0, PT ;  /* 0x000000000800720c */ /* 0x000fd60003f26270 */
[----:B------:R-:W-:Y:S05]  /*02d0*/  @!P0 BRA `(.L_x_723) ;  /* 0x0000000000208947 */ /* 0x000fea0003800000 */
[-C--:B------:R-:W-:Y:S02]  /*02e0*/  IMAD R15, R9, R5.reuse, R10 ;  /* 0x00000005090f7224 */ /* 0x080fe400078e020a */
[----:B------:R-:W-:Y:S02]  /*02f0*/  IMAD R11, R10, R5, R9 ;  /* 0x000000050a0b7224 */ /* 0x000fe400078e0209 */
[----:B------:R-:W-:-:S04]  /*0300*/  IMAD.WIDE R14, R15, 0x8, R2 ;  /* 0x000000080f0e7825 */ /* 0x000fc800078e0202 */
[----:B------:R-:W-:Y:S01]  /*0310*/  IMAD.WIDE R10, R11, 0x8, R2 ;  /* 0x000000080b0a7825 */ /* 0x000fe200078e0202 */
[----:B------:R-:W2:Y:S04]  /*0320*/  LDG.E.64 R16, desc[UR6][R14.64] ;  /* 0x000000060e107981 */ /* 0x000ea8000c1e1b00 */
[----:B------:R-:W3:Y:S04]  /*0330*/  LDG.E.64 R12, desc[UR6][R10.64] ;  /* 0x000000060a0c7981 */ /* 0x000ee8000c1e1b00 */
[----:B--2---:R0:W-:Y:S04]  /*0340*/  STG.E.64 desc[UR6][R10.64], R16 ;  /* 0x000000100a007986 */ /* 0x0041e8000c101b06 */
[----:B---3--:R0:W-:Y:S02]  /*0350*/  STG.E.64 desc[UR6][R14.64], R12 ;  /* 0x0000000c0e007986 */ /* 0x0081e4000c101b06 */
.L_x_723:
[----:B------:R-:W-:Y:S05]  /*0360*/  BSYNC.RECONVERGENT B0 ;  /* 0x0000000000007941 */ /* 0x000fea0003800200 */
.L_x_722:
[----:B------:R-:W-:Y:S05]  /*0370*/  @!P1 BRA `(.L_x_724) ;  /* 0xfffffffc007c9947 */ /* 0x000fea000383ffff */
[----:B------:R-:W-:Y:S05]  /*0380*/  EXIT ;  /* 0x000000000000794d */ /* 0x000fea0003800000 */
.L_x_725:
        /* <DEDUP_REMOVED lines=15> */
.L_x_739:


//--------------------- .nv.shared._ZN3cub18CUB_300001_SM_10006detail11EmptyKernelIvEEvv --------------------------
	.section	.nv.shared._ZN3cub18CUB_300001_SM_10006detail11EmptyKernelIvEEvv,"aw",@nobits
	.sectionflags	@""
	.align	16
	.zero		1024


//--------------------- .nv.shared.reserved.0     --------------------------
	.section	.nv.shared.reserved.0,"aw",@nobits
	.weak		__nv_reservedSMEM_offset_0_alias
	.size		__nv_reservedSMEM_offset_0_alias, 0, 64
	.other		__nv_reservedSMEM_offset_0_alias,@"STO_CUDA_RESERVED_SHARED STV_DEFAULT"
__nv_reservedSMEM_offset_0_alias:
	.zero		0
	.zero		64


//--------------------- .nv.global                --------------------------
	.section	.nv.global,"aw",@nobits
.nv.global:
	.type		_ZN34_INTERNAL_64037804_4_k_cu_661a4d366thrust24THRUST_300001_SM_1000_NS12placeholders2_8E,@object
	.size		_ZN34_INTERNAL_64037804_4_k_cu_661a4d366thrust24THRUST_300001_SM_1000_NS12placeholders2_8E,(_ZN34_INTERNAL_64037804_4_k_cu_661a4d364cuda3std3__436_GLOBAL__N__64037804_4_k_cu_661a4d366ignoreE - _ZN34_INTERNAL_64037804_4_k_cu_661a4d366thrust24THRUST_300001_SM_1000_NS12placeholders2_8E)
_ZN34_INTERNAL_64037804_4_k_cu_661a4d366thrust24THRUST_300001_SM_1000_NS12placeholders2_8E:
	.zero		1
	.type		_ZN34_INTERNAL_64037804_4_k_cu_661a4d364cuda3std3__436_GLOBAL__N__64037804_4_k_cu_661a4d366ignoreE,@object
	.size		_ZN34_INTERNAL_64037804_4_k_cu_661a4d364cuda3std3__436_GLOBAL__N__64037804_4_k_cu_661a4d366ignoreE,(_ZN34_INTERNAL_64037804_4_k_cu_661a4d364cuda3std6ranges3__45__cpo4dataE - _ZN34_INTERNAL_64037804_4_k_cu_661a4d364cuda3std3__436_GLOBAL__N__64037804_4_k_cu_661a4d366ignoreE)
_ZN34_INTERNAL_64037804_4_k_cu_661a4d364cuda3std3__436_GLOBAL__N__64037804_4_k_cu_661a4d366ignoreE:
	.zero		1
	.type		_ZN34_INTERNAL_64037804_4_k_cu_661a4d364cuda3std6ranges3__45__cpo4dataE,@object
	.size		_ZN34_INTERNAL_64037804_4_k_cu_661a4d364cuda3std6ranges3__45__cpo4dataE,(_ZN34_INTERNAL_64037804_4_k_cu_661a4d366thrust24THRUST_300001_SM_1000_NS6system3cpp3parE - _ZN34_INTERNAL_64037804_4_k_cu_661a4d364cuda3std6ranges3__45__cpo4dataE)
_ZN34_INTERNAL_64037804_4_k_cu_661a4d364cuda3std6ranges3__45__cpo4dataE:
	.zero		1
	.type		_ZN34_INTERNAL_64037804_4_k_cu_661a4d366thrust24THRUST_300001_SM_1000_NS6system3cpp3parE,@object
	.size		_ZN34_INTERNAL_64037804_4_k_cu_661a4d366thrust24THRUST_300001_SM_1000_NS6system3cpp3parE,(_ZN34_INTERNAL_64037804_4_k_cu_661a4d364cuda3std3__45__cpo5beginE - _ZN34_INTERNAL_64037804_4_k_cu_661a4d366thrust24THRUST_300001_SM_1000_NS6system3cpp3parE)
_ZN34_INTERNAL_64037804_4_k_cu_661a4d366thrust24THRUST_300001_SM_1000_NS6system3cpp3parE:
	.zero		1
	.type		_ZN34_INTERNAL_64037804_4_k_cu_661a4d364cuda3std3__45__cpo5beginE,@object
	.size		_ZN34_INTERNAL_64037804_4_k_cu_661a4d364cuda3std3__45__cpo5beginE,(_ZN34_INTERNAL_64037804_4_k_cu_661a4d364cuda3std6ranges3__45__cpo5beginE - _ZN34_INTERNAL_64037804_4_k_cu_661a4d364cuda3std3__45__cpo5beginE)
_ZN34_INTERNAL_64037804_4_k_cu_661a4d364cuda3std3__45__cpo5beginE:
	.zero		1
	.type		_ZN34_INTERNAL_64037804_4_k_cu_661a4d364cuda3std6ranges3__45__cpo5beginE,@object
	.size		_ZN34_INTERNAL_64037804_4_k_cu_661a4d364cuda3std6ranges3__45__cpo5beginE,(_ZN34_INTERNAL_64037804_4_k_cu_661a4d366thrust24THRUST_300001_SM_1000_NS6deviceE - _ZN34_INTERNAL_64037804_4_k_cu_661a4d364cuda3std6ranges3__45__cpo5beginE)
_ZN34_INTERNAL_64037804_4_k_cu_661a4d364cuda3std6ranges3__45__cpo5beginE:
	.zero		1
	.type		_ZN34_INTERNAL_64037804_4_k_cu_661a4d366thrust24THRUST_300001_SM_1000_NS6deviceE,@object
	.size		_ZN34_INTERNAL_64037804_4_k_cu_661a4d366thrust24THRUST_300001_SM_1000_NS6deviceE,(_ZN34_INTERNAL_64037804_4_k_cu_661a4d364cuda3std3__47nulloptE - _ZN34_INTERNAL_64037804_4_k_cu_661a4d366thrust24THRUST_300001_SM_1000_NS6deviceE)
_ZN34_INTERNAL_64037804_4_k_cu_661a4d366thrust24THRUST_300001_SM_1000_NS6deviceE:
	.zero		1
	.type		_ZN34_INTERNAL_64037804_4_k_cu_661a4d364cuda3std3__47nulloptE,@object
	.size		_ZN34_INTERNAL_64037804_4_k_cu_661a4d364cuda3std3__47nulloptE,(_ZN34_INTERNAL_64037804_4_k_cu_661a4d364cuda3std6ranges3__45__cpo8distanceE - _ZN34_INTERNAL_64037804_4_k_cu_661a4d364cuda3std3__47nulloptE)
_ZN34_INTERNAL_64037804_4_k_cu_661a4d364cuda3std3__47nulloptE:
	.zero		1
	.type		_ZN34_INTERNAL_64037804_4_k_cu_661a4d364cuda3std6ranges3__45__cpo8distanceE,@object
	.size		_ZN34_INTERNAL_64037804_4_k_cu_661a4d364cuda3std6ranges3__45__cpo8distanceE,(_ZN34_INTERNAL_64037804_4_k_cu_661a4d366thrust24THRUST_300001_SM_1000_NS12placeholders2_4E - _ZN34_INTERNAL_64037804_4_k_cu_661a4d364cuda3std6ranges3__45__cpo8distanceE)
_ZN34_INTERNAL_64037804_4_k_cu_661a4d364cuda3std6ranges3__45__cpo8distanceE:
	.zero		1
	.type		_ZN34_INTERNAL_64037804_4_k_cu_661a4d366thrust24THRUST_300001_SM_1000_NS12placeholders2_4E,@object
	.size		_ZN34_INTERNAL_64037804_4_k_cu_661a4d366thrust24THRUST_300001_SM_1000_NS12placeholders2_4E,(_ZN34_INTERNAL_64037804_4_k_cu_661a4d364cuda3std3__45__cpo6rbeginE - _ZN34_INTERNAL_64037804_4_k_cu_661a4d366thrust24THRUST_300001_SM_1000_NS12placeholders2_4E)
_ZN34_INTERNAL_64037804_4_k_cu_661a4d366thrust24THRUST_300001_SM_1000_NS12placeholders2_4E:
	.zero		1
	.type		_ZN34_INTERNAL_64037804_4_k_cu_661a4d364cuda3std3__45__cpo6rbeginE,@object
	.size		_ZN34_INTERNAL_64037804_4_k_cu_661a4d364cuda3std3__45__cpo6rbeginE,(_ZN34_INTERNAL_64037804_4_k_cu_661a4d364cuda3std6ranges3__45__cpo7advanceE - _ZN34_INTERNAL_64037804_4_k_cu_661a4d364cuda3std3__45__cpo6rbeginE)
_ZN34_INTERNAL_64037804_4_k_cu_661a4d364cuda3std3__45__cpo6rbeginE:
	.zero		1
	.type		_ZN34_INTERNAL_64037804_4_k_cu_661a4d364cuda3std6ranges3__45__cpo7advanceE,@object
	.size		_ZN34_INTERNAL_64037804_4_k_cu_661a4d364cuda3std6ranges3__45__cpo7advanceE,(_ZN34_INTERNAL_64037804_4_k_cu_661a4d366thrust24THRUST_300001_SM_1000_NS12placeholders3_10E - _ZN34_INTERNAL_64037804_4_k_cu_661a4d364cuda3std6ranges3__45__cpo7advanceE)
_ZN34_INTERNAL_64037804_4_k_cu_661a4d364cuda3std6ranges3__45__cpo7advanceE:
	.zero		1
	.type		_ZN34_INTERNAL_64037804_4_k_cu_661a4d366thrust24THRUST_300001_SM_1000_NS12placeholders3_10E,@object
	.size		_ZN34_INTERNAL_64037804_4_k_cu_661a4d366thrust24THRUST_300001_SM_1000_NS12placeholders3_10E,(_ZN34_INTERNAL_64037804_4_k_cu_661a4d364cuda3std3__48in_placeE - _ZN34_INTERNAL_64037804_4_k_cu_661a4d366thrust24THRUST_300001_SM_1000_NS12placeholders3_10E)
_ZN34_INTERNAL_64037804_4_k_cu_661a4d366thrust24THRUST_300001_SM_1000_NS12placeholders3_10E:
	.zero		1
	.type		_ZN34_INTERNAL_64037804_4_k_cu_661a4d364cuda3std3__48in_placeE,@object
	.size		_ZN34_INTERNAL_64037804_4_k_cu_661a4d364cuda3std3__48in_placeE,(_ZN34_INTERNAL_64037804_4_k_cu_661a4d364cuda3std6ranges3__45__cpo4sizeE - _ZN34_INTERNAL_64037804_4_k_cu_661a4d364cuda3std3__48in_placeE)
_ZN34_INTERNAL_64037804_4_k_cu_661a4d364cuda3std3__48in_placeE:
	.zero		1
	.type		_ZN34_INTERNAL_64037804_4_k_cu_661a4d364cuda3std6ranges3__45__cpo4sizeE,@object
	.size		_ZN34_INTERNAL_64037804_4_k_cu_661a4d364cuda3std6ranges3__45__cpo4sizeE,(_ZN34_INTERNAL_64037804_4_k_cu_661a4d366thrust24THRUST_300001_SM_1000_NS12placeholders2_2E - _ZN34_INTERNAL_64037804_4_k_cu_661a4d364cuda3std6ranges3__45__cpo4sizeE)
_ZN34_INTERNAL_64037804_4_k_cu_661a4d364cuda3std6ranges3__45__cpo4sizeE:
	.zero		1
	.type		_ZN34_INTERNAL_64037804_4_k_cu_661a4d366thrust24THRUST_300001_SM_1000_NS12placeholders2_2E,@object
	.size		_ZN34_INTERNAL_64037804_4_k_cu_661a4d366thrust24THRUST_300001_SM_1000_NS12placeholders2_2E,(_ZN34_INTERNAL_64037804_4_k_cu_661a4d364cuda3std3__45__cpo6cbeginE - _ZN34_INTERNAL_64037804_4_k_cu_661a4d366thrust24THRUST_300001_SM_1000_NS12placeholders2_2E)
_ZN34_INTERNAL_64037804_4_k_cu_661a4d366thrust24THRUST_300001_SM_1000_NS12placeholders2_2E:
	.zero		1
	.type		_ZN34_INTERNAL_64037804_4_k_cu_661a4d364cuda3std3__45__cpo6cbeginE,@object
	.size		_ZN34_INTERNAL_64037804_4_k_cu_661a4d364cuda3std3__45__cpo6cbeginE,(_ZN34_INTERNAL_64037804_4_k_cu_661a4d364cuda3std6ranges3__45__cpo6cbeginE - _ZN34_INTERNAL_64037804_4_k_cu_661a4d364cuda3std3__45__cpo6cbeginE)
_ZN34_INTERNAL_64037804_4_k_cu_661a4d364cuda3std3__45__cpo6cbeginE:
	.zero		1
	.type		_ZN34_INTERNAL_64037804_4_k_cu_661a4d364cuda3std6ranges3__45__cpo6cbeginE,@object
	.size		_ZN34_INTERNAL_64037804_4_k_cu_661a4d364cuda3std6ranges3__45__cpo6cbeginE,(_ZN34_INTERNAL_64037804_4_k_cu_661a4d366thrust24THRUST_300001_SM_1000_NS12placeholders2_6E - _ZN34_INTERNAL_64037804_4_k_cu_661a4d364cuda3std6ranges3__45__cpo6cbeginE)
_ZN34_INTERNAL_64037804_4_k_cu_661a4d364cuda3std6ranges3__45__cpo6cbeginE:
	.zero		1
	.type		_ZN34_INTERNAL_64037804_4_k_cu_661a4d366thrust24THRUST_300001_SM_1000_NS12placeholders2_6E,@object
	.size		_ZN34_INTERNAL_64037804_4_k_cu_661a4d366thrust24THRUST_300001_SM_1000_NS12placeholders2_6E,(_ZN34_INTERNAL_64037804_4_k_cu_661a4d364cuda3std3__45__cpo7crbeginE - _ZN34_INTERNAL_64037804_4_k_cu_661a4d366thrust24THRUST_300001_SM_1000_NS12placeholders2_6E)
_ZN34_INTERNAL_64037804_4_k_cu_661a4d366thrust24THRUST_300001_SM_1000_NS12placeholders2_6E:
	.zero		1
	.type		_ZN34_INTERNAL_64037804_4_k_cu_661a4d364cuda3std3__45__cpo7crbeginE,@object
	.size		_ZN34_INTERNAL_64037804_4_k_cu_661a4d364cuda3std3__45__cpo7crbeginE,(_ZN34_INTERNAL_64037804_4_k_cu_661a4d364cuda3std6ranges3__45__cpo4nextE - _ZN34_INTERNAL_64037804_4_k_cu_661a4d364cuda3std3__45__cpo7crbeginE)
_ZN34_INTERNAL_64037804_4_k_cu_661a4d364cuda3std3__45__cpo7crbeginE:
	.zero		1
	.type		_ZN34_INTERNAL_64037804_4_k_cu_661a4d364cuda3std6ranges3__45__cpo4nextE,@object
	.size		_ZN34_INTERNAL_64037804_4_k_cu_661a4d364cuda3std6ranges3__45__cpo4nextE,(_ZN34_INTERNAL_64037804_4_k_cu_661a4d364cuda3std6ranges3__45__cpo4swapE - _ZN34_INTERNAL_64037804_4_k_cu_661a4d364cuda3std6ranges3__45__cpo4nextE)
_ZN34_INTERNAL_64037804_4_k_cu_661a4d364cuda3std6ranges3__45__cpo4nextE:
	.zero		1
	.type		_ZN34_INTERNAL_64037804_4_k_cu_661a4d364cuda3std6ranges3__45__cpo4swapE,@object
	.size		_ZN34_INTERNAL_64037804_4_k_cu_661a4d364cuda3std6ranges3__45__cpo4swapE,(_ZN34_INTERNAL_64037804_4_k_cu_661a4d366thrust24THRUST_300001_SM_1000_NS8cuda_cub10par_nosyncE - _ZN34_INTERNAL_64037804_4_k_cu_661a4d364cuda3std6ranges3__45__cpo4swapE)
_ZN34_INTERNAL_64037804_4_k_cu_661a4d364cuda3std6ranges3__45__cpo4swapE:
	.zero		1
	.type		_ZN34_INTERNAL_64037804_4_k_cu_661a4d366thrust24THRUST_300001_SM_1000_NS8cuda_cub10par_nosyncE,@object
	.size		_ZN34_INTERNAL_64037804_4_k_cu_661a4d366thrust24THRUST_300001_SM_1000_NS8cuda_cub10par_nosyncE,(_ZN34_INTERNAL_64037804_4_k_cu_661a4d366thrust24THRUST_300001_SM_1000_NS3seqE - _ZN34_INTERNAL_64037804_4_k_cu_661a4d366thrust24THRUST_300001_SM_1000_NS8cuda_cub10par_nosyncE)
_ZN34_INTERNAL_64037804_4_k_cu_661a4d366thrust24THRUST_300001_SM_1000_NS8cuda_cub10par_nosyncE:
	.zero		1
	.type		_ZN34_INTERNAL_64037804_4_k_cu_661a4d366thrust24THRUST_300001_SM_1000_NS3seqE,@object
	.size		_ZN34_INTERNAL_64037804_4_k_cu_661a4d366thrust24THRUST_300001_SM_1000_NS3seqE,(_ZN34_INTERNAL_64037804_4_k_cu_661a4d364cuda3std3__420unreachable_sentinelE - _ZN34_INTERNAL_64037804_4_k_cu_661a4d366thrust24THRUST_300001_SM_1000_NS3seqE)
_ZN34_INTERNAL_64037804_4_k_cu_661a4d366thrust24THRUST_300001_SM_1000_NS3seqE:
	.zero		1
	.type		_ZN34_INTERNAL_64037804_4_k_cu_661a4d364cuda3std3__420unreachable_sentinelE,@object
	.size		_ZN34_INTERNAL_64037804_4_k_cu_661a4d364cuda3std3__420unreachable_sentinelE,(_ZN34_INTERNAL_64037804_4_k_cu_661a4d364cuda3std6ranges3__45__cpo5ssizeE - _ZN34_INTERNAL_64037804_4_k_cu_661a4d364cuda3std3__420unreachable_sentinelE)
_ZN34_INTERNAL_64037804_4_k_cu_661a4d364cuda3std3__420unreachable_sentinelE:
	.zero		1
	.type		_ZN34_INTERNAL_64037804_4_k_cu_661a4d364cuda3std6ranges3__45__cpo5ssizeE,@object
	.size		_ZN34_INTERNAL_64037804_4_k_cu_661a4d364cuda3std6ranges3__45__cpo5ssizeE,(_ZN34_INTERNAL_64037804_4_k_cu_661a4d366thrust24THRUST_300001_SM_1000_NS12placeholders2_3E - _ZN34_INTERNAL_64037804_4_k_cu_661a4d364cuda3std6ranges3__45__cpo5ssizeE)
_ZN34_INTERNAL_64037804_4_k_cu_661a4d364cuda3std6ranges3__45__cpo5ssizeE:
	.zero		1
	.type		_ZN34_INTERNAL_64037804_4_k_cu_661a4d366thrust24THRUST_300001_SM_1000_NS12placeholders2_3E,@object
	.size		_ZN34_INTERNAL_64037804_4_k_cu_661a4d366thrust24THRUST_300001_SM_1000_NS12placeholders2_3E,(_ZN34_INTERNAL_64037804_4_k_cu_661a4d364cuda3std3__45__cpo4cendE - _ZN34_INTERNAL_64037804_4_k_cu_661a4d366thrust24THRUST_300001_SM_1000_NS12placeholders2_3E)
_ZN34_INTERNAL_64037804_4_k_cu_661a4d366thrust24THRUST_300001_SM_1000_NS12placeholders2_3E:
	.zero		1
	.type		_ZN34_INTERNAL_64037804_4_k_cu_661a4d364cuda3std3__45__cpo4cendE,@object
	.size		_ZN34_INTERNAL_64037804_4_k_cu_661a4d364cuda3std3__45__cpo4cendE,(_ZN34_INTERNAL_64037804_4_k_cu_661a4d364cuda3std6ranges3__45__cpo4cendE - _ZN34_INTERNAL_64037804_4_k_cu_661a4d364cuda3std3__45__cpo4cendE)
_ZN34_INTERNAL_64037804_4_k_cu_661a4d364cuda3std3__45__cpo4cendE:
	.zero		1
	.type		_ZN34_INTERNAL_64037804_4_k_cu_661a4d364cuda3std6ranges3__45__cpo4cendE,@object
	.size		_ZN34_INTERNAL_64037804_4_k_cu_661a4d364cuda3std6ranges3__45__cpo4cendE,(_ZN34_INTERNAL_64037804_4_k_cu_661a4d366thrust24THRUST_300001_SM_1000_NS12placeholders2_7E - _ZN34_INTERNAL_64037804_4_k_cu_661a4d364cuda3std6ranges3__45__cpo4cendE)
_ZN34_INTERNAL_64037804_4_k_cu_661a4d364cuda3std6ranges3__45__cpo4cendE:
	.zero		1
	.type		_ZN34_INTERNAL_64037804_4_k_cu_661a4d366thrust24THRUST_300001_SM_1000_NS12placeholders2_7E,@object
	.size		_ZN34_INTERNAL_64037804_4_k_cu_661a4d366thrust24THRUST_300001_SM_1000_NS12placeholders2_7E,(_ZN34_INTERNAL_64037804_4_k_cu_661a4d364cuda3std3__45__cpo5crendE - _ZN34_INTERNAL_64037804_4_k_cu_661a4d366thrust24THRUST_300001_SM_1000_NS12placeholders2_7E)
_ZN34_INTERNAL_64037804_4_k_cu_661a4d366thrust24THRUST_300001_SM_1000_NS12placeholders2_7E:
	.zero		1
	.type		_ZN34_INTERNAL_64037804_4_k_cu_661a4d364cuda3std3__45__cpo5crendE,@object
	.size		_ZN34_INTERNAL_64037804_4_k_cu_661a4d364cuda3std3__45__cpo5crendE,(_ZN34_INTERNAL_64037804_4_k_cu_661a4d364cuda3std6ranges3__45__cpo4prevE - _ZN34_INTERNAL_64037804_4_k_cu_661a4d364cuda3std3__45__cpo5crendE)
_ZN34_INTERNAL_64037804_4_k_cu_661a4d364cuda3std3__45__cpo5crendE:
	.zero		1
	.type		_ZN34_INTERNAL_64037804_4_k_cu_661a4d364cuda3std6ranges3__45__cpo4prevE,@object
	.size		_ZN34_INTERNAL_64037804_4_k_cu_661a4d364cuda3std6ranges3__45__cpo4prevE,(_ZN34_INTERNAL_64037804_4_k_cu_661a4d364cuda3std6ranges3__45__cpo9iter_moveE - _ZN34_INTERNAL_64037804_4_k_cu_661a4d364cuda3std6ranges3__45__cpo4prevE)
_ZN34_INTERNAL_64037804_4_k_cu_661a4d364cuda3std6ranges3__45__cpo4prevE:
	.zero		1
	.type		_ZN34_INTERNAL_64037804_4_k_cu_661a4d364cuda3std6ranges3__45__cpo9iter_moveE,@object
	.size		_ZN34_INTERNAL_64037804_4_k_cu_661a4d364cuda3std6ranges3__45__cpo9iter_moveE,(_ZN34_INTERNAL_64037804_4_k_cu_661a4d366thrust24THRUST_300001_SM_1000_NS6system6detail10sequential3seqE - _ZN34_INTERNAL_64037804_4_k_cu_661a4d364cuda3std6ranges3__45__cpo9iter_moveE)
_ZN34_INTERNAL_64037804_4_k_cu_661a4d364cuda3std6ranges3__45__cpo9iter_moveE:
	.zero		1
	.type		_ZN34_INTERNAL_64037804_4_k_cu_661a4d366thrust24THRUST_300001_SM_1000_NS6system6detail10sequential3seqE,@object
	.size		_ZN34_INTERNAL_64037804_4_k_cu_661a4d366thrust24THRUST_300001_SM_1000_NS6system6detail10sequential3seqE,(_ZN34_INTERNAL_64037804_4_k_cu_661a4d366thrust24THRUST_300001_SM_1000_NS12placeholders2_9E - _ZN34_INTERNAL_64037804_4_k_cu_661a4d366thrust24THRUST_300001_SM_1000_NS6system6detail10sequential3seqE)
_ZN34_INTERNAL_64037804_4_k_cu_661a4d366thrust24THRUST_300001_SM_1000_NS6system6detail10sequential3seqE:
	.zero		1
	.type		_ZN34_INTERNAL_64037804_4_k_cu_661a4d366thrust24THRUST_300001_SM_1000_NS12placeholders2_9E,@object
	.size		_ZN34_INTERNAL_64037804_4_k_cu_661a4d366thrust24THRUST_300001_SM_1000_NS12placeholders2_9E,(_ZN34_INTERNAL_64037804_4_k_cu_661a4d364cuda3std3__419piecewise_constructE - _ZN34_INTERNAL_64037804_4_k_cu_661a4d366thrust24THRUST_300001_SM_1000_NS12placeholders2_9E)
_ZN34_INTERNAL_64037804_4_k_cu_661a4d366thrust24THRUST_300001_SM_1000_NS12placeholders2_9E:
	.zero		1
	.type		_ZN34_INTERNAL_64037804_4_k_cu_661a4d364cuda3std3__419piecewise_constructE,@object
	.size		_ZN34_INTERNAL_64037804_4_k_cu_661a4d364cuda3std3__419piecewise_constructE,(_ZN34_INTERNAL_64037804_4_k_cu_661a4d364cuda3std6ranges3__45__cpo5cdataE - _ZN34_INTERNAL_64037804_4_k_cu_661a4d364cuda3std3__419piecewise_constructE)
_ZN34_INTERNAL_64037804_4_k_cu_661a4d364cuda3std3__419piecewise_constructE:
	.zero		1
	.type		_ZN34_INTERNAL_64037804_4_k_cu_661a4d364cuda3std6ranges3__45__cpo5cdataE,@object
	.size		_ZN34_INTERNAL_64037804_4_k_cu_661a4d364cuda3std6ranges3__45__cpo5cdataE,(_ZN34_INTERNAL_64037804_4_k_cu_661a4d366thrust24THRUST_300001_SM_1000_NS12placeholders2_1E - _ZN34_INTERNAL_64037804_4_k_cu_661a4d364cuda3std6ranges3__45__cpo5cdataE)
_ZN34_INTERNAL_64037804_4_k_cu_661a4d364cuda3std6ranges3__45__cpo5cdataE:
	.zero		1
	.type		_ZN34_INTERNAL_64037804_4_k_cu_661a4d366thrust24THRUST_300001_SM_1000_NS12placeholders2_1E,@object
	.size		_ZN34_INTERNAL_64037804_4_k_cu_661a4d366thrust24THRUST_300001_SM_1000_NS12placeholders2_1E,(_ZN34_INTERNAL_64037804_4_k_cu_661a4d364cuda3std3__45__cpo3endE - _ZN34_INTERNAL_64037804_4_k_cu_661a4d366thrust24THRUST_300001_SM_1000_NS12placeholders2_1E)
_ZN34_INTERNAL_64037804_4_k_cu_661a4d366thrust24THRUST_300001_SM_1000_NS12placeholders2_1E:
	.zero		1
	.type		_ZN34_INTERNAL_64037804_4_k_cu_661a4d364cuda3std3__45__cpo3endE,@object
	.size		_ZN34_INTERNAL_64037804_4_k_cu_661a4d364cuda3std3__45__cpo3endE,(_ZN34_INTERNAL_64037804_4_k_cu_661a4d364cuda3std6ranges3__45__cpo3endE - _ZN34_INTERNAL_64037804_4_k_cu_661a4d364cuda3std3__45__cpo3endE)
_ZN34_INTERNAL_64037804_4_k_cu_661a4d364cuda3std3__45__cpo3endE:
	.zero		1
	.type		_ZN34_INTERNAL_64037804_4_k_cu_661a4d364cuda3std6ranges3__45__cpo3endE,@object
	.size		_ZN34_INTERNAL_64037804_4_k_cu_661a4d364cuda3std6ranges3__45__cpo3endE,(_ZN34_INTERNAL_64037804_4_k_cu_661a4d366thrust24THRUST_300001_SM_1000_NS12placeholders2_5E - _ZN34_INTERNAL_64037804_4_k_cu_661a4d364cuda3std6ranges3__45__cpo3endE)
_ZN34_INTERNAL_64037804_4_k_cu_661a4d364cuda3std6ranges3__45__cpo3endE:
	.zero		1
	.type		_ZN34_INTERNAL_64037804_4_k_cu_661a4d366thrust24THRUST_300001_SM_1000_NS12placeholders2_5E,@object
	.size		_ZN34_INTERNAL_64037804_4_k_cu_661a4d366thrust24THRUST_300001_SM_1000_NS12placeholders2_5E,(_ZN34_INTERNAL_64037804_4_k_cu_661a4d364cuda3std3__45__cpo4rendE - _ZN34_INTERNAL_64037804_4_k_cu_661a4d366thrust24THRUST_300001_SM_1000_NS12placeholders2_5E)
_ZN34_INTERNAL_64037804_4_k_cu_661a4d366thrust24THRUST_300001_SM_1000_NS12placeholders2_5E:
	.zero		1
	.type		_ZN34_INTERNAL_64037804_4_k_cu_661a4d364cuda3std3__45__cpo4rendE,@object
	.size		_ZN34_INTERNAL_64037804_4_k_cu_661a4d364cuda3std3__45__cpo4rendE,(_ZN34_INTERNAL_64037804_4_k_cu_661a4d364cuda3std6ranges3__45__cpo9iter_swapE - _ZN34_INTERNAL_64037804_4_k_cu_661a4d364cuda3std3__45__cpo4rendE)
_ZN34_INTERNAL_64037804_4_k_cu_661a4d364cuda3std3__45__cpo4rendE:
	.zero		1
	.type		_ZN34_INTERNAL_64037804_4_k_cu_661a4d364cuda3std6ranges3__45__cpo9iter_swapE,@object
	.size		_ZN34_INTERNAL_64037804_4_k_cu_661a4d364cuda3std6ranges3__45__cpo9iter_swapE,(_ZN34_INTERNAL_64037804_4_k_cu_661a4d364cuda3std3__48unexpectE - _ZN34_INTERNAL_64037804_4_k_cu_661a4d364cuda3std6ranges3__45__cpo9iter_swapE)
_ZN34_INTERNAL_64037804_4_k_cu_661a4d364cuda3std6ranges3__45__cpo9iter_swapE:
	.zero		1
	.type		_ZN34_INTERNAL_64037804_4_k_cu_661a4d364cuda3std3__48unexpectE,@object
	.size		_ZN34_INTERNAL_64037804_4_k_cu_661a4d364cuda3std3__48unexpectE,(_ZN34_INTERNAL_64037804_4_k_cu_661a4d366thrust24THRUST_300001_SM_1000_NS8cuda_cub3parE - _ZN34_INTERNAL_64037804_4_k_cu_661a4d364cuda3std3__48unexpectE)
_ZN34_INTERNAL_64037804_4_k_cu_661a4d364cuda3std3__48unexpectE:
	.zero		1
	.type		_ZN34_INTERNAL_64037804_4_k_cu_661a4d366thrust24THRUST_300001_SM_1000_NS8cuda_cub3parE,@object
	.size		_ZN34_INTERNAL_64037804_4_k_cu_661a4d366thrust24THRUST_300001_SM_1000_NS8cuda_cub3parE,(.L_29 - _ZN34_INTERNAL_64037804_4_k_cu_661a4d366thrust24THRUST_300001_SM_1000_NS8cuda_cub3parE)
_ZN34_INTERNAL_64037804_4_k_cu_661a4d366thrust24THRUST_300001_SM_1000_NS8cuda_cub3parE:
	.zero		1
.L_29:


//--------------------- .nv.shared._ZN6thrust24THRUST_300001_SM_1000_NS8cuda_cub4core6detail13_kernel_agentINS1_8__reduce11ReduceAgentIPN4cuda3std3__45tupleIJdlEEESC_SB_lNS1_9__extrema9arg_max_fIdlNS9_4lessIdEEEEEEJSC_SC_iSH_EEEvDpT0_ --------------------------
	.section	.nv.shared._ZN6thrust24THRUST_300001_SM_1000_NS8cuda_cub4core6detail13_kernel_agentINS1_8__reduce11ReduceAgentIPN4cuda3std3__45tupleIJdlEEESC_SB_lNS1_9__extrema9arg_max_fIdlNS9_4lessIdEEEEEEJSC_SC_iSH_EEEvDpT0_,"aw",@nobits
	.sectionflags	@""
	.align	16
	.zero		1024


//--------------------- .nv.shared._ZN6thrust24THRUST_300001_SM_1000_NS8cuda_cub4core6detail13_kernel_agentINS1_8__reduce10DrainAgentIlEEJN3cub18CUB_300001_SM_10009GridQueueIyEElEEEvDpT0_ --------------------------
	.section	.nv.shared._ZN6thrust24THRUST_300001_SM_1000_NS8cuda_cub4core6detail13_kernel_agentINS1_8__reduce10DrainAgentIlEEJN3cub18CUB_300001_SM_10009GridQueueIyEElEEEvDpT0_,"aw",@nobits
	.sectionflags	@""
	.align	16
	.zero		1024


//--------------------- .nv.shared._ZN6thrust24THRUST_300001_SM_1000_NS8cuda_cub4core6detail13_kernel_agentINS1_8__reduce11ReduceAgentINS0_12zip_iteratorIN4cuda3std3__45tupleIJNS0_10device_ptrIdEENS0_17counting_iteratorIlNS0_11use_defaultESF_SF_EEEEEEEPNSB_IJdlEEESJ_lNS1_9__extrema9arg_max_fIdlNSA_4lessIdEEEEEEJSI_SK_lN3cub18CUB_300001_SM_100013GridEvenShareIlEENSS_9GridQueueIyEESP_EEEvDpT0_ --------------------------
	.section	.nv.shared._ZN6thrust24THRUST_300001_SM_1000_NS8cuda_cub4core6detail13_kernel_agentINS1_8__reduce11ReduceAgentINS0_12zip_iteratorIN4cuda3std3__45tupleIJNS0_10device_ptrIdEENS0_17counting_iteratorIlNS0_11use_defaultESF_SF_EEEEEEEPNSB_IJdlEEESJ_lNS1_9__extrema9arg_max_fIdlNSA_4lessIdEEEEEEJSI_SK_lN3cub18CUB_300001_SM_100013GridEvenShareIlEENSS_9GridQueueIyEESP_EEEvDpT0_,"aw",@nobits
	.sectionflags	@""
	.align	16
	.zero		1024


//--------------------- .nv.shared._ZN6thrust24THRUST_300001_SM_1000_NS8cuda_cub4core6detail13_kernel_agentINS1_8__reduce11ReduceAgentINS0_12zip_iteratorIN4cuda3std3__45tupleIJNS0_10device_ptrIdEENS0_17counting_iteratorIlNS0_11use_defaultESF_SF_EEEEEEEPNSB_IJdlEEESJ_lNS1_9__extrema9arg_max_fIdlNSA_4lessIdEEEEEEJSI_SK_lSP_EEEvDpT0_ --------------------------
	.section	.nv.shared._ZN6thrust24THRUST_300001_SM_1000_NS8cuda_cub4core6detail13_kernel_agentINS1_8__reduce11ReduceAgentINS0_12zip_iteratorIN4cuda3std3__45tupleIJNS0_10device_ptrIdEENS0_17counting_iteratorIlNS0_11use_defaultESF_SF_EEEEEEEPNSB_IJdlEEESJ_lNS1_9__extrema9arg_max_fIdlNSA_4lessIdEEEEEEJSI_SK_lSP_EEEvDpT0_,"aw",@nobits
	.sectionflags	@""
	.align	16
	.zero		1024


//--------------------- .nv.shared._ZN6thrust24THRUST_300001_SM_1000_NS8cuda_cub4core6detail13_kernel_agentINS1_8__reduce11ReduceAgentIPN4cuda3std3__45tupleIJdlEEESC_SB_iNS1_9__extrema9arg_max_fIdlNS9_4lessIdEEEEEEJSC_SC_iSH_EEEvDpT0_ --------------------------
	.section	.nv.shared._ZN6thrust24THRUST_300001_SM_1000_NS8cuda_cub4core6detail13_kernel_agentINS1_8__reduce11ReduceAgentIPN4cuda3std3__45tupleIJdlEEESC_SB_iNS1_9__extrema9arg_max_fIdlNS9_4lessIdEEEEEEJSC_SC_iSH_EEEvDpT0_,"aw",@nobits
	.sectionflags	@""
	.align	16
	.zero		1024


//--------------------- .nv.shared._ZN6thrust24THRUST_300001_SM_1000_NS8cuda_cub4core6detail13_kernel_agentINS1_8__reduce10DrainAgentIiEEJN3cub18CUB_300001_SM_10009GridQueueIjEEiEEEvDpT0_ --------------------------
	.section	.nv.shared._ZN6thrust24THRUST_300001_SM_1000_NS8cuda_cub4core6detail13_kernel_agentINS1_8__reduce10DrainAgentIiEEJN3cub18CUB_300001_SM_10009GridQueueIjEEiEEEvDpT0_,"aw",@nobits
	.sectionflags	@""
	.align	16
	.zero		1024


//--------------------- .nv.shared._ZN6thrust24THRUST_300001_SM_1000_NS8cuda_cub4core6detail13_kernel_agentINS1_8__reduce11ReduceAgentINS0_12zip_iteratorIN4cuda3std3__45tupleIJNS0_10device_ptrIdEENS0_17counting_iteratorIlNS0_11use_defaultESF_SF_EEEEEEEPNSB_IJdlEEESJ_iNS1_9__extrema9arg_max_fIdlNSA_4lessIdEEEEEEJSI_SK_iN3cub18CUB_300001_SM_100013GridEvenShareIiEENSS_9GridQueueIjEESP_EEEvDpT0_ --------------------------
	.section	.nv.shared._ZN6thrust24THRUST_300001_SM_1000_NS8cuda_cub4core6detail13_kernel_agentINS1_8__reduce11ReduceAgentINS0_12zip_iteratorIN4cuda3std3__45tupleIJNS0_10device_ptrIdEENS0_17counting_iteratorIlNS0_11use_defaultESF_SF_EEEEEEEPNSB_IJdlEEESJ_iNS1_9__extrema9arg_max_fIdlNSA_4lessIdEEEEEEJSI_SK_iN3cub18CUB_300001_SM_100013GridEvenShareIiEENSS_9GridQueueIjEESP_EEEvDpT0_,"aw",@nobits
	.sectionflags	@""
	.align	16
	.zero		1024


//--------------------- .nv.shared._ZN6thrust24THRUST_300001_SM_1000_NS8cuda_cub4core6detail13_kernel_agentINS1_8__reduce11ReduceAgentINS0_12zip_iteratorIN4cuda3std3__45tupleIJNS0_10device_ptrIdEENS0_17counting_iteratorIlNS0_11use_defaultESF_SF_EEEEEEEPNSB_IJdlEEESJ_iNS1_9__extrema9arg_max_fIdlNSA_4lessIdEEEEEEJSI_SK_iSP_EEEvDpT0_ --------------------------
	.section	.nv.shared._ZN6thrust24THRUST_300001_SM_1000_NS8cuda_cub4core6detail13_kernel_agentINS1_8__reduce11ReduceAgentINS0_12zip_iteratorIN4cuda3std3__45tupleIJNS0_10device_ptrIdEENS0_17counting_iteratorIlNS0_11use_defaultESF_SF_EEEEEEEPNSB_IJdlEEESJ_iNS1_9__extrema9arg_max_fIdlNSA_4lessIdEEEEEEJSI_SK_iSP_EEEvDpT0_,"aw",@nobits
	.sectionflags	@""
	.align	16
	.zero		1024


//--------------------- .nv.shared._Z13modify_matrixPdS_ii --------------------------
	.section	.nv.shared._Z13modify_matrixPdS_ii,"aw",@nobits
	.sectionflags	@""
	.align	16
	.zero		1024


//--------------------- .nv.shared._Z13gpu_compute_LPdS_ii --------------------------
	.section	.nv.shared._Z13gpu_compute_LPdS_ii,"aw",@nobits
	.sectionflags	@""
	.align	16
	.zero		1024


//--------------------- .nv.shared._Z8gpu_swapPdiii --------------------------
	.section	.nv.shared._Z8gpu_swapPdiii,"aw",@nobits
	.sectionflags	@""
	.align	16
	.zero		1024


//--------------------- .nv.shared._Z13gpu_transposePdi --------------------------
	.section	.nv.shared._Z13gpu_transposePdi,"aw",@nobits
	.sectionflags	@""
	.align	16
	.zero		1024


//--------------------- .nv.constant0._ZN3cub18CUB_300001_SM_10006detail11EmptyKernelIvEEvv --------------------------
	.section	.nv.constant0._ZN3cub18CUB_300001_SM_10006detail11EmptyKernelIvEEvv,"a",@progbits
	.sectionflags	@""
	.align	4
.nv.constant0._ZN3cub18CUB_300001_SM_10006detail11EmptyKernelIvEEvv:
	.zero		896


//--------------------- .nv.constant0._ZN6thrust24THRUST_300001_SM_1000_NS8cuda_cub4core6detail13_kernel_agentINS1_8__reduce11ReduceAgentIPN4cuda3std3__45tupleIJdlEEESC_SB_lNS1_9__extrema9arg_max_fIdlNS9_4lessIdEEEEEEJSC_SC_iSH_EEEvDpT0_ --------------------------
	.section	.nv.constant0._ZN6thrust24THRUST_300001_SM_1000_NS8cuda_cub4core6detail13_kernel_agentINS1_8__reduce11ReduceAgentIPN4cuda3std3__45tupleIJdlEEESC_SB_lNS1_9__extrema9arg_max_fIdlNS9_4lessIdEEEEEEJSC_SC_iSH_EEEvDpT0_,"a",@progbits
	.sectionflags	@""
	.align	4
.nv.constant0._ZN6thrust24THRUST_300001_SM_1000_NS8cuda_cub4core6detail13_kernel_agentINS1_8__reduce11ReduceAgentIPN4cuda3std3__45tupleIJdlEEESC_SB_lNS1_9__extrema9arg_max_fIdlNS9_4lessIdEEEEEEJSC_SC_iSH_EEEvDpT0_:
	.zero		917


//--------------------- .nv.constant0._ZN6thrust24THRUST_300001_SM_1000_NS8cuda_cub4core6detail13_kernel_agentINS1_8__reduce10DrainAgentIlEEJN3cub18CUB_300001_SM_10009GridQueueIyEElEEEvDpT0_ --------------------------
	.section	.nv.constant0._ZN6thrust24THRUST_300001_SM_1000_NS8cuda_cub4core6detail13_kernel_agentINS1_8__reduce10DrainAgentIlEEJN3cub18CUB_300001_SM_10009GridQueueIyEElEEEvDpT0_,"a",@progbits
	.sectionflags	@""
	.align	4
.nv.constant0._ZN6thrust24THRUST_300001_SM_1000_NS8cuda_cub4core6detail13_kernel_agentINS1_8__reduce10DrainAgentIlEEJN3cub18CUB_300001_SM_10009GridQueueIyEElEEEvDpT0_:
	.zero		912


//--------------------- .nv.constant0._ZN6thrust24THRUST_300001_SM_1000_NS8cuda_cub4core6detail13_kernel_agentINS1_8__reduce11ReduceAgentINS0_12zip_iteratorIN4cuda3std3__45tupleIJNS0_10device_ptrIdEENS0_17counting_iteratorIlNS0_11use_defaultESF_SF_EEEEEEEPNSB_IJdlEEESJ_lNS1_9__extrema9arg_max_fIdlNSA_4lessIdEEEEEEJSI_SK_lN3cub18CUB_300001_SM_100013GridEvenShareIlEENSS_9GridQueueIyEESP_EEEvDpT0_ --------------------------
	.section	.nv.constant0._ZN6thrust24THRUST_300001_SM_1000_NS8cuda_cub4core6detail13_kernel_agentINS1_8__reduce11ReduceAgentINS0_12zip_iteratorIN4cuda3std3__45tupleIJNS0_10device_ptrIdEENS0_17counting_iteratorIlNS0_11use_defaultESF_SF_EEEEEEEPNSB_IJdlEEESJ_lNS1_9__extrema9arg_max_fIdlNSA_4lessIdEEEEEEJSI_SK_lN3cub18CUB_300001_SM_100013GridEvenShareIlEENSS_9GridQueueIyEESP_EEEvDpT0_,"a",@progbits
	.sectionflags	@""
	.align	4
.nv.constant0._ZN6thrust24THRUST_300001_SM_1000_NS8cuda_cub4core6detail13_kernel_agentINS1_8__reduce11ReduceAgentINS0_12zip_iteratorIN4cuda3std3__45tupleIJNS0_10device_ptrIdEENS0_17counting_iteratorIlNS0_11use_defaultESF_SF_EEEEEEEPNSB_IJdlEEESJ_lNS1_9__extrema9arg_max_fIdlNSA_4lessIdEEEEEEJSI_SK_lN3cub18CUB_300001_SM_100013GridEvenShareIlEENSS_9GridQueueIyEESP_EEEvDpT0_:
	.zero		1009


//--------------------- .nv.constant0._ZN6thrust24THRUST_300001_SM_1000_NS8cuda_cub4core6detail13_kernel_agentINS1_8__reduce11ReduceAgentINS0_12zip_iteratorIN4cuda3std3__45tupleIJNS0_10device_ptrIdEENS0_17counting_iteratorIlNS0_11use_defaultESF_SF_EEEEEEEPNSB_IJdlEEESJ_lNS1_9__extrema9arg_max_fIdlNSA_4lessIdEEEEEEJSI_SK_lSP_EEEvDpT0_ --------------------------
	.section	.nv.constant0._ZN6thrust24THRUST_300001_SM_1000_NS8cuda_cub4core6detail13_kernel_agentINS1_8__reduce11ReduceAgentINS0_12zip_iteratorIN4cuda3std3__45tupleIJNS0_10device_ptrIdEENS0_17counting_iteratorIlNS0_11use_defaultESF_SF_EEEEEEEPNSB_IJdlEEESJ_lNS1_9__extrema9arg_max_fIdlNSA_4lessIdEEEEEEJSI_SK_lSP_EEEvDpT0_,"a",@progbits
	.sectionflags	@""
	.align	4
.nv.constant0._ZN6thrust24THRUST_300001_SM_1000_NS8cuda_cub4core6detail13_kernel_agentINS1_8__reduce11ReduceAgentINS0_12zip_iteratorIN4cuda3std3__45tupleIJNS0_10device_ptrIdEENS0_17counting_iteratorIlNS0_11use_defaultESF_SF_EEEEEEEPNSB_IJdlEEESJ_lNS1_9__extrema9arg_max_fIdlNSA_4lessIdEEEEEEJSI_SK_lSP_EEEvDpT0_:
	.zero		929


//--------------------- .nv.constant0._ZN6thrust24THRUST_300001_SM_1000_NS8cuda_cub4core6detail13_kernel_agentINS1_8__reduce11ReduceAgentIPN4cuda3std3__45tupleIJdlEEESC_SB_iNS1_9__extrema9arg_max_fIdlNS9_4lessIdEEEEEEJSC_SC_iSH_EEEvDpT0_ --------------------------
	.section	.nv.constant0._ZN6thrust24THRUST_300001_SM_1000_NS8cuda_cub4core6detail13_kernel_agentINS1_8__reduce11ReduceAgentIPN4cuda3std3__45tupleIJdlEEESC_SB_iNS1_9__extrema9arg_max_fIdlNS9_4lessIdEEEEEEJSC_SC_iSH_EEEvDpT0_,"a",@progbits
	.sectionflags	@""
	.align	4
.nv.constant0._ZN6thrust24THRUST_300001_SM_1000_NS8cuda_cub4core6detail13_kernel_agentINS1_8__reduce11ReduceAgentIPN4cuda3std3__45tupleIJdlEEESC_SB_iNS1_9__extrema9arg_max_fIdlNS9_4lessIdEEEEEEJSC_SC_iSH_EEEvDpT0_:
	.zero		917


//--------------------- .nv.constant0._ZN6thrust24THRUST_300001_SM_1000_NS8cuda_cub4core6detail13_kernel_agentINS1_8__reduce10DrainAgentIiEEJN3cub18CUB_300001_SM_10009GridQueueIjEEiEEEvDpT0_ --------------------------
	.section	.nv.constant0._ZN6thrust24THRUST_300001_SM_1000_NS8cuda_cub4core6detail13_kernel_agentINS1_8__reduce10DrainAgentIiEEJN3cub18CUB_300001_SM_10009GridQueueIjEEiEEEvDpT0_,"a",@progbits
	.sectionflags	@""
	.align	4
.nv.constant0._ZN6thrust24THRUST_300001_SM_1000_NS8cuda_cub4core6detail13_kernel_agentINS1_8__reduce10DrainAgentIiEEJN3cub18CUB_300001_SM_10009GridQueueIjEEiEEEvDpT0_:
	.zero		908


//--------------------- .nv.constant0._ZN6thrust24THRUST_300001_SM_1000_NS8cuda_cub4core6detail13_kernel_agentINS1_8__reduce11ReduceAgentINS0_12zip_iteratorIN4cuda3std3__45tupleIJNS0_10device_ptrIdEENS0_17counting_iteratorIlNS0_11use_defaultESF_SF_EEEEEEEPNSB_IJdlEEESJ_iNS1_9__extrema9arg_max_fIdlNSA_4lessIdEEEEEEJSI_SK_iN3cub18CUB_300001_SM_100013GridEvenShareIiEENSS_9GridQueueIjEESP_EEEvDpT0_ --------------------------
	.section	.nv.constant0._ZN6thrust24THRUST_300001_SM_1000_NS8cuda_cub4core6detail13_kernel_agentINS1_8__reduce11ReduceAgentINS0_12zip_iteratorIN4cuda3std3__45tupleIJNS0_10device_ptrIdEENS0_17counting_iteratorIlNS0_11use_defaultESF_SF_EEEEEEEPNSB_IJdlEEESJ_iNS1_9__extrema9arg_max_fIdlNSA_4lessIdEEEEEEJSI_SK_iN3cub18CUB_300001_SM_100013GridEvenShareIiEENSS_9GridQueueIjEESP_EEEvDpT0_,"a",@progbits
	.sectionflags	@""
	.align	4
.nv.constant0._ZN6thrust24THRUST_300001_SM_1000_NS8cuda_cub4core6detail13_kernel_agentINS1_8__reduce11ReduceAgentINS0_12zip_iteratorIN4cuda3std3__45tupleIJNS0_10device_ptrIdEENS0_17counting_iteratorIlNS0_11use_defaultESF_SF_EEEEEEEPNSB_IJdlEEESJ_iNS1_9__extrema9arg_max_fIdlNSA_4lessIdEEEEEEJSI_SK_iN3cub18CUB_300001_SM_100013GridEvenShareIiEENSS_9GridQueueIjEESP_EEEvDpT0_:
	.zero		977


//--------------------- .nv.constant0._ZN6thrust24THRUST_300001_SM_1000_NS8cuda_cub4core6detail13_kernel_agentINS1_8__reduce11ReduceAgentINS0_12zip_iteratorIN4cuda3std3__45tupleIJNS0_10device_ptrIdEENS0_17counting_iteratorIlNS0_11use_defaultESF_SF_EEEEEEEPNSB_IJdlEEESJ_iNS1_9__extrema9arg_max_fIdlNSA_4lessIdEEEEEEJSI_SK_iSP_EEEvDpT0_ --------------------------
	.section	.nv.constant0._ZN6thrust24THRUST_300001_SM_1000_NS8cuda_cub4core6detail13_kernel_agentINS1_8__reduce11ReduceAgentINS0_12zip_iteratorIN4cuda3std3__45tupleIJNS0_10device_ptrIdEENS0_17counting_iteratorIlNS0_11use_defaultESF_SF_EEEEEEEPNSB_IJdlEEESJ_iNS1_9__extrema9arg_max_fIdlNSA_4lessIdEEEEEEJSI_SK_iSP_EEEvDpT0_,"a",@progbits
	.sectionflags	@""
	.align	4
.nv.constant0._ZN6thrust24THRUST_300001_SM_1000_NS8cuda_cub4core6detail13_kernel_agentINS1_8__reduce11ReduceAgentINS0_12zip_iteratorIN4cuda3std3__45tupleIJNS0_10device_ptrIdEENS0_17counting_iteratorIlNS0_11use_defaultESF_SF_EEEEEEEPNSB_IJdlEEESJ_iNS1_9__extrema9arg_max_fIdlNSA_4lessIdEEEEEEJSI_SK_iSP_EEEvDpT0_:
	.zero		925


//--------------------- .nv.constant0._Z13modify_matrixPdS_ii --------------------------
	.section	.nv.constant0._Z13modify_matrixPdS_ii,"a",@progbits
	.sectionflags	@""
	.align	4
.nv.constant0._Z13modify_matrixPdS_ii:
	.zero		920


//--------------------- .nv.constant0._Z13gpu_compute_LPdS_ii --------------------------
	.section	.nv.constant0._Z13gpu_compute_LPdS_ii,"a",@progbits
	.sectionflags	@""
	.align	4
.nv.constant0._Z13gpu_compute_LPdS_ii:
	.zero		920


//--------------------- .nv.constant0._Z8gpu_swapPdiii --------------------------
	.section	.nv.constant0._Z8gpu_swapPdiii,"a",@progbits
	.sectionflags	@""
	.align	4
.nv.constant0._Z8gpu_swapPdiii:
	.zero		916


//--------------------- .nv.constant0._Z13gpu_transposePdi --------------------------
	.section	.nv.constant0._Z13gpu_transposePdi,"a",@progbits
	.sectionflags	@""
	.align	4
.nv.constant0._Z13gpu_transposePdi:
	.zero		908


//--------------------- SYMBOLS --------------------------

	.type		.nv.reservedSmem.offset0,@object
	.size		.nv.reservedSmem.offset0,0x4
	.type		.nv.reservedSmem.cap,@object
	.size		.nv.reservedSmem.cap,0x4
